def attn_fwd(
    Q,
    K,
    V,
    Out,
    Lse,
    sm_scale,
    stride_qz,
    stride_qh,
    stride_qm,
    stride_qk,
    stride_kz,
    stride_kh,
    stride_kn,
    stride_kk,
    stride_vz,
    stride_vh,
    stride_vn,
    stride_vk,
    stride_oz,
    stride_oh,
    stride_om,
    stride_ok,
    seqlen_q,
    seqlen_k,
    BLOCK_M: tl.constexpr,
    BLOCK_N: tl.constexpr,
    HEAD_DIM: tl.constexpr,
    CAUSAL: tl.constexpr,
):
    start_m = tl.program_id(0)
    off_hz = tl.program_id(1)
    q_off = off_hz * stride_qh
    k_off = off_hz * stride_kh
    v_off = off_hz * stride_vh
    offs_m = start_m * BLOCK_M + tl.arange(0, BLOCK_M)
    offs_d = tl.arange(0, HEAD_DIM)
    offs_n = tl.arange(0, BLOCK_N)
    q_ptrs = Q + q_off + offs_m[:, None] * stride_qm + offs_d[None, :] * stride_qk
    k_ptrs = K + k_off + offs_d[:, None] * stride_kk + offs_n[None, :] * stride_kn
    v_ptrs = V + v_off + offs_n[:, None] * stride_vn + offs_d[None, :] * stride_vk
    m_i = tl.full([BLOCK_M], float("-inf"), dtype=tl.float32)
    l_i = tl.zeros([BLOCK_M], dtype=tl.float32) + 1.0
    acc = tl.zeros([BLOCK_M, HEAD_DIM], dtype=tl.float32)
    q = tl.load(q_ptrs)
    acc, l_i, m_i = _attn_fwd_inner(
        acc,
        l_i,
        m_i,
        q,
        k_ptrs,
        v_ptrs,
        sm_scale,
        stride_kn,
        stride_vn,
        start_m,
        seqlen_k,
        BLOCK_M,
        BLOCK_N,
        HEAD_DIM,
        CAUSAL,
    )
    acc = acc / l_i[:, None]
    lse = m_i + tl.math.log2(l_i) / 1.4426950408889634
    o_ptrs = (
        Out
        + off_hz * stride_oh
        + offs_m[:, None] * stride_om
        + offs_d[None, :] * stride_ok
    )
    tl.store(o_ptrs, acc.to(Out.dtype.element_ty))
    tl.store(Lse + off_hz * seqlen_q + offs_m, lse)

# config = {"BLOCK_M": 32, "BLOCK_N": 128, "HEAD_DIM": 256, "arch": "sm_80", "causal": false, "dtype": "bf16", "num_stages": 2, "num_warps": 4}
# arch = sm_80


// ===== COMPILED SASS (sm_80) =====

	.target	sm_80

	.elftype	@"ET_EXEC"


//--------------------- .note.nv.tkinfo           --------------------------
	.section	.note.nv.tkinfo,"",@"SHT_NOTE"
	.sectionflags	@"SHF_NOTE_NV_TKINFO"
	.tkinfo
        /*0018*/ 	.word	0x00000002
        /*0030*/ 	.string	""
        /*0030*/ 	.string	"ptxas"
        /*0030*/ 	.string	"Cuda compilation tools, release 13.0, V13.0.88"
        /*0030*/ 	.string	"Build cuda_13.0.r13.0/compiler.36424714_0"
        /*0030*/ 	.string	"-v  -suppress-debug-info  -lineinfo  -arch sm_80 "



//--------------------- .note.nv.cuinfo           --------------------------
	.section	.note.nv.cuinfo,"",@"SHT_NOTE"
	.sectionflags	@"SHF_NOTE_NV_CUINFO"
        /*0018*/ 	.short	0x0002
        /*001a*/ 	.short	0x0050
        /*001c*/ 	.short	0x0082
	.zero		2


//--------------------- .nv.info                  --------------------------
	.section	.nv.info,"",@"SHT_CUDA_INFO"
	.align	4


	//----- nvinfo : EIATTR_REGCOUNT
	.align		4
        /*0000*/ 	.byte	0x04, 0x2f
        /*0002*/ 	.short	(.L_2 - .L_1)
	.align		4
.L_1:
        /*0004*/ 	.word	index@(attn_fwd)
        /*0008*/ 	.word	0x00000020


	//----- nvinfo : EIATTR_FRAME_SIZE
	.align		4
.L_2:
        /*000c*/ 	.byte	0x04, 0x11
        /*000e*/ 	.short	(.L_4 - .L_3)
	.align		4
.L_3:
        /*0010*/ 	.word	index@(attn_fwd)
        /*0014*/ 	.word	0x00002a10


	//----- nvinfo : EIATTR_MIN_STACK_SIZE
	.align		4
.L_4:
        /*0018*/ 	.byte	0x04, 0x12
        /*001a*/ 	.short	(.L_6 - .L_5)
	.align		4
.L_5:
        /*001c*/ 	.word	index@(attn_fwd)
        /*0020*/ 	.word	0x00002a10
.L_6:


//--------------------- .nv.info.attn_fwd         --------------------------
	.section	.nv.info.attn_fwd,"",@"SHT_CUDA_INFO"
	.sectionflags	@""
	.align	4


	//----- nvinfo : EIATTR_CUDA_API_VERSION
	.align		4
        /*0000*/ 	.byte	0x04, 0x37
        /*0002*/ 	.short	(.L_8 - .L_7)
.L_7:
        /*0004*/ 	.word	0x00000082


	//----- nvinfo : EIATTR_SW2861232_WAR
	.align		4
.L_8:
        /*0008*/ 	.byte	0x01, 0x35
	.zero		2


	//----- nvinfo : EIATTR_PARAM_CBANK
	.align		4
        /*000c*/ 	.byte	0x04, 0x0a
        /*000e*/ 	.short	(.L_10 - .L_9)
	.align		4
.L_9:
        /*0010*/ 	.word	index@(.nv.constant0.attn_fwd)
        /*0014*/ 	.short	0x0160
        /*0016*/ 	.short	0x0088


	//----- nvinfo : EIATTR_CBANK_PARAM_SIZE
	.align		4
.L_10:
        /*0018*/ 	.byte	0x03, 0x19
        /*001a*/ 	.short	0x0088


	//----- nvinfo : EIATTR_KPARAM_INFO
	.align		4
        /*001c*/ 	.byte	0x04, 0x17
        /*001e*/ 	.short	(.L_12 - .L_11)
.L_11:
        /*0020*/ 	.word	0x00000000
        /*0024*/ 	.short	0x0019
        /*0026*/ 	.short	0x0080
        /*0028*/ 	.byte	0x00, 0xf4, 0x21, 0x00


	//----- nvinfo : EIATTR_KPARAM_INFO
	.align		4
.L_12:
        /*002c*/ 	.byte	0x04, 0x17
        /*002e*/ 	.short	(.L_14 - .L_13)
.L_13:
        /*0030*/ 	.word	0x00000000
        /*0034*/ 	.short	0x0018
        /*0036*/ 	.short	0x0078
        /*0038*/ 	.byte	0x00, 0xf4, 0x21, 0x00


	//----- nvinfo : EIATTR_KPARAM_INFO
	.align		4
.L_14:
        /*003c*/ 	.byte	0x04, 0x17
        /*003e*/ 	.short	(.L_16 - .L_15)
.L_15:
        /*0040*/ 	.word	0x00000000
        /*0044*/ 	.short	0x0017
        /*0046*/ 	.short	0x0070
        /*0048*/ 	.byte	0x00, 0xf0, 0x11, 0x00


	//----- nvinfo : EIATTR_KPARAM_INFO
	.align		4
.L_16:
        /*004c*/ 	.byte	0x04, 0x17
        /*004e*/ 	.short	(.L_18 - .L_17)
.L_17:
        /*0050*/ 	.word	0x00000000
        /*0054*/ 	.short	0x0016
        /*0056*/ 	.short	0x006c
        /*0058*/ 	.byte	0x00, 0xf0, 0x11, 0x00


	//----- nvinfo : EIATTR_KPARAM_INFO
	.align		4
.L_18:
        /*005c*/ 	.byte	0x04, 0x17
        /*005e*/ 	.short	(.L_20 - .L_19)
.L_19:
        /*0060*/ 	.word	0x00000000
        /*0064*/ 	.short	0x0015
        /*0066*/ 	.short	0x0068
        /*0068*/ 	.byte	0x00, 0xf0, 0x11, 0x00


	//----- nvinfo : EIATTR_KPARAM_INFO
	.align		4
.L_20:
        /*006c*/ 	.byte	0x04, 0x17
        /*006e*/ 	.short	(.L_22 - .L_21)
.L_21:
        /*0070*/ 	.word	0x00000000
        /*0074*/ 	.short	0x0014
        /*0076*/ 	.short	0x0064
        /*0078*/ 	.byte	0x00, 0xf0, 0x11, 0x00


	//----- nvinfo : EIATTR_KPARAM_INFO
	.align		4
.L_22:
        /*007c*/ 	.byte	0x04, 0x17
        /*007e*/ 	.short	(.L_24 - .L_23)
.L_23:
        /*0080*/ 	.word	0x00000000
        /*0084*/ 	.short	0x0013
        /*0086*/ 	.short	0x0060
        /*0088*/ 	.byte	0x00, 0xf0, 0x11, 0x00


	//----- nvinfo : EIATTR_KPARAM_INFO
	.align		4
.L_24:
        /*008c*/ 	.byte	0x04, 0x17
        /*008e*/ 	.short	(.L_26 - .L_25)
.L_25:
        /*0090*/ 	.word	0x00000000
        /*0094*/ 	.short	0x0012
        /*0096*/ 	.short	0x005c
        /*0098*/ 	.byte	0x00, 0xf0, 0x11, 0x00


	//----- nvinfo : EIATTR_KPARAM_INFO
	.align		4
.L_26:
        /*009c*/ 	.byte	0x04, 0x17
        /*009e*/ 	.short	(.L_28 - .L_27)
.L_27:
        /*00a0*/ 	.word	0x00000000
        /*00a4*/ 	.short	0x0011
        /*00a6*/ 	.short	0x0058
        /*00a8*/ 	.byte	0x00, 0xf0, 0x11, 0x00


	//----- nvinfo : EIATTR_KPARAM_INFO
	.align		4
.L_28:
        /*00ac*/ 	.byte	0x04, 0x17
        /*00ae*/ 	.short	(.L_30 - .L_29)
.L_29:
        /*00b0*/ 	.word	0x00000000
        /*00b4*/ 	.short	0x0010
        /*00b6*/ 	.short	0x0054
        /*00b8*/ 	.byte	0x00, 0xf0, 0x11, 0x00


	//----- nvinfo : EIATTR_KPARAM_INFO
	.align		4
.L_30:
        /*00bc*/ 	.byte	0x04, 0x17
        /*00be*/ 	.short	(.L_32 - .L_31)
.L_31:
        /*00c0*/ 	.word	0x00000000
        /*00c4*/ 	.short	0x000f
        /*00c6*/ 	.short	0x0050
        /*00c8*/ 	.byte	0x00, 0xf0, 0x11, 0x00


	//----- nvinfo : EIATTR_KPARAM_INFO
	.align		4
.L_32:
        /*00cc*/ 	.byte	0x04, 0x17
        /*00ce*/ 	.short	(.L_34 - .L_33)
.L_33:
        /*00d0*/ 	.word	0x00000000
        /*00d4*/ 	.short	0x000e
        /*00d6*/ 	.short	0x004c
        /*00d8*/ 	.byte	0x00, 0xf0, 0x11, 0x00


	//----- nvinfo : EIATTR_KPARAM_INFO
	.align		4
.L_34:
        /*00dc*/ 	.byte	0x04, 0x17
        /*00de*/ 	.short	(.L_36 - .L_35)
.L_35:
        /*00e0*/ 	.word	0x00000000
        /*00e4*/ 	.short	0x000d
        /*00e6*/ 	.short	0x0048
        /*00e8*/ 	.byte	0x00, 0xf0, 0x11, 0x00


	//----- nvinfo : EIATTR_KPARAM_INFO
	.align		4
.L_36:
        /*00ec*/ 	.byte	0x04, 0x17
        /*00ee*/ 	.short	(.L_38 - .L_37)
.L_37:
        /*00f0*/ 	.word	0x00000000
        /*00f4*/ 	.short	0x000c
        /*00f6*/ 	.short	0x0044
        /*00f8*/ 	.byte	0x00, 0xf0, 0x11, 0x00


	//----- nvinfo : EIATTR_KPARAM_INFO
	.align		4
.L_38:
        /*00fc*/ 	.byte	0x04, 0x17
        /*00fe*/ 	.short	(.L_40 - .L_39)
.L_39:
        /*0100*/ 	.word	0x00000000
        /*0104*/ 	.short	0x000b
        /*0106*/ 	.short	0x0040
        /*0108*/ 	.byte	0x00, 0xf0, 0x11, 0x00


	//----- nvinfo : EIATTR_KPARAM_INFO
	.align		4
.L_40:
        /*010c*/ 	.byte	0x04, 0x17
        /*010e*/ 	.short	(.L_42 - .L_41)
.L_41:
        /*0110*/ 	.word	0x00000000
        /*0114*/ 	.short	0x000a
        /*0116*/ 	.short	0x003c
        /*0118*/ 	.byte	0x00, 0xf0, 0x11, 0x00


	//----- nvinfo : EIATTR_KPARAM_INFO
	.align		4
.L_42:
        /*011c*/ 	.byte	0x04, 0x17
        /*011e*/ 	.short	(.L_44 - .L_43)
.L_43:
        /*0120*/ 	.word	0x00000000
        /*0124*/ 	.short	0x0009
        /*0126*/ 	.short	0x0038
        /*0128*/ 	.byte	0x00, 0xf0, 0x11, 0x00


	//----- nvinfo : EIATTR_KPARAM_INFO
	.align		4
.L_44:
        /*012c*/ 	.byte	0x04, 0x17
        /*012e*/ 	.short	(.L_46 - .L_45)
.L_45:
        /*0130*/ 	.word	0x00000000
        /*0134*/ 	.short	0x0008
        /*0136*/ 	.short	0x0034
        /*0138*/ 	.byte	0x00, 0xf0, 0x11, 0x00


	//----- nvinfo : EIATTR_KPARAM_INFO
	.align		4
.L_46:
        /*013c*/ 	.byte	0x04, 0x17
        /*013e*/ 	.short	(.L_48 - .L_47)
.L_47:
        /*0140*/ 	.word	0x00000000
        /*0144*/ 	.short	0x0007
        /*0146*/ 	.short	0x0030
        /*0148*/ 	.byte	0x00, 0xf0, 0x11, 0x00


	//----- nvinfo : EIATTR_KPARAM_INFO
	.align		4
.L_48:
        /*014c*/ 	.byte	0x04, 0x17
        /*014e*/ 	.short	(.L_50 - .L_49)
.L_49:
        /*0150*/ 	.word	0x00000000
        /*0154*/ 	.short	0x0006
        /*0156*/ 	.short	0x002c
        /*0158*/ 	.byte	0x00, 0xf0, 0x11, 0x00


	//----- nvinfo : EIATTR_KPARAM_INFO
	.align		4
.L_50:
        /*015c*/ 	.byte	0x04, 0x17
        /*015e*/ 	.short	(.L_52 - .L_51)
.L_51:
        /*0160*/ 	.word	0x00000000
        /*0164*/ 	.short	0x0005
        /*0166*/ 	.short	0x0028
        /*0168*/ 	.byte	0x00, 0xf0, 0x11, 0x00


	//----- nvinfo : EIATTR_KPARAM_INFO
	.align		4
.L_52:
        /*016c*/ 	.byte	0x04, 0x17
        /*016e*/ 	.short	(.L_54 - .L_53)
.L_53:
        /*0170*/ 	.word	0x00000000
        /*0174*/ 	.short	0x0004
        /*0176*/ 	.short	0x0020
        /*0178*/ 	.byte	0x00, 0xf4, 0x21, 0x00


	//----- nvinfo : EIATTR_KPARAM_INFO
	.align		4
.L_54:
        /*017c*/ 	.byte	0x04, 0x17
        /*017e*/ 	.short	(.L_56 - .L_55)
.L_55:
        /*0180*/ 	.word	0x00000000
        /*0184*/ 	.short	0x0003
        /*0186*/ 	.short	0x0018
        /*0188*/ 	.byte	0x00, 0xf4, 0x21, 0x00


	//----- nvinfo : EIATTR_KPARAM_INFO
	.align		4
.L_56:
        /*018c*/ 	.byte	0x04, 0x17
        /*018e*/ 	.short	(.L_58 - .L_57)
.L_57:
        /*0190*/ 	.word	0x00000000
        /*0194*/ 	.short	0x0002
        /*0196*/ 	.short	0x0010
        /*0198*/ 	.byte	0x00, 0xf4, 0x21, 0x00


	//----- nvinfo : EIATTR_KPARAM_INFO
	.align		4
.L_58:
        /*019c*/ 	.byte	0x04, 0x17
        /*019e*/ 	.short	(.L_60 - .L_59)
.L_59:
        /*01a0*/ 	.word	0x00000000
        /*01a4*/ 	.short	0x0001
        /*01a6*/ 	.short	0x0008
        /*01a8*/ 	.byte	0x00, 0xf4, 0x21, 0x00


	//----- nvinfo : EIATTR_KPARAM_INFO
	.align		4
.L_60:
        /*01ac*/ 	.byte	0x04, 0x17
        /*01ae*/ 	.short	(.L_62 - .L_61)
.L_61:
        /*01b0*/ 	.word	0x00000000
        /*01b4*/ 	.short	0x0000
        /*01b6*/ 	.short	0x0000
        /*01b8*/ 	.byte	0x00, 0xf4, 0x21, 0x00


	//----- nvinfo : EIATTR_MAXREG_COUNT
	.align		4
.L_62:
        /*01bc*/ 	.byte	0x03, 0x1b
        /*01be*/ 	.short	0x00ff


	//----- nvinfo : EIATTR_NUM_BARRIERS
	.align		4
        /*01c0*/ 	.byte	0x02, 0x4c
        /*01c2*/ 	.byte	0x01
	.zero		1


	//----- nvinfo : EIATTR_ANNOTATIONS
	.align		4
        /*01c4*/ 	.byte	0x04, 0x55
        /*01c6*/ 	.short	(.L_64 - .L_63)


	//   ....[0]....
.L_63:
        /*01c8*/ 	.word	0x00000001
        /*01cc*/ 	.byte	0x50, 0x04, 0x00, 0x00, 0x01, 0x00, 0x00, 0x00, 0x60, 0x04, 0x00, 0x00, 0x01, 0x00, 0x00, 0x00
        /* <DEDUP_REMOVED lines=2831> */
        /*b2cc*/ 	.byte	0xf0, 0xdb, 0x02, 0x00, 0x01, 0x00, 0x00, 0x00, 0x20, 0xdd, 0x02, 0x00


	//----- nvinfo : EIATTR_MERCURY_ISA_VERSION
	.align		4
.L_64:
        /*b2d8*/ 	.byte	0x03, 0x5f
        /*b2da*/ 	.short	0x0000


	//----- nvinfo : EIATTR_COOP_GROUP_MASK_REGIDS
	.align		4
        /*b2dc*/ 	.byte	0x04, 0x29
        /*b2de*/ 	.short	(.L_66 - .L_65)


	//   ....[0]....
.L_65:
        /*b2e0*/ 	.word	0xffffffff


	//   ....[1]....
        /*b2e4*/ 	.word	0xffffffff


	//   ....[2]....
        /*b2e8*/ 	.word	0xffffffff


	//   ....[3]....
        /*b2ec*/ 	.word	0xffffffff


	//   ....[4]....
        /*b2f0*/ 	.word	0xffffffff


	//   ....[5]....
        /*b2f4*/ 	.word	0xffffffff


	//   ....[6]....
        /*b2f8*/ 	.word	0xffffffff


	//   ....[7]....
        /*b2fc*/ 	.word	0xffffffff


	//   ....[8]....
        /*b300*/ 	.word	0xffffffff


	//   ....[9]....
        /*b304*/ 	.word	0xffffffff


	//   ....[10]....
        /*b308*/ 	.word	0xffffffff


	//   ....[11]....
        /*b30c*/ 	.word	0xffffffff


	//   ....[12]....
        /*b310*/ 	.word	0xffffffff


	//   ....[13]....
        /*b314*/ 	.word	0xffffffff


	//   ....[14]....
        /*b318*/ 	.word	0xffffffff


	//   ....[15]....
        /*b31c*/ 	.word	0xffffffff


	//   ....[16]....
        /*b320*/ 	.word	0xffffffff


	//   ....[17]....
        /*b324*/ 	.word	0xffffffff


	//   ....[18]....
        /*b328*/ 	.word	0xffffffff


	//   ....[19]....
        /*b32c*/ 	.word	0xffffffff


	//----- nvinfo : EIATTR_COOP_GROUP_INSTR_OFFSETS
	.align		4
.L_66:
        /*b330*/ 	.byte	0x04, 0x28
        /*b332*/ 	.short	(.L_68 - .L_67)


	//   ....[0]....
.L_67:
        /*b334*/ 	.word	0x00018aa0


	//   ....[1]....
        /*b338*/ 	.word	0x00018ab0


	//   ....[2]....
        /*b33c*/ 	.word	0x00018ad0


	//   ....[3]....
        /*b340*/ 	.word	0x00018ae0


	//   ....[4]....
        /*b344*/ 	.word	0x00018b30


	//   ....[5]....
        /*b348*/ 	.word	0x00018b60


	//   ....[6]....
        /*b34c*/ 	.word	0x00018b90


	//   ....[7]....
        /*b350*/ 	.word	0x00018d20


	//   ....[8]....
        /*b354*/ 	.word	0x00018da0


	//   ....[9]....
        /*b358*/ 	.word	0x00018dc0


	//   ....[10]....
        /*b35c*/ 	.word	0x00019a70


	//   ....[11]....
        /*b360*/ 	.word	0x00019a80


	//   ....[12]....
        /*b364*/ 	.word	0x00019ac0


	//   ....[13]....
        /*b368*/ 	.word	0x00019ad0


	//   ....[14]....
        /*b36c*/ 	.word	0x00019b10


	//   ....[15]....
        /*b370*/ 	.word	0x00019b60


	//   ....[16]....
        /*b374*/ 	.word	0x00019b70


	//   ....[17]....
        /*b378*/ 	.word	0x00019b80


	//   ....[18]....
        /*b37c*/ 	.word	0x00019c70


	//   ....[19]....
        /*b380*/ 	.word	0x00019c90


	//----- nvinfo : EIATTR_EXIT_INSTR_OFFSETS
	.align		4
.L_68:
        /*b384*/ 	.byte	0x04, 0x1c
        /*b386*/ 	.short	(.L_70 - .L_69)


	//   ....[0]....
.L_69:
        /*b388*/ 	.word	0x0002dd10


	//   ....[1]....
        /*b38c*/ 	.word	0x0002de10


	//----- nvinfo : EIATTR_REQNTID
	.align		4
.L_70:
        /*b390*/ 	.byte	0x04, 0x10
        /*b392*/ 	.short	(.L_72 - .L_71)
.L_71:
        /*b394*/ 	.word	0x00000080
        /*b398*/ 	.word	0x00000001
        /*b39c*/ 	.word	0x00000001
.L_72:


//--------------------- .nv.callgraph             --------------------------
	.section	.nv.callgraph,"",@"SHT_CUDA_CALLGRAPH"
	.align	4
	.sectionentsize	8
	.align		4
        /*0000*/ 	.word	0x00000000
	.align		4
        /*0004*/ 	.word	0xffffffff
	.align		4
        /*0008*/ 	.word	0x00000000
	.align		4
        /*000c*/ 	.word	0xfffffffe
	.align		4
        /*0010*/ 	.word	0x00000000
	.align		4
        /*0014*/ 	.word	0xfffffffd
	.align		4
        /*0018*/ 	.word	0x00000000
	.align		4
        /*001c*/ 	.word	0xfffffffc


//--------------------- .nv.rel.action            --------------------------
	.section	.nv.rel.action,"",@"SHT_CUDA_RELOCINFO"
	.align	8
	.sectionentsize	8
        /*0000*/ 	.byte	0x73, 0x00, 0x00, 0x00, 0x00, 0x00, 0x00, 0x00, 0x00, 0x00, 0x00, 0x11, 0x25, 0x00, 0x05, 0x36


//--------------------- .nv.constant4             --------------------------
	.section	.nv.constant4,"a",@progbits
	.align	8
	.align		8
.nv.constant4:
        /*0000*/ 	.dword	_$_str


//--------------------- .nv.constant0.attn_fwd    --------------------------
	.section	.nv.constant0.attn_fwd,"a",@progbits
	.sectionflags	@""
	.align	4
.nv.constant0.attn_fwd:
	.zero		488


//--------------------- .text.attn_fwd            --------------------------
	.section	.text.attn_fwd,"ax",@progbits
	.sectioninfo	@"SHI_REGISTERS=32"
	.align	128
        .global         attn_fwd
        .type           attn_fwd,@function
        .size           attn_fwd,(.L_x_3 - attn_fwd)
        .other          attn_fwd,@"STO_CUDA_ENTRY STV_DEFAULT"
attn_fwd:
.text.attn_fwd:
[----:B------:R-:W-:Y:S02]  /*0000*/  MOV R1, c[0x0][0x28] ;  /* 0x00000a0000017a02 */ /* 0x000fe40000000f00 */
[----:B------:R-:W0:Y:S01]  /*0010*/  S2R R2, SR_TID.X ;  /* 0x0000000000027919 */ /* 0x000e220000002100 */
[----:B------:R-:W-:Y:S01]  /*0020*/  ULDC.64 UR4, c[0x0][0x118] ;  /* 0x0000460000047ab9 */ /* 0x000fe20000000a00 */
[----:B------:R-:W-:Y:S02]  /*0030*/  IADD3 R1, R1, -0x2a10, RZ ;  /* 0xffffd5f001017810 */ /* 0x000fe40007ffe0ff */
[----:B------:R-:W1:Y:S04]  /*0040*/  S2R R0, SR_CTAID.X ;  /* 0x0000000000007919 */ /* 0x000e680000002500 */
[----:B------:R-:W2:Y:S01]  /*0050*/  S2R R4, SR_CTAID.Y ;  /* 0x0000000000047919 */ /* 0x000ea20000002600 */
[----:B0-----:R-:W-:Y:S02]  /*0060*/  LOP3.LUT R3, R2, 0x1f, RZ, 0xc0, !PT ;  /* 0x0000001f02037812 */ /* 0x001fe400078ec0ff */
[----:B------:R-:W-:-:S02]  /*0070*/  SHF.R.U32.HI R2, RZ, 0x5, R2 ;  /* 0x00000005ff027819 */ /* 0x000fc40000011602 */
[----:B-1----:R-:W-:Y:S02]  /*0080*/  LEA R3, R0, R3, 0x5 ;  /* 0x0000000300037211 */ /* 0x002fe400078e28ff */
[----:B------:R-:W-:Y:S01]  /*0090*/  SGXT.U32 R2, R2, 0x2 ;  /* 0x000000020202781a */ /* 0x000fe20000000000 */
[----:B--2---:R-:W-:Y:S01]  /*00a0*/  IMAD R0, R4, c[0x0][0x190], RZ ;  /* 0x0000640004007a24 */ /* 0x004fe200078e02ff */
[----:B------:R-:W-:Y:S01]  /*00b0*/  MOV R4, c[0x0][0x198] ;  /* 0x0000660000047a02 */ /* 0x000fe20000000f00 */
[----:B------:R-:W-:Y:S02]  /*00c0*/  IMAD R5, R3, c[0x0][0x194], RZ ;  /* 0x0000650003057a24 */ /* 0x000fe400078e02ff */
[----:B------:R-:W-:Y:S02]  /*00d0*/  IMAD R7, R2, c[0x0][0x198], RZ ;  /* 0x0000660002077a24 */ /* 0x000fe400078e02ff */
[C---:B------:R-:W-:Y:S01]  /*00e0*/  IMAD.SHL.U32 R3, R0.reuse, 0x2, RZ ;  /* 0x0000000200037824 */ /* 0x040fe200078e00ff */
[----:B------:R-:W-:Y:S01]  /*00f0*/  SHF.L.U32 R6, R5, 0x1, RZ ;  /* 0x0000000105067819 */ /* 0x000fe200000006ff */
[----:B------:R-:W-:Y:S01]  /*0100*/  IMAD.HI R2, R0, 0x2, RZ ;  /* 0x0000000200027827 */ /* 0x000fe200078e02ff */
[----:B------:R-:W-:-:S02]  /*0110*/  LEA R9, R4, R7, 0x2 ;  /* 0x0000000704097211 */ /* 0x000fc400078e10ff */
[----:B------:R-:W-:Y:S01]  /*0120*/  IADD3 R3, P0, P1, R6, c[0x0][0x160], R3 ;  /* 0x0000580006037a10 */ /* 0x000fe2000791e003 */
[----:B------:R-:W-:Y:S01]  /*0130*/  IMAD.HI R5, R5, 0x2, RZ ;  /* 0x0000000205057827 */ /* 0x000fe200078e02ff */
[----:B------:R-:W-:-:S04]  /*0140*/  LEA R11, R4, R9, 0x2 ;  /* 0x00000009040b7211 */ /* 0x000fc800078e10ff */
[----:B------:R-:W-:Y:S01]  /*0150*/  IADD3.X R2, R5, c[0x0][0x164], R2, P0, P1 ;  /* 0x0000590005027a10 */ /* 0x000fe200007e2402 */
[----:B------:R-:W-:Y:S01]  /*0160*/  IMAD R5, R4, 0x4, R11 ;  /* 0x0000000404057824 */ /* 0x000fe200078e020b */
[-C--:B------:R-:W-:Y:S02]  /*0170*/  LEA R6, P0, R7, R3.reuse, 0x1 ;  /* 0x0000000307067211 */ /* 0x080fe400078008ff */
[-C--:B------:R-:W-:Y:S02]  /*0180*/  LEA R16, P1, R11, R3.reuse, 0x1 ;  /* 0x000000030b107211 */ /* 0x080fe400078208ff */
[-C--:B------:R-:W-:Y:S02]  /*0190*/  LEA.HI.X.SX32 R7, R7, R2.reuse, 0x1, P0 ;  /* 0x0000000207077211 */ /* 0x080fe400000f0eff */
[----:B------:R-:W-:Y:S02]  /*01a0*/  LEA R14, P0, R9, R3, 0x1 ;  /* 0x00000003090e7211 */ /* 0x000fe400078008ff */
[-C--:B------:R-:W-:Y:S01]  /*01b0*/  LEA.HI.X.SX32 R17, R11, R2.reuse, 0x1, P1 ;  /* 0x000000020b117211 */ /* 0x080fe200008f0eff */
[----:B------:R0:W2:Y:S01]  /*01c0*/  LDG.E.U16 R22, [R6.64] ;  /* 0x0000000406167981 */ /* 0x0000a2000c1e1500 */
[----:B------:R-:W-:-:S02]  /*01d0*/  LEA.HI.X.SX32 R15, R9, R2, 0x1, P0 ;  /* 0x00000002090f7211 */ /* 0x000fc400000f0eff */
[C---:B------:R-:W-:Y:S02]  /*01e0*/  LEA R12, P0, R5.reuse, R3, 0x1 ;  /* 0x00000003050c7211 */ /* 0x040fe400078008ff */
[----:B------:R1:W3:Y:S01]  /*01f0*/  LDG.E.U16 R17, [R16.64] ;  /* 0x0000000410117981 */ /* 0x0002e2000c1e1500 */
[C---:B------:R-:W-:Y:S02]  /*0200*/  LEA R9, R4.reuse, R5, 0x2 ;  /* 0x0000000504097211 */ /* 0x040fe400078e10ff */
[----:B------:R-:W-:Y:S01]  /*0210*/  LEA.HI.X.SX32 R13, R5, R2, 0x1, P0 ;  /* 0x00000002050d7211 */ /* 0x000fe200000f0eff */
[----:B------:R4:W5:Y:S04]  /*0220*/  LDG.E.U16 R0, [R14.64] ;  /* 0x000000040e007981 */ /* 0x000968000c1e1500 */
[----:B-1----:R1:W5:Y:S01]  /*0230*/  LDG.E.U16 R16, [R12.64] ;  /* 0x000000040c107981 */ /* 0x002362000c1e1500 */
[----:B------:R-:W-:-:S02]  /*0240*/  LEA R5, R4, R9, 0x2 ;  /* 0x0000000904057211 */ /* 0x000fc400078e10ff */
[C---:B------:R-:W-:Y:S02]  /*0250*/  LEA R8, P0, R9.reuse, R3, 0x1 ;  /* 0x0000000309087211 */ /* 0x040fe400078008ff */
[C---:B------:R-:W-:Y:S02]  /*0260*/  LEA R11, R4.reuse, R5, 0x2 ;  /* 0x00000005040b7211 */ /* 0x040fe400078e10ff */
[-C--:B------:R-:W-:Y:S02]  /*0270*/  LEA.HI.X.SX32 R9, R9, R2.reuse, 0x1, P0 ;  /* 0x0000000209097211 */ /* 0x080fe400000f0eff */
[-C--:B0-----:R-:W-:Y:S01]  /*0280*/  LEA R6, P0, R5, R3.reuse, 0x1 ;  /* 0x0000000305067211 */ /* 0x081fe200078008ff */
[----:B------:R-:W-:Y:S01]  /*0290*/  IMAD R19, R4, 0x4, R11 ;  /* 0x0000000404137824 */ /* 0x000fe200078e020b */
[----:B------:R-:W-:Y:S01]  /*02a0*/  LEA R10, P1, R11, R3, 0x1 ;  /* 0x000000030b0a7211 */ /* 0x000fe200078208ff */
[----:B------:R0:W5:Y:S01]  /*02b0*/  LDG.E.U16 R21, [R8.64] ;  /* 0x0000000408157981 */ /* 0x000162000c1e1500 */
[----:B------:R-:W-:-:S02]  /*02c0*/  LEA.HI.X.SX32 R7, R5, R2, 0x1, P0 ;  /* 0x0000000205077211 */ /* 0x000fc400000f0eff */
[----:B------:R-:W-:Y:S02]  /*02d0*/  LEA.HI.X.SX32 R11, R11, R2, 0x1, P1 ;  /* 0x000000020b0b7211 */ /* 0x000fe400008f0eff */
[----:B----4-:R-:W-:Y:S01]  /*02e0*/  LEA R15, R4, R19, 0x2 ;  /* 0x00000013040f7211 */ /* 0x010fe200078e10ff */
[----:B------:R4:W5:Y:S01]  /*02f0*/  LDG.E.U16 R20, [R6.64] ;  /* 0x0000000406147981 */ /* 0x000962000c1e1500 */
[----:B0-----:R-:W-:-:S03]  /*0300*/  LEA R8, P0, R19, R3, 0x1 ;  /* 0x0000000313087211 */ /* 0x001fc600078008ff */
[----:B-1----:R0:W5:Y:S01]  /*0310*/  LDG.E.U16 R12, [R10.64] ;  /* 0x000000040a0c7981 */ /* 0x002162000c1e1500 */
[----:B------:R-:W-:Y:S02]  /*0320*/  LEA R5, R4, R15, 0x2 ;  /* 0x0000000f04057211 */ /* 0x000fe400078e10ff */
[----:B------:R-:W-:Y:S02]  /*0330*/  LEA.HI.X.SX32 R9, R19, R2, 0x1, P0 ;  /* 0x0000000213097211 */ /* 0x000fe400000f0eff */
[----:B----4-:R-:W-:-:S03]  /*0340*/  LEA R6, P0, R15, R3, 0x1 ;  /* 0x000000030f067211 */ /* 0x010fc600078008ff */
[----:B------:R1:W4:Y:S01]  /*0350*/  LDG.E.U16 R18, [R8.64] ;  /* 0x0000000408127981 */ /* 0x000322000c1e1500 */
[----:B------:R-:W-:Y:S02]  /*0360*/  LEA.HI.X.SX32 R7, R15, R2, 0x1, P0 ;  /* 0x000000020f077211 */ /* 0x000fe400000f0eff */
[----:B------:R-:W-:-:S03]  /*0370*/  LEA R15, R4, R5, 0x2 ;  /* 0x00000005040f7211 */ /* 0x000fc600078e10ff */
[----:B------:R0:W4:Y:S01]  /*0380*/  LDG.E.U16 R14, [R6.64] ;  /* 0x00000004060e7981 */ /* 0x000122000c1e1500 */
[-C--:B-1----:R-:W-:Y:S01]  /*0390*/  LEA R8, P0, R5, R3.reuse, 0x1 ;  /* 0x0000000305087211 */ /* 0x082fe200078008ff */
[C---:B------:R-:W-:Y:S01]  /*03a0*/  IMAD R13, R4.reuse, 0x4, R15 ;  /* 0x00000004040d7824 */ /* 0x040fe200078e020f */
[-C--:B0-----:R-:W-:Y:S02]  /*03b0*/  LEA R10, P1, R15, R3.reuse, 0x1 ;  /* 0x000000030f0a7211 */ /* 0x081fe400078208ff */
[-C--:B------:R-:W-:Y:S02]  /*03c0*/  LEA.HI.X.SX32 R9, R5, R2.reuse, 0x1, P0 ;  /* 0x0000000205097211 */ /* 0x080fe400000f0eff */
[----:B------:R-:W-:Y:S02]  /*03d0*/  LEA.HI.X.SX32 R11, R15, R2, 0x1, P1 ;  /* 0x000000020f0b7211 */ /* 0x000fe400008f0eff */
[----:B------:R-:W-:Y:S01]  /*03e0*/  LEA R6, P0, R13, R3, 0x1 ;  /* 0x000000030d067211 */ /* 0x000fe200078008ff */
[----:B------:R0:W4:Y:S01]  /*03f0*/  LDG.E.U16 R19, [R8.64] ;  /* 0x0000000408137981 */ /* 0x000122000c1e1500 */
[----:B------:R-:W-:-:S02]  /*0400*/  LEA R5, R4, R13, 0x2 ;  /* 0x0000000d04057211 */ /* 0x000fc400078e10ff */
[----:B------:R-:W-:Y:S02]  /*0410*/  LEA.HI.X.SX32 R7, R13, R2, 0x1, P0 ;  /* 0x000000020d077211 */ /* 0x000fe400000f0eff */
[----:B0-----:R-:W-:-:S04]  /*0420*/  LEA R8, P0, R5, R3, 0x1 ;  /* 0x0000000305087211 */ /* 0x001fc800078008ff */
[----:B------:R-:W-:-:S05]  /*0430*/  LEA.HI.X.SX32 R9, R5, R2, 0x1, P0 ;  /* 0x0000000205097211 */ /* 0x000fca00000f0eff */
[----:B------:R0:W4:Y:S04]  /*0440*/  LDG.E.U16 R15, [R8.64] ;  /* 0x00000004080f7981 */ /* 0x000128000c1e1500 */
[----:B--2---:R-:W-:Y:S04]  /*0450*/  STL [R1+0x90], R22 ;  /* 0x0000901601007387 */ /* 0x004fe80000100800 */
[----:B---3--:R1:W-:Y:S04]  /*0460*/  STL [R1+0x88], R17 ;  /* 0x0000881101007387 */ /* 0x0083e80000100800 */
[----:B-----5:R-:W-:Y:S04]  /*0470*/  STL [R1+0xb0], R0 ;  /* 0x0000b00001007387 */ /* 0x020fe80000100800 */
[----:B-1----:R1:W2:Y:S04]  /*0480*/  LDG.E.U16 R17, [R10.64] ;  /* 0x000000040a117981 */ /* 0x0022a8000c1e1500 */
[----:B------:R3:W-:Y:S04]  /*0490*/  STL [R1+0xac], R16 ;  /* 0x0000ac1001007387 */ /* 0x0007e80000100800 */
[----:B---3--:R3:W5:Y:S01]  /*04a0*/  LDG.E.U16 R16, [R6.64] ;  /* 0x0000000406107981 */ /* 0x008762000c1e1500 */
[----:B------:R-:W-:-:S04]  /*04b0*/  LEA R0, R4, R5, 0x2 ;  /* 0x0000000504007211 */ /* 0x000fc800078e10ff */
[----:B-1----:R-:W-:Y:S02]  /*04c0*/  LEA R11, R4, R0, 0x2 ;  /* 0x00000000040b7211 */ /* 0x002fe400078e10ff */
[----:B---3--:R-:W-:-:S03]  /*04d0*/  LEA R6, P0, R0, R3, 0x1 ;  /* 0x0000000300067211 */ /* 0x008fc600078008ff */
[----:B------:R-:W-:Y:S01]  /*04e0*/  IMAD R5, R4, 0x4, R11 ;  /* 0x0000000404057824 */ /* 0x000fe200078e020b */
[CC--:B------:R-:W-:Y:S02]  /*04f0*/  LEA R10, P1, R11.reuse, R3.reuse, 0x1 ;  /* 0x000000030b0a7211 */ /* 0x0c0fe400078208ff */
[-C--:B------:R-:W-:Y:S02]  /*0500*/  LEA.HI.X.SX32 R7, R0, R2.reuse, 0x1, P0 ;  /* 0x0000000200077211 */ /* 0x080fe400000f0eff */
[-C--:B------:R-:W-:Y:S01]  /*0510*/  LEA.HI.X.SX32 R11, R11, R2.reuse, 0x1, P1 ;  /* 0x000000020b0b7211 */ /* 0x080fe200008f0eff */
[----:B------:R-:W-:Y:S01]  /*0520*/  STL [R1+0x84], R21 ;  /* 0x0000841501007387 */ /* 0x000fe20000100800 */
[C---:B0-----:R-:W-:Y:S02]  /*0530*/  LEA R8, P0, R5.reuse, R3, 0x1 ;  /* 0x0000000305087211 */ /* 0x041fe400078008ff */
[----:B------:R-:W-:Y:S01]  /*0540*/  LEA R0, R4, R5, 0x2 ;  /* 0x0000000504007211 */ /* 0x000fe200078e10ff */
[----:B------:R0:W3:Y:S01]  /*0550*/  LDG.E.U16 R13, [R6.64] ;  /* 0x00000004060d7981 */ /* 0x0000e2000c1e1500 */
[----:B------:R-:W-:-:S03]  /*0560*/  LEA.HI.X.SX32 R9, R5, R2, 0x1, P0 ;  /* 0x0000000205097211 */ /* 0x000fc600000f0eff */
[----:B------:R-:W-:Y:S01]  /*0570*/  STL [R1+0xa8], R20 ;  /* 0x0000a81401007387 */ /* 0x000fe20000100800 */
[----:B------:R-:W-:-:S03]  /*0580*/  LEA R5, R4, R0, 0x2 ;  /* 0x0000000004057211 */ /* 0x000fc600078e10ff */
[----:B------:R1:W-:Y:S01]  /*0590*/  STL [R1+0x80], R12 ;  /* 0x0000800c01007387 */ /* 0x0003e20000100800 */
[----:B0-----:R-:W-:-:S03]  /*05a0*/  LEA R6, P0, R0, R3, 0x1 ;  /* 0x0000000300067211 */ /* 0x001fc600078008ff */
[----:B----4-:R0:W-:Y:S04]  /*05b0*/  STL [R1+0xa4], R18 ;  /* 0x0000a41201007387 */ /* 0x0101e80000100800 */
[----:B-1----:R1:W4:Y:S01]  /*05c0*/  LDG.E.U16 R12, [R10.64] ;  /* 0x000000040a0c7981 */ /* 0x002322000c1e1500 */
[----:B------:R-:W-:-:S03]  /*05d0*/  LEA.HI.X.SX32 R7, R0, R2, 0x1, P0 ;  /* 0x0000000200077211 */ /* 0x000fc600000f0eff */
[----:B0-----:R0:W4:Y:S01]  /*05e0*/  LDG.E.U16 R18, [R8.64] ;  /* 0x0000000408127981 */ /* 0x001122000c1e1500 */
[----:B-1----:R-:W-:-:S03]  /*05f0*/  LEA R11, R4, R5, 0x2 ;  /* 0x00000005040b7211 */ /* 0x002fc600078e10ff */
[----:B------:R1:W-:Y:S01]  /*0600*/  STL [R1+0x7c], R14 ;  /* 0x00007c0e01007387 */ /* 0x0003e20000100800 */
[-C--:B0-----:R-:W-:Y:S01]  /*0610*/  LEA R8, P0, R5, R3.reuse, 0x1 ;  /* 0x0000000305087211 */ /* 0x081fe200078008ff */
[----:B------:R-:W-:Y:S01]  /*0620*/  IMAD R0, R4, 0x4, R11 ;  /* 0x0000000404007824 */ /* 0x000fe200078e020b */
[----:B------:R-:W-:Y:S02]  /*0630*/  LEA R10, P1, R11, R3, 0x1 ;  /* 0x000000030b0a7211 */ /* 0x000fe400078208ff */
[-C--:B------:R-:W-:Y:S01]  /*0640*/  LEA.HI.X.SX32 R9, R5, R2.reuse, 0x1, P0 ;  /* 0x0000000205097211 */ /* 0x080fe200000f0eff */
[----:B-1----:R0:W4:Y:S01]  /*0650*/  LDG.E.U16 R14, [R6.64] ;  /* 0x00000004060e7981 */ /* 0x002122000c1e1500 */
[----:B------:R-:W-:-:S03]  /*0660*/  LEA.HI.X.SX32 R11, R11, R2, 0x1, P1 ;  /* 0x000000020b0b7211 */ /* 0x000fc600008f0eff */
[----:B------:R1:W-:Y:S01]  /*0670*/  STL [R1+0xa0], R19 ;  /* 0x0000a01301007387 */ /* 0x0003e20000100800 */
[----:B------:R-:W-:Y:S02]  /*0680*/  LEA R5, R4, R0, 0x2 ;  /* 0x0000000004057211 */ /* 0x000fe400078e10ff */
[CC--:B0-----:R-:W-:Y:S01]  /*0690*/  LEA R6, P0, R0.reuse, R3.reuse, 0x1 ;  /* 0x0000000300067211 */ /* 0x0c1fe200078008ff */
[----:B-1----:R0:W4:Y:S03]  /*06a0*/  LDG.E.U16 R19, [R8.64] ;  /* 0x0000000408137981 */ /* 0x002126000c1e1500 */
[----:B------:R-:W-:Y:S02]  /*06b0*/  LEA.HI.X.SX32 R7, R0, R2, 0x1, P0 ;  /* 0x0000000200077211 */ /* 0x000fe400000f0eff */
[----:B0-----:R-:W-:-:S04]  /*06c0*/  LEA R8, P0, R5, R3, 0x1 ;  /* 0x0000000305087211 */ /* 0x001fc800078008ff */
[----:B------:R-:W-:Y:S01]  /*06d0*/  LEA.HI.X.SX32 R9, R5, R2, 0x1, P0 ;  /* 0x0000000205097211 */ /* 0x000fe200000f0eff */
[----:B--2---:R0:W-:Y:S04]  /*06e0*/  STL [R1+0x78], R17 ;  /* 0x0000781101007387 */ /* 0x0041e80000100800 */
[----:B0-----:R0:W2:Y:S04]  /*06f0*/  LDG.E.U16 R17, [R10.64] ;  /* 0x000000040a117981 */ /* 0x0010a8000c1e1500 */
[----:B-----5:R1:W-:Y:S04]  /*0700*/  STL [R1+0x9c], R16 ;  /* 0x00009c1001007387 */ /* 0x0203e80000100800 */
[----:B------:R5:W-:Y:S04]  /*0710*/  STL [R1+0x74], R15 ;  /* 0x0000740f01007387 */ /* 0x000be80000100800 */
[----:B-1----:R1:W2:Y:S04]  /*0720*/  LDG.E.U16 R16, [R6.64] ;  /* 0x0000000406107981 */ /* 0x0022a8000c1e1500 */
[----:B-----5:R5:W2:Y:S01]  /*0730*/  LDG.E.U16 R15, [R8.64] ;  /* 0x00000004080f7981 */ /* 0x020aa2000c1e1500 */
[----:B------:R-:W-:-:S04]  /*0740*/  LEA R0, R4, R5, 0x2 ;  /* 0x0000000504007211 */ /* 0x000fc800078e10ff */
[----:B0-----:R-:W-:Y:S02]  /*0750*/  LEA R11, R4, R0, 0x2 ;  /* 0x00000000040b7211 */ /* 0x001fe400078e10ff */
[----:B-1----:R-:W-:-:S03]  /*0760*/  LEA R6, P0, R0, R3, 0x1 ;  /* 0x0000000300067211 */ /* 0x002fc600078008ff */
[----:B------:R-:W-:Y:S01]  /*0770*/  IMAD R5, R4, 0x4, R11 ;  /* 0x0000000404057824 */ /* 0x000fe200078e020b */
[-C--:B------:R-:W-:Y:S02]  /*0780*/  LEA R10, P1, R11, R3.reuse, 0x1 ;  /* 0x000000030b0a7211 */ /* 0x080fe400078208ff */
[-C--:B------:R-:W-:Y:S02]  /*0790*/  LEA.HI.X.SX32 R7, R0, R2.reuse, 0x1, P0 ;  /* 0x0000000200077211 */ /* 0x080fe400000f0eff */
[----:B-----5:R-:W-:Y:S02]  /*07a0*/  LEA R8, P0, R5, R3, 0x1 ;  /* 0x0000000305087211 */ /* 0x020fe400078008ff */
[----:B------:R-:W-:Y:S01]  /*07b0*/  LEA R0, R4, R5, 0x2 ;  /* 0x0000000504007211 */ /* 0x000fe200078e10ff */
[----:B---3--:R0:W-:Y:S01]  /*07c0*/  STL [R1+0x98], R13 ;  /* 0x0000980d01007387 */ /* 0x0081e20000100800 */
[-C--:B------:R-:W-:Y:S02]  /*07d0*/  LEA.HI.X.SX32 R11, R11, R2.reuse, 0x1, P1 ;  /* 0x000000020b0b7211 */ /* 0x080fe400008f0eff */
[----:B------:R-:W-:-:S02]  /*07e0*/  LEA.HI.X.SX32 R9, R5, R2, 0x1, P0 ;  /* 0x0000000205097211 */ /* 0x000fc400000f0eff */
[----:B------:R-:W-:Y:S01]  /*07f0*/  LEA R5, R4, R0, 0x2 ;  /* 0x0000000004057211 */ /* 0x000fe200078e10ff */
[----:B----4-:R1:W-:Y:S04]  /*0800*/  STL [R1+0x70], R12 ;  /* 0x0000700c01007387 */ /* 0x0103e80000100800 */
[----:B0-----:R0:W3:Y:S04]  /*0810*/  LDG.E.U16 R13, [R6.64] ;  /* 0x00000004060d7981 */ /* 0x0010e8000c1e1500 */
[----:B-1----:R1:W4:Y:S01]  /*0820*/  LDG.E.U16 R12, [R10.64] ;  /* 0x000000040a0c7981 */ /* 0x002322000c1e1500 */
[----:B0-----:R-:W-:-:S03]  /*0830*/  LEA R6, P0, R0, R3, 0x1 ;  /* 0x0000000300067211 */ /* 0x001fc600078008ff */
[----:B------:R0:W-:Y:S01]  /*0840*/  STL [R1+0x94], R18 ;  /* 0x0000941201007387 */ /* 0x0001e20000100800 */
[----:B-1----:R-:W-:Y:S02]  /*0850*/  LEA R11, R4, R5, 0x2 ;  /* 0x00000005040b7211 */ /* 0x002fe400078e10ff */
[----:B------:R-:W-:Y:S01]  /*0860*/  LEA.HI.X.SX32 R7, R0, R2, 0x1, P0 ;  /* 0x0000000200077211 */ /* 0x000fe200000f0eff */
[----:B0-----:R0:W5:Y:S02]  /*0870*/  LDG.E.U16 R18, [R8.64] ;  /* 0x0000000408127981 */ /* 0x001164000c1e1500 */
[----:B------:R-:W-:Y:S01]  /*0880*/  IMAD R0, R4, 0x4, R11 ;  /* 0x0000000404007824 */ /* 0x000fe200078e020b */
[-C--:B------:R-:W-:Y:S01]  /*0890*/  LEA R10, P1, R11, R3.reuse, 0x1 ;  /* 0x000000030b0a7211 */ /* 0x080fe200078208ff */
[----:B------:R1:W-:Y:S01]  /*08a0*/  STL [R1+0x6c], R14 ;  /* 0x00006c0e01007387 */ /* 0x0003e20000100800 */
[----:B0-----:R-:W-:-:S04]  /*08b0*/  LEA R8, P0, R5, R3, 0x1 ;  /* 0x0000000305087211 */ /* 0x001fc800078008ff */
[----:B------:R-:W-:Y:S01]  /*08c0*/  LEA.HI.X.SX32 R9, R5, R2, 0x1, P0 ;  /* 0x0000000205097211 */ /* 0x000fe200000f0eff */
[----:B-1----:R0:W5:Y:S01]  /*08d0*/  LDG.E.U16 R14, [R6.64] ;  /* 0x00000004060e7981 */ /* 0x002162000c1e1500 */
[----:B------:R-:W-:Y:S02]  /*08e0*/  LEA R5, R4, R0, 0x2 ;  /* 0x0000000004057211 */ /* 0x000fe400078e10ff */
[----:B------:R-:W-:Y:S01]  /*08f0*/  LEA.HI.X.SX32 R11, R11, R2, 0x1, P1 ;  /* 0x000000020b0b7211 */ /* 0x000fe200008f0eff */
[----:B------:R1:W-:Y:S04]  /*0900*/  STL [R1+0x8c], R19 ;  /* 0x00008c1301007387 */ /* 0x0003e80000100800 */
[----:B------:R2:W5:Y:S01]  /*0910*/  LDG.E.U16 R20, [R10.64] ;  /* 0x000000040a147981 */ /* 0x000562000c1e1500 */
[----:B0-----:R-:W-:-:S03]  /*0920*/  LEA R6, P0, R0, R3, 0x1 ;  /* 0x0000000300067211 */ /* 0x001fc600078008ff */
[----:B-1----:R0:W5:Y:S01]  /*0930*/  LDG.E.U16 R19, [R8.64] ;  /* 0x0000000408137981 */ /* 0x002162000c1e1500 */
[----:B------:R-:W-:Y:S02]  /*0940*/  LEA.HI.X.SX32 R7, R0, R2, 0x1, P0 ;  /* 0x0000000200077211 */ /* 0x000fe400000f0eff */
[----:B------:R-:W-:Y:S02]  /*0950*/  LEA R0, R4, R5, 0x2 ;  /* 0x0000000504007211 */ /* 0x000fe400078e10ff */
[----:B0-----:R-:W-:-:S04]  /*0960*/  LEA R8, P0, R5, R3, 0x1 ;  /* 0x0000000305087211 */ /* 0x001fc800078008ff */
[----:B------:R-:W-:Y:S01]  /*0970*/  LEA.HI.X.SX32 R9, R5, R2, 0x1, P0 ;  /* 0x0000000205097211 */ /* 0x000fe200000f0eff */
[----:B--2---:R0:W-:Y:S04]  /*0980*/  STL [R1+0x68], R17 ;  /* 0x0000681101007387 */ /* 0x0041e80000100800 */
[----:B0-----:R0:W2:Y:S04]  /*0990*/  LDG.E.U16 R17, [R6.64] ;  /* 0x0000000406117981 */ /* 0x0010a8000c1e1500 */
[----:B------:R1:W-:Y:S01]  /*09a0*/  STL [R1+0x64], R16 ;  /* 0x0000641001007387 */ /* 0x0003e20000100800 */
[----:B0-----:R-:W-:-:S03]  /*09b0*/  LEA R6, P0, R0, R3, 0x1 ;  /* 0x0000000300067211 */ /* 0x001fc600078008ff */
[----:B------:R0:W-:Y:S01]  /*09c0*/  STL [R1+0x60], R15 ;  /* 0x0000600f01007387 */ /* 0x0001e20000100800 */
[----:B------:R-:W-:-:S05]  /*09d0*/  LEA.HI.X.SX32 R7, R0, R2, 0x1, P0 ;  /* 0x0000000200077211 */ /* 0x000fca00000f0eff */
[----:B-1----:R1:W2:Y:S04]  /*09e0*/  LDG.E.U16 R16, [R6.64] ;  /* 0x0000000406107981 */ /* 0x0022a8000c1e1500 */
[----:B0-----:R0:W2:Y:S01]  /*09f0*/  LDG.E.U16 R15, [R8.64] ;  /* 0x00000004080f7981 */ /* 0x0010a2000c1e1500 */
[----:B------:R-:W-:-:S05]  /*0a00*/  LEA R11, R4, R0, 0x2 ;  /* 0x00000000040b7211 */ /* 0x000fca00078e10ff */
[----:B------:R-:W-:-:S05]  /*0a10*/  IMAD R5, R4, 0x4, R11 ;  /* 0x0000000404057824 */ /* 0x000fca00078e020b */
[----:B------:R-:W-:Y:S02]  /*0a20*/  LEA R0, R4, R5, 0x2 ;  /* 0x0000000504007211 */ /* 0x000fe400078e10ff */
[-C--:B0-----:R-:W-:Y:S01]  /*0a30*/  LEA R8, P0, R5, R3.reuse, 0x1 ;  /* 0x0000000305087211 */ /* 0x081fe200078008ff */
[----:B---3--:R0:W-:Y:S01]  /*0a40*/  STL [R1+0x5c], R13 ;  /* 0x00005c0d01007387 */ /* 0x0081e20000100800 */
[-C--:B------:R-:W-:Y:S02]  /*0a50*/  LEA R10, P1, R11, R3.reuse, 0x1 ;  /* 0x000000030b0a7211 */ /* 0x080fe400078208ff */
[----:B------:R-:W-:Y:S02]  /*0a60*/  LEA.HI.X.SX32 R9, R5, R2, 0x1, P0 ;  /* 0x0000000205097211 */ /* 0x000fe400000f0eff */
[----:B-1----:R-:W-:Y:S01]  /*0a70*/  LEA R6, P0, R0, R3, 0x1 ;  /* 0x0000000300067211 */ /* 0x002fe200078008ff */
[----:B----4-:R1:W-:Y:S01]  /*0a80*/  STL [R1+0x58], R12 ;  /* 0x0000580c01007387 */ /* 0x0103e20000100800 */
[----:B0-----:R-:W-:-:S03]  /*0a90*/  LEA R13, R4, R0, 0x2 ;  /* 0x00000000040d7211 */ /* 0x001fc600078e10ff */
[----:B------:R0:W3:Y:S01]  /*0aa0*/  LDG.E.U16 R21, [R8.64] ;  /* 0x0000000408157981 */ /* 0x0000e2000c1e1500 */
[----:B------:R-:W-:Y:S02]  /*0ab0*/  LEA.HI.X.SX32 R11, R11, R2, 0x1, P1 ;  /* 0x000000020b0b7211 */ /* 0x000fe400008f0eff */
[----:B-1----:R-:W-:-:S03]  /*0ac0*/  LEA R12, R4, R13, 0x2 ;  /* 0x0000000d040c7211 */ /* 0x002fc600078e10ff */
[----:B------:R1:W4:Y:S01]  /*0ad0*/  LDG.E.U16 R22, [R10.64] ;  /* 0x000000040a167981 */ /* 0x000322000c1e1500 */
[-C--:B------:R-:W-:Y:S01]  /*0ae0*/  LEA.HI.X.SX32 R7, R0, R2.reuse, 0x1, P0 ;  /* 0x0000000200077211 */ /* 0x080fe200000f0eff */
[C---:B------:R-:W-:Y:S01]  /*0af0*/  IMAD R0, R4.reuse, 0x4, R12 ;  /* 0x0000000404007824 */ /* 0x040fe200078e020c */
[CC--:B0-----:R-:W-:Y:S01]  /*0b00*/  LEA R8, P0, R13.reuse, R3.reuse, 0x1 ;  /* 0x000000030d087211 */ /* 0x0c1fe200078008ff */
[----:B-----5:R0:W-:Y:S03]  /*0b10*/  STL [R1+0x54], R18 ;  /* 0x0000541201007387 */ /* 0x0201e60000100800 */
[----:B------:R-:W-:Y:S02]  /*0b20*/  LEA.HI.X.SX32 R9, R13, R2, 0x1, P0 ;  /* 0x000000020d097211 */ /* 0x000fe400000f0eff */
[----:B------:R-:W-:Y:S01]  /*0b30*/  LEA R5, R4, R0, 0x2 ;  /* 0x0000000004057211 */ /* 0x000fe200078e10ff */
[----:B0-----:R0:W3:Y:S04]  /*0b40*/  LDG.E.U16 R18, [R6.64] ;  /* 0x0000000406127981 */ /* 0x0010e8000c1e1500 */
[----:B------:R1:W-:Y:S01]  /*0b50*/  STL [R1+0x50], R14 ;  /* 0x0000500e01007387 */ /* 0x0003e20000100800 */
[----:B0-----:R-:W-:-:S04]  /*0b60*/  LEA R6, P0, R0, R3, 0x1 ;  /* 0x0000000300067211 */ /* 0x001fc800078008ff */
[-C--:B------:R-:W-:Y:S01]  /*0b70*/  LEA.HI.X.SX32 R7, R0, R2.reuse, 0x1, P0 ;  /* 0x0000000200077211 */ /* 0x080fe200000f0eff */
[----:B------:R0:W-:Y:S01]  /*0b80*/  STL [R1+0x4c], R19 ;  /* 0x00004c1301007387 */ /* 0x0001e20000100800 */
[----:B-1----:R-:W-:Y:S02]  /*0b90*/  LEA R14, R4, R5, 0x2 ;  /* 0x00000005040e7211 */ /* 0x002fe400078e10ff */
[C---:B------:R-:W-:Y:S01]  /*0ba0*/  LEA R10, P1, R12.reuse, R3, 0x1 ;  /* 0x000000030c0a7211 */ /* 0x040fe200078208ff */
[----:B------:R1:W-:Y:S04]  /*0bb0*/  STL [R1+0x48], R20 ;  /* 0x0000481401007387 */ /* 0x0003e80000100800 */
[----:B0-----:R0:W3:Y:S01]  /*0bc0*/  LDG.E.U16 R19, [R8.64] ;  /* 0x0000000408137981 */ /* 0x0010e2000c1e1500 */
[----:B------:R-:W-:-:S05]  /*0bd0*/  LEA.HI.X.SX32 R11, R12, R2, 0x1, P1 ;  /* 0x000000020c0b7211 */ /* 0x000fca00008f0eff */
[----:B-1----:R1:W3:Y:S01]  /*0be0*/  LDG.E.U16 R20, [R10.64] ;  /* 0x000000040a147981 */ /* 0x0022e2000c1e1500 */
[----:B0-----:R-:W-:-:S04]  /*0bf0*/  LEA R8, P0, R5, R3, 0x1 ;  /* 0x0000000305087211 */ /* 0x001fc800078008ff */
[----:B------:R-:W-:-:S05]  /*0c00*/  LEA.HI.X.SX32 R9, R5, R2, 0x1, P0 ;  /* 0x0000000205097211 */ /* 0x000fca00000f0eff */
[----:B------:R0:W3:Y:S04]  /*0c10*/  LDG.E.U16 R25, [R8.64] ;  /* 0x0000000408197981 */ /* 0x0000e8000c1e1500 */
[----:B--2---:R2:W-:Y:S04]  /*0c20*/  STL [R1+0x44], R17 ;  /* 0x0000441101007387 */ /* 0x0045e80000100800 */
[----:B--2---:R2:W5:Y:S02]  /*0c30*/  LDG.E.U16 R17, [R6.64] ;  /* 0x0000000406117981 */ /* 0x004564000c1e1500 */
[----:B--2---:R-:W-:-:S04]  /*0c40*/  LEA R6, P0, R14, R3, 0x1 ;  /* 0x000000030e067211 */ /* 0x004fc800078008ff */
[----:B------:R-:W-:Y:S01]  /*0c50*/  LEA.HI.X.SX32 R7, R14, R2, 0x1, P0 ;  /* 0x000000020e077211 */ /* 0x000fe200000f0eff */
[----:B------:R-:W-:Y:S04]  /*0c60*/  STL [R1+0x40], R15 ;  /* 0x0000400f01007387 */ /* 0x000fe80000100800 */
[----:B------:R2:W-:Y:S04]  /*0c70*/  STL [R1+0x3c], R16 ;  /* 0x00003c1001007387 */ /* 0x0005e80000100800 */
[----:B--2---:R2:W5:Y:S01]  /*0c80*/  LDG.E.U16 R16, [R6.64] ;  /* 0x0000000406107981 */ /* 0x004562000c1e1500 */
[----:B------:R-:W-:-:S05]  /*0c90*/  LEA R12, R4, R14, 0x2 ;  /* 0x0000000e040c7211 */ /* 0x000fca00078e10ff */
[----:B------:R-:W-:-:S05]  /*0ca0*/  IMAD R13, R4, 0x4, R12 ;  /* 0x00000004040d7824 */ /* 0x000fca00078e020c */
[C---:B------:R-:W-:Y:S02]  /*0cb0*/  LEA R0, R4.reuse, R13, 0x2 ;  /* 0x0000000d04007211 */ /* 0x040fe400078e10ff */
[C---:B0-----:R-:W-:Y:S02]  /*0cc0*/  LEA R8, P0, R13.reuse, R3, 0x1 ;  /* 0x000000030d087211 */ /* 0x041fe400078008ff */
[C---:B------:R-:W-:Y:S02]  /*0cd0*/  LEA R5, R4.reuse, R0, 0x2 ;  /* 0x0000000004057211 */ /* 0x040fe400078e10ff */
[-C--:B------:R-:W-:Y:S02]  /*0ce0*/  LEA.HI.X.SX32 R9, R13, R2.reuse, 0x1, P0 ;  /* 0x000000020d097211 */ /* 0x080fe400000f0eff */
[----:B------:R-:W-:Y:S02]  /*0cf0*/  LEA R15, R4, R5, 0x2 ;  /* 0x00000005040f7211 */ /* 0x000fe400078e10ff */
[-C--:B--2---:R-:W-:Y:S01]  /*0d00*/  LEA R6, P0, R0, R3.reuse, 0x1 ;  /* 0x0000000300067211 */ /* 0x084fe200078008ff */
[----:B------:R0:W2:Y:S01]  /*0d10*/  LDG.E.U16 R23, [R8.64] ;  /* 0x0000000408177981 */ /* 0x0000a2000c1e1500 */
[----:B-1----:R-:W-:Y:S01]  /*0d20*/  LEA R10, P1, R12, R3, 0x1 ;  /* 0x000000030c0a7211 */ /* 0x002fe200078208ff */
[----:B------:R-:W-:Y:S01]  /*0d30*/  IMAD R14, R4, 0x4, R15 ;  /* 0x00000004040e7824 */ /* 0x000fe200078e020f */
[-C--:B------:R-:W-:Y:S01]  /*0d40*/  LEA.HI.X.SX32 R7, R0, R2.reuse, 0x1, P0 ;  /* 0x0000000200077211 */ /* 0x080fe200000f0eff */
[----:B----4-:R1:W-:Y:S01]  /*0d50*/  STL [R1+0x38], R22 ;  /* 0x0000381601007387 */ /* 0x0103e20000100800 */
[----:B------:R-:W-:-:S02]  /*0d60*/  LEA.HI.X.SX32 R11, R12, R2, 0x1, P1 ;  /* 0x000000020c0b7211 */ /* 0x000fc400008f0eff */
[CC--:B0-----:R-:W-:Y:S01]  /*0d70*/  LEA R8, P0, R5.reuse, R3.reuse, 0x1 ;  /* 0x0000000305087211 */ /* 0x0c1fe200078008ff */
[----:B-1----:R0:W4:Y:S03]  /*0d80*/  LDG.E.U16 R22, [R6.64] ;  /* 0x0000000406167981 */ /* 0x002126000c1e1500 */
[----:B------:R-:W-:Y:S02]  /*0d90*/  LEA.HI.X.SX32 R9, R5, R2, 0x1, P0 ;  /* 0x0000000205097211 */ /* 0x000fe400000f0eff */
[----:B------:R-:W-:Y:S01]  /*0da0*/  LEA R12, R4, R14, 0x2 ;  /* 0x0000000e040c7211 */ /* 0x000fe200078e10ff */
[----:B---3--:R1:W-:Y:S04]  /*0db0*/  STL [R1+0x34], R21 ;  /* 0x0000341501007387 */ /* 0x0083e80000100800 */
[----:B------:R3:W2:Y:S01]  /*0dc0*/  LDG.E.U16 R24, [R10.64] ;  /* 0x000000040a187981 */ /* 0x0006a2000c1e1500 */
[----:B0-----:R-:W-:-:S02]  /*0dd0*/  LEA R6, P0, R14, R3, 0x1 ;  /* 0x000000030e067211 */ /* 0x001fc400078008ff */
[----:B------:R-:W-:Y:S01]  /*0de0*/  LEA R13, R4, R12, 0x2 ;  /* 0x0000000c040d7211 */ /* 0x000fe200078e10ff */
[----:B-1----:R0:W4:Y:S01]  /*0df0*/  LDG.E.U16 R21, [R8.64] ;  /* 0x0000000408157981 */ /* 0x002122000c1e1500 */
[----:B------:R-:W-:Y:S02]  /*0e00*/  LEA.HI.X.SX32 R7, R14, R2, 0x1, P0 ;  /* 0x000000020e077211 */ /* 0x000fe400000f0eff */
[----:B0-----:R-:W-:-:S04]  /*0e10*/  LEA R8, P0, R12, R3, 0x1 ;  /* 0x000000030c087211 */ /* 0x001fc800078008ff */
[-C--:B------:R-:W-:Y:S02]  /*0e20*/  LEA.HI.X.SX32 R9, R12, R2.reuse, 0x1, P0 ;  /* 0x000000020c097211 */ /* 0x080fe400000f0eff */
[C---:B------:R-:W-:Y:S01]  /*0e30*/  LEA R12, P0, R13.reuse, R3, 0x1 ;  /* 0x000000030d0c7211 */ /* 0x040fe200078008ff */
[----:B------:R-:W-:Y:S01]  /*0e40*/  STL [R1+0x30], R18 ;  /* 0x0000301201007387 */ /* 0x000fe20000100800 */
[----:B------:R-:W-:Y:S02]  /*0e50*/  LEA R0, R4, R13, 0x2 ;  /* 0x0000000d04007211 */ /* 0x000fe400078e10ff */
[----:B------:R-:W-:Y:S01]  /*0e60*/  LEA.HI.X.SX32 R13, R13, R2, 0x1, P0 ;  /* 0x000000020d0d7211 */ /* 0x000fe200000f0eff */
[----:B------:R-:W-:Y:S04]  /*0e70*/  STL [R1+0x2c], R19 ;  /* 0x00002c1301007387 */ /* 0x000fe80000100800 */
[----:B------:R-:W-:Y:S04]  /*0e80*/  STL [R1+0x28], R20 ;  /* 0x0000281401007387 */ /* 0x000fe80000100800 */
[----:B------:R-:W4:Y:S04]  /*0e90*/  LDG.E.U16 R29, [R12.64] ;  /* 0x000000040c1d7981 */ /* 0x000f28000c1e1500 */
[----:B-----5:R0:W-:Y:S04]  /*0ea0*/  STL [R1+0x24], R17 ;  /* 0x0000241101007387 */ /* 0x0201e80000100800 */
[----:B------:R-:W-:Y:S01]  /*0eb0*/  STL [R1+0x20], R25 ;  /* 0x0000201901007387 */ /* 0x000fe20000100800 */
[----:B---3--:R-:W-:-:S03]  /*0ec0*/  LEA R10, P1, R15, R3, 0x1 ;  /* 0x000000030f0a7211 */ /* 0x008fc600078208ff */
[----:B0-----:R0:W3:Y:S04]  /*0ed0*/  LDG.E.U16 R17, [R6.64] ;  /* 0x0000000406117981 */ /* 0x0010e8000c1e1500 */
[----:B------:R1:W-:Y:S04]  /*0ee0*/  STL [R1+0x1c], R16 ;  /* 0x00001c1001007387 */ /* 0x0003e80000100800 */
[----:B-1----:R-:W5:Y:S04]  /*0ef0*/  LDG.E.U16 R16, [R8.64] ;  /* 0x0000000408107981 */ /* 0x002f68000c1e1500 */
[----:B--2---:R-:W-:Y:S04]  /*0f00*/  STL [R1+0x18], R24 ;  /* 0x0000181801007387 */ /* 0x004fe80000100800 */
[----:B----4-:R1:W-:Y:S04]  /*0f10*/  STL [R1+0x15d8], R29 ;  /* 0x0015d81d01007387 */ /* 0x0103e80000100800 */
[----:B-----5:R-:W-:Y:S04]  /*0f20*/  STL [R1], R16 ;  /* 0x0000001001007387 */ /* 0x020fe80000100800 */
[----:B-1----:R-:W2:Y:S04]  /*0f30*/  LDL.LU R29, [R1] ;  /* 0x00000000011d7983 */ /* 0x002ea80000300800 */
[----:B------:R-:W-:Y:S04]  /*0f40*/  STL [R1+0x14], R23 ;  /* 0x0000141701007387 */ /* 0x000fe80000100800 */
[----:B--2---:R1:W-:Y:S04]  /*0f50*/  STL [R1+0x15ec], R29 ;  /* 0x0015ec1d01007387 */ /* 0x0043e80000100800 */
[----:B-1----:R-:W2:Y:S04]  /*0f60*/  LDL.LU R29, [R1+0x68] ;  /* 0x00006800011d7983 */ /* 0x002ea80000300800 */
[----:B--2---:R1:W-:Y:S04]  /*0f70*/  STL [R1+0x15f0], R29 ;  /* 0x0015f01d01007387 */ /* 0x0043e80000100800 */
[----:B-1----:R-:W2:Y:S04]  /*0f80*/  LDL.LU R29, [R1+0x6c] ;  /* 0x00006c00011d7983 */ /* 0x002ea80000300800 */
[----:B--2---:R1:W-:Y:S04]  /*0f90*/  STL [R1+0x15f4], R29 ;  /* 0x0015f41d01007387 */ /* 0x0043e80000100800 */
[----:B------:R-:W-:Y:S04]  /*0fa0*/  STL [R1+0x10], R22 ;  /* 0x0000101601007387 */ /* 0x000fe80000100800 */
[----:B-1----:R-:W2:Y:S04]  /*0fb0*/  LDL.LU R29, [R1+0x70] ;  /* 0x00007000011d7983 */ /* 0x002ea80000300800 */
[----:B--2---:R1:W-:Y:S04]  /*0fc0*/  STL [R1+0x15f8], R29 ;  /* 0x0015f81d01007387 */ /* 0x0043e80000100800 */
[----:B-1----:R-:W2:Y:S04]  /*0fd0*/  LDL.LU R29, [R1+0x74] ;  /* 0x00007400011d7983 */ /* 0x002ea80000300800 */
[----:B--2---:R1:W-:Y:S04]  /*0fe0*/  STL [R1+0x15fc], R29 ;  /* 0x0015fc1d01007387 */ /* 0x0043e80000100800 */
[----:B-1----:R-:W2:Y:S04]  /*0ff0*/  LDL.LU R29, [R1+0x78] ;  /* 0x00007800011d7983 */ /* 0x002ea80000300800 */
[----:B------:R-:W-:Y:S04]  /*1000*/  STL [R1+0xc], R21 ;  /* 0x00000c1501007387 */ /* 0x000fe80000100800 */
[----:B--2---:R1:W-:Y:S04]  /*1010*/  STL [R1+0x1600], R29 ;  /* 0x0016001d01007387 */ /* 0x0043e80000100800 */
[----:B-1----:R-:W2:Y:S01]  /*1020*/  LDL.LU R29, [R1+0x7c] ;  /* 0x00007c00011d7983 */ /* 0x002ea20000300800 */
[----:B------:R-:W-:-:S05]  /*1030*/  LEA.HI.X.SX32 R11, R15, R2, 0x1, P1 ;  /* 0x000000020f0b7211 */ /* 0x000fca00008f0eff */
[----:B------:R-:W4:Y:S04]  /*1040*/  LDG.E.U16 R20, [R10.64] ;  /* 0x000000040a147981 */ /* 0x000f28000c1e1500 */
[----:B--2---:R1:W-:Y:S04]  /*1050*/  STL [R1+0x1604], R29 ;  /* 0x0016041d01007387 */ /* 0x0043e80000100800 */
[----:B-1----:R-:W2:Y:S04]  /*1060*/  LDL.LU R29, [R1+0x80] ;  /* 0x00008000011d7983 */ /* 0x002ea80000300800 */
[----:B----4-:R-:W-:Y:S04]  /*1070*/  STL [R1+0x8], R20 ;  /* 0x0000081401007387 */ /* 0x010fe80000100800 */
[----:B--2---:R1:W-:Y:S04]  /*1080*/  STL [R1+0x1608], R29 ;  /* 0x0016081d01007387 */ /* 0x0043e80000100800 */
[----:B-1----:R-:W2:Y:S01]  /*1090*/  LDL.LU R29, [R1+0x84] ;  /* 0x00008400011d7983 */ /* 0x002ea20000300800 */
[----:B------:R-:W-:-:S05]  /*10a0*/  IMAD R18, R4, 0x4, R0 ;  /* 0x0000000404127824 */ /* 0x000fca00078e0200 */
[----:B------:R-:W-:-:S04]  /*10b0*/  LEA R5, R4, R18, 0x2 ;  /* 0x0000001204057211 */ /* 0x000fc800078e10ff */
[----:B------:R-:W-:-:S04]  /*10c0*/  LEA R19, R4, R5, 0x2 ;  /* 0x0000000504137211 */ /* 0x000fc800078e10ff */
[----:B------:R-:W-:-:S05]  /*10d0*/  LEA R15, R4, R19, 0x2 ;  /* 0x00000013040f7211 */ /* 0x000fca00078e10ff */
[----:B------:R-:W-:Y:S01]  /*10e0*/  IMAD R10, R4, 0x4, R15 ;  /* 0x00000004040a7824 */ /* 0x000fe200078e020f */
[----:B0-----:R-:W-:-:S04]  /*10f0*/  LEA R6, P1, R0, R3, 0x1 ;  /* 0x0000000300067211 */ /* 0x001fc800078208ff */
[----:B------:R-:W-:-:S04]  /*1100*/  LEA R14, R4, R10, 0x2 ;  /* 0x0000000a040e7211 */ /* 0x000fc800078e10ff */
[----:B------:R-:W-:Y:S02]  /*1110*/  LEA R11, R4, R14, 0x2 ;  /* 0x0000000e040b7211 */ /* 0x000fe400078e10ff */
[-C--:B------:R-:W-:Y:S02]  /*1120*/  LEA.HI.X.SX32 R7, R0, R2.reuse, 0x1, P1 ;  /* 0x0000000200077211 */ /* 0x080fe400008f0eff */
[C---:B------:R-:W-:Y:S02]  /*1130*/  LEA R8, P0, R5.reuse, R3, 0x1 ;  /* 0x0000000305087211 */ /* 0x040fe400078008ff */
[----:B------:R-:W-:Y:S01]  /*1140*/  LEA R0, R4, R11, 0x2 ;  /* 0x0000000b04007211 */ /* 0x000fe200078e10ff */
[----:B------:R0:W4:Y:S01]  /*1150*/  LDG.E.U16 R28, [R6.64] ;  /* 0x00000004061c7981 */ /* 0x000122000c1e1500 */
[----:B------:R-:W-:-:S03]  /*1160*/  LEA.HI.X.SX32 R9, R5, R2, 0x1, P0 ;  /* 0x0000000205097211 */ /* 0x000fc600000f0eff */
[----:B------:R-:W-:Y:S01]  /*1170*/  IMAD R5, R4, 0x4, R0 ;  /* 0x0000000404057824 */ /* 0x000fe200078e0200 */
[-C--:B------:R-:W-:Y:S01]  /*1180*/  LEA R12, P0, R15, R3.reuse, 0x1 ;  /* 0x000000030f0c7211 */ /* 0x080fe200078008ff */
[----:B------:R1:W5:Y:S01]  /*1190*/  LDG.E.U16 R27, [R8.64] ;  /* 0x00000004081b7981 */ /* 0x000362000c1e1500 */
[----:B------:R-:W-:Y:S02]  /*11a0*/  LEA R22, P1, R14, R3, 0x1 ;  /* 0x000000030e167211 */ /* 0x000fe400078208ff */
[----:B0-----:R-:W-:-:S04]  /*11b0*/  LEA R7, R4, R5, 0x2 ;  /* 0x0000000504077211 */ /* 0x001fc800078e10ff */
[----:B------:R-:W-:Y:S01]  /*11c0*/  LEA R6, R4, R7, 0x2 ;  /* 0x0000000704067211 */ /* 0x000fe200078e10ff */
[----:B--2---:R0:W-:Y:S04]  /*11d0*/  STL [R1+0x160c], R29 ;  /* 0x00160c1d01007387 */ /* 0x0041e80000100800 */
[----:B---3--:R2:W-:Y:S04]  /*11e0*/  STL [R1+0x4], R17 ;  /* 0x0000041101007387 */ /* 0x0085e80000100800 */
[----:B0-----:R-:W3:Y:S01]  /*11f0*/  LDL.LU R29, [R1+0x88] ;  /* 0x00008800011d7983 */ /* 0x001ee20000300800 */
[----:B------:R-:W-:-:S02]  /*1200*/  LEA.HI.X.SX32 R13, R15, R2, 0x1, P0 ;  /* 0x000000020f0d7211 */ /* 0x000fc400000f0eff */
[----:B------:R-:W-:Y:S02]  /*1210*/  LEA.HI.X.SX32 R23, R14, R2, 0x1, P1 ;  /* 0x000000020e177211 */ /* 0x000fe400008f0eff */
[-C--:B-1----:R-:W-:Y:S01]  /*1220*/  LEA R8, P0, R0, R3.reuse, 0x1 ;  /* 0x0000000300087211 */ /* 0x082fe200078008ff */
[----:B------:R0:W4:Y:S01]  /*1230*/  LDG.E.U16 R26, [R12.64] ;  /* 0x000000040c1a7981 */ /* 0x000122000c1e1500 */
[----:B------:R-:W-:Y:S02]  /*1240*/  LEA R14, R4, R6, 0x2 ;  /* 0x00000006040e7211 */ /* 0x000fe400078e10ff */
[----:B------:R-:W-:Y:S01]  /*1250*/  LEA.HI.X.SX32 R9, R0, R2, 0x1, P0 ;  /* 0x0000000200097211 */ /* 0x000fe200000f0eff */
[----:B------:R1:W4:Y:S02]  /*1260*/  LDG.E.U16 R22, [R22.64] ;  /* 0x0000000416167981 */ /* 0x000324000c1e1500 */
[C---:B------:R-:W-:Y:S01]  /*1270*/  IMAD R0, R4.reuse, 0x4, R14 ;  /* 0x0000000404007824 */ /* 0x040fe200078e020e */
[----:B------:R-:W-:Y:S01]  /*1280*/  LEA R20, P0, R7, R3, 0x1 ;  /* 0x0000000307147211 */ /* 0x000fe200078008ff */
[----:B------:R1:W4:Y:S03]  /*1290*/  LDG.E.U16 R8, [R8.64] ;  /* 0x0000000408087981 */ /* 0x000326000c1e1500 */
[----:B------:R-:W-:-:S02]  /*12a0*/  LEA R15, R4, R0, 0x2 ;  /* 0x00000000040f7211 */ /* 0x000fc400078e10ff */
[-C--:B------:R-:W-:Y:S02]  /*12b0*/  LEA.HI.X.SX32 R21, R7, R2.reuse, 0x1, P0 ;  /* 0x0000000207157211 */ /* 0x080fe400000f0eff */
[----:B------:R-:W-:Y:S02]  /*12c0*/  LEA R7, R4, R15, 0x2 ;  /* 0x0000000f04077211 */ /* 0x000fe400078e10ff */
[----:B0-----:R-:W-:Y:S01]  /*12d0*/  LEA R12, P1, R14, R3, 0x1 ;  /* 0x000000030e0c7211 */ /* 0x001fe200078208ff */
[----:B------:R0:W4:Y:S01]  /*12e0*/  LDG.E.U16 R20, [R20.64] ;  /* 0x0000000414147981 */ /* 0x000122000c1e1500 */
[----:B-1----:R-:W-:Y:S02]  /*12f0*/  LEA R9, R4, R7, 0x2 ;  /* 0x0000000704097211 */ /* 0x002fe400078e10ff */
[----:B------:R-:W-:Y:S02]  /*1300*/  LEA.HI.X.SX32 R13, R14, R2, 0x1, P1 ;  /* 0x000000020e0d7211 */ /* 0x000fe400008f0eff */
[----:B------:R-:W-:-:S02]  /*1310*/  LEA R14, P0, R15, R3, 0x1 ;  /* 0x000000030f0e7211 */ /* 0x000fc400078008ff */
[----:B------:R-:W-:Y:S02]  /*1320*/  LEA R16, P1, R9, R3, 0x1 ;  /* 0x0000000309107211 */ /* 0x000fe400078208ff */
[-C--:B------:R-:W-:Y:S01]  /*1330*/  LEA.HI.X.SX32 R15, R15, R2.reuse, 0x1, P0 ;  /* 0x000000020f0f7211 */ /* 0x080fe200000f0eff */
[----:B0-----:R0:W4:Y:S01]  /*1340*/  LDG.E.U16 R21, [R12.64] ;  /* 0x000000040c157981 */ /* 0x001122000c1e1500 */
[----:B--2---:R-:W-:-:S03]  /*1350*/  LEA.HI.X.SX32 R17, R9, R2, 0x1, P1 ;  /* 0x0000000209117211 */ /* 0x004fc600008f0eff */
[----:B------:R1:W2:Y:S04]  /*1360*/  LDG.E.U16 R23, [R14.64] ;  /* 0x000000040e177981 */ /* 0x0002a8000c1e1500 */
[----:B------:R5:W2:Y:S01]  /*1370*/  LDG.E.U16 R24, [R16.64] ;  /* 0x0000000410187981 */ /* 0x000aa2000c1e1500 */
[CC--:B0-----:R-:W-:Y:S02]  /*1380*/  LEA R12, P0, R18.reuse, R3.reuse, 0x1 ;  /* 0x00000003120c7211 */ /* 0x0c1fe400078008ff */
[-C--:B-1----:R-:W-:Y:S02]  /*1390*/  LEA R14, P1, R19, R3.reuse, 0x1 ;  /* 0x00000003130e7211 */ /* 0x082fe400078208ff */
[----:B------:R-:W-:Y:S02]  /*13a0*/  LEA.HI.X.SX32 R13, R18, R2, 0x1, P0 ;  /* 0x00000002120d7211 */ /* 0x000fe400000f0eff */
[----:B-----5:R-:W-:-:S02]  /*13b0*/  LEA R16, P0, R10, R3, 0x1 ;  /* 0x000000030a107211 */ /* 0x020fc400078008ff */
[-C--:B------:R-:W-:Y:S01]  /*13c0*/  LEA.HI.X.SX32 R15, R19, R2.reuse, 0x1, P1 ;  /* 0x00000002130f7211 */ /* 0x080fe200008f0eff */
[----:B------:R0:W5:Y:S01]  /*13d0*/  LDG.E.U16 R25, [R12.64] ;  /* 0x000000040c197981 */ /* 0x000162000c1e1500 */
[C---:B------:R-:W-:Y:S02]  /*13e0*/  LEA R18, P1, R11.reuse, R3, 0x1 ;  /* 0x000000030b127211 */ /* 0x040fe400078208ff */
[-C--:B------:R-:W-:Y:S01]  /*13f0*/  LEA.HI.X.SX32 R17, R10, R2.reuse, 0x1, P0 ;  /* 0x000000020a117211 */ /* 0x080fe200000f0eff */
[----:B------:R1:W2:Y:S01]  /*1400*/  LDG.E.U16 R14, [R14.64] ;  /* 0x000000040e0e7981 */ /* 0x0002a2000c1e1500 */
[----:B------:R-:W-:-:S03]  /*1410*/  LEA.HI.X.SX32 R19, R11, R2, 0x1, P1 ;  /* 0x000000020b137211 */ /* 0x000fc600008f0eff */
[----:B------:R0:W2:Y:S04]  /*1420*/  LDG.E.U16 R16, [R16.64] ;  /* 0x0000000410107981 */ /* 0x0000a8000c1e1500 */
[----:B------:R0:W2:Y:S04]  /*1430*/  LDG.E.U16 R18, [R18.64] ;  /* 0x0000000412127981 */ /* 0x0000a8000c1e1500 */
[----:B---3--:R3:W-:Y:S04]  /*1440*/  STL [R1+0x1610], R29 ;  /* 0x0016101d01007387 */ /* 0x0087e80000100800 */
[----:B---3--:R-:W3:Y:S04]  /*1450*/  LDL.LU R29, [R1+0x90] ;  /* 0x00009000011d7983 */ /* 0x008ee80000300800 */
[----:B0-----:R-:W0:Y:S01]  /*1460*/  S2R R17, SR_TID.X ;  /* 0x0000000000117919 */ /* 0x001e220000002100 */
[-C--:B------:R-:W-:Y:S01]  /*1470*/  LEA R10, P0, R5, R3.reuse, 0x1 ;  /* 0x00000003050a7211 */ /* 0x080fe200078008ff */
[----:B------:R-:W-:Y:S01]  /*1480*/  IMAD R9, R4, 0x4, R9 ;  /* 0x0000000404097824 */ /* 0x000fe200078e0209 */
[----:B------:R-:W-:-:S02]  /*1490*/  LEA R4, P1, R0, R3, 0x1 ;  /* 0x0000000300047211 */ /* 0x000fc400078208ff */
[-C--:B------:R-:W-:Y:S02]  /*14a0*/  LEA.HI.X.SX32 R11, R5, R2.reuse, 0x1, P0 ;  /* 0x00000002050b7211 */ /* 0x080fe400000f0eff */
[-C--:B------:R-:W-:Y:S02]  /*14b0*/  LEA R12, P0, R6, R3.reuse, 0x1 ;  /* 0x00000003060c7211 */ /* 0x080fe400078008ff */
[-C--:B------:R-:W-:Y:S01]  /*14c0*/  LEA.HI.X.SX32 R5, R0, R2.reuse, 0x1, P1 ;  /* 0x0000000200057211 */ /* 0x080fe200008f0eff */
[----:B-1----:R1:W4:Y:S01]  /*14d0*/  LDG.E.U16 R15, [R10.64] ;  /* 0x000000040a0f7981 */ /* 0x002322000c1e1500 */
[----:B------:R-:W-:Y:S02]  /*14e0*/  LEA.HI.X.SX32 R13, R6, R2, 0x1, P0 ;  /* 0x00000002060d7211 */ /* 0x000fe400000f0eff */
[-C--:B------:R-:W-:Y:S01]  /*14f0*/  LEA R6, P0, R7, R3.reuse, 0x1 ;  /* 0x0000000307067211 */ /* 0x080fe200078008ff */
[----:B------:R0:W4:Y:S01]  /*1500*/  LDG.E.U16 R4, [R4.64] ;  /* 0x0000000404047981 */ /* 0x000122000c1e1500 */
[----:B-1----:R-:W-:-:S03]  /*1510*/  LEA R10, P1, R9, R3, 0x1 ;  /* 0x00000003090a7211 */ /* 0x002fc600078208ff */
[----:B------:R1:W4:Y:S01]  /*1520*/  LDG.E.U16 R12, [R12.64] ;  /* 0x000000040c0c7981 */ /* 0x000322000c1e1500 */
[-C--:B------:R-:W-:Y:S02]  /*1530*/  LEA.HI.X.SX32 R7, R7, R2.reuse, 0x1, P0 ;  /* 0x0000000207077211 */ /* 0x080fe400000f0eff */
[----:B------:R-:W-:Y:S02]  /*1540*/  LEA.HI.X.SX32 R11, R9, R2, 0x1, P1 ;  /* 0x00000002090b7211 */ /* 0x000fe400008f0eff */
[----:B0-----:R-:W-:Y:S01]  /*1550*/  SHF.R.S32.HI R0, RZ, 0x6, R17 ;  /* 0x00000006ff007819 */ /* 0x001fe20000011411 */
[----:B------:R0:W4:Y:S01]  /*1560*/  LDG.E.U16 R6, [R6.64] ;  /* 0x0000000406067981 */ /* 0x000122000c1e1500 */
[----:B------:R-:W-:Y:S02]  /*1570*/  LOP3.LUT R2, R17, 0x3f, RZ, 0xc0, !PT ;  /* 0x0000003f11027812 */ /* 0x000fe400078ec0ff */
[----:B------:R-:W-:Y:S01]  /*1580*/  SGXT R0, R0, 0x1 ;  /* 0x000000010000781a */ /* 0x000fe20000000200 */
[----:B------:R0:W4:Y:S01]  /*1590*/  LDG.E.U16 R10, [R10.64] ;  /* 0x000000040a0a7981 */ /* 0x000122000c1e1500 */
[----:B------:R-:W-:-:S03]  /*15a0*/  SHF.L.U32 R2, R2, 0x1, RZ ;  /* 0x0000000102027819 */ /* 0x000fc600000006ff */
[----:B-----5:R5:W-:Y:S01]  /*15b0*/  STL [R1+0x15dc], R25 ;  /* 0x0015dc1901007387 */ /* 0x020be20000100800 */
[----:B------:R-:W-:-:S03]  /*15c0*/  LOP3.LUT R0, R2, 0x90, R0, 0x78, !PT ;  /* 0x0000009002007812 */ /* 0x000fc600078e7800 */
[----:B-----5:R-:W5:Y:S04]  /*15d0*/  LDL.LU R25, [R1+0x8] ;  /* 0x0000080001197983 */ /* 0x020f680000300800 */
[----:B--2---:R2:W-:Y:S01]  /*15e0*/  STL [R1+0x15e0], R14 ;  /* 0x0015e00e01007387 */ /* 0x0045e20000100800 */
[----:B------:R-:W-:-:S03]  /*15f0*/  MOV R2, c[0x0][0x1d0] ;  /* 0x0000740000027a02 */ /* 0x000fc60000000f00 */
[----:B--2---:R-:W2:Y:S04]  /*1600*/  LDL.LU R14, [R1+0x10] ;  /* 0x00001000010e7983 */ /* 0x004ea80000300800 */
[----:B------:R0:W-:Y:S01]  /*1610*/  STL [R1+0x15e4], R16 ;  /* 0x0015e41001007387 */ /* 0x0001e20000100800 */
[----:B------:R-:W-:-:S03]  /*1620*/  ISETP.GE.AND P0, PT, R2, 0x1, PT ;  /* 0x000000010200780c */ /* 0x000fc60003f06270 */
[----:B0-----:R-:W2:Y:S04]  /*1630*/  LDL.LU R16, [R1+0x18] ;  /* 0x0000180001107983 */ /* 0x001ea80000300800 */
[----:B------:R-:W2:Y:S04]  /*1640*/  LDL.LU R19, [R1+0x20] ;  /* 0x0000200001137983 */ /* 0x000ea80000300800 */
[----:B------:R0:W-:Y:S04]  /*1650*/  STL [R1+0x15e8], R18 ;  /* 0x0015e81201007387 */ /* 0x0001e80000100800 */
[----:B0-----:R-:W2:Y:S04]  /*1660*/  LDL.LU R18, [R1+0x28] ;  /* 0x0000280001127983 */ /* 0x001ea80000300800 */
[----:B------:R-:W2:Y:S04]  /*1670*/  LDL.LU R3, [R1+0x30] ;  /* 0x0000300001037983 */ /* 0x000ea80000300800 */
[----:B-1----:R-:W2:Y:S04]  /*1680*/  LDL.LU R13, [R1+0x38] ;  /* 0x00003800010d7983 */ /* 0x002ea80000300800 */
[----:B------:R-:W2:Y:S04]  /*1690*/  LDL.LU R9, [R1+0x40] ;  /* 0x0000400001097983 */ /* 0x000ea80000300800 */
[----:B------:R-:W2:Y:S04]  /*16a0*/  LDL.LU R5, [R1+0x48] ;  /* 0x0000480001057983 */ /* 0x000ea80000300800 */
[----:B------:R-:W2:Y:S04]  /*16b0*/  LDL.LU R7, [R1+0x50] ;  /* 0x0000500001077983 */ /* 0x000ea80000300800 */
[----:B------:R-:W2:Y:S04]  /*16c0*/  LDL.LU R11, [R1+0x58] ;  /* 0x00005800010b7983 */ /* 0x000ea80000300800 */
[----:B------:R-:W2:Y:S04]  /*16d0*/  LDL.LU R2, [R1+0x60] ;  /* 0x0000600001027983 */ /* 0x000ea80000300800 */
[----:B---3--:R0:W-:Y:S04]  /*16e0*/  STS.U16 [R0+0x10000], R29 ;  /* 0x0100001d00007388 */ /* 0x0081e80000000400 */
[----:B0-----:R-:W3:Y:S04]  /*16f0*/  LDL.LU R29, [R1+0x1610] ;  /* 0x00161000011d7983 */ /* 0x001ee80000300800 */
        /* <DEDUP_REMOVED lines=18> */
[----:B--2---:R0:W-:Y:S04]  /*1820*/  STS.U16 [R0+0x12200], R18 ;  /* 0x0122001200007388 */ /* 0x0041e80000000400 */
[----:B------:R1:W-:Y:S04]  /*1830*/  STS.U16 [R0+0x12600], R16 ;  /* 0x0126001000007388 */ /* 0x0003e80000000400 */
[----:B------:R2:W-:Y:S04]  /*1840*/  STS.U16 [R0+0x12800], R14 ;  /* 0x0128000e00007388 */ /* 0x0005e80000000400 */
[----:B0-----:R-:W4:Y:S04]  /*1850*/  LDL.LU R18, [R1+0xb0] ;  /* 0x0000b00001127983 */ /* 0x001f280000300800 */
[----:B-1----:R-:W4:Y:S04]  /*1860*/  LDL.LU R16, [R1+0xac] ;  /* 0x0000ac0001107983 */ /* 0x002f280000300800 */
[----:B-----5:R0:W-:Y:S04]  /*1870*/  STS.U16 [R0+0x12a00], R25 ;  /* 0x012a001900007388 */ /* 0x0201e80000000400 */
[----:B--2---:R-:W2:Y:S04]  /*1880*/  LDL.LU R14, [R1+0xa8] ;  /* 0x0000a800010e7983 */ /* 0x004ea80000300800 */
[----:B0-----:R-:W5:Y:S04]  /*1890*/  LDL.LU R25, [R1+0xa4] ;  /* 0x0000a40001197983 */ /* 0x001f680000300800 */
[----:B---3--:R0:W-:Y:S04]  /*18a0*/  STS.U16 [R0+0x12c00], R29 ;  /* 0x012c001d00007388 */ /* 0x0081e80000000400 */
[----:B0-----:R-:W3:Y:S04]  /*18b0*/  LDL.LU R29, [R1+0xa0] ;  /* 0x0000a000011d7983 */ /* 0x001ee80000300800 */
[----:B------:R0:W-:Y:S04]  /*18c0*/  STS.U16 [R0+0x11600], R11 ;  /* 0x0116000b00007388 */ /* 0x0001e80000000400 */
[----:B------:R1:W-:Y:S04]  /*18d0*/  STS.U16 [R0+0x11800], R7 ;  /* 0x0118000700007388 */ /* 0x0003e80000000400 */
[----:B------:R2:W-:Y:S04]  /*18e0*/  STS.U16 [R0+0x11a00], R5 ;  /* 0x011a000500007388 */ /* 0x0005e80000000400 */
[----:B0-----:R-:W3:Y:S04]  /*18f0*/  LDL.LU R11, [R1+0x34] ;  /* 0x00003400010b7983 */ /* 0x001ee80000300800 */
[----:B-1----:R-:W3:Y:S04]  /*1900*/  LDL.LU R7, [R1+0x2c] ;  /* 0x00002c0001077983 */ /* 0x002ee80000300800 */
[----:B------:R0:W-:Y:S04]  /*1910*/  STS.U16 [R0+0x11c00], R9 ;  /* 0x011c000900007388 */ /* 0x0001e80000000400 */
[----:B--2---:R-:W2:Y:S04]  /*1920*/  LDL.LU R5, [R1+0x24] ;  /* 0x0000240001057983 */ /* 0x004ea80000300800 */
[----:B------:R1:W-:Y:S04]  /*1930*/  STS.U16 [R0+0x11e00], R13 ;  /* 0x011e000d00007388 */ /* 0x0003e80000000400 */
[----:B0-----:R-:W2:Y:S04]  /*1940*/  LDL.LU R9, [R1+0x1c] ;  /* 0x00001c0001097983 */ /* 0x001ea80000300800 */
[----:B------:R0:W-:Y:S04]  /*1950*/  STS.U16 [R0+0x12000], R3 ;  /* 0x0120000300007388 */ /* 0x0001e80000000400 */
[----:B-1----:R-:W2:Y:S04]  /*1960*/  LDL.LU R13, [R1+0x14] ;  /* 0x00001400010d7983 */ /* 0x002ea80000300800 */
[----:B------:R1:W-:Y:S04]  /*1970*/  STS.U16 [R0+0x12400], R19 ;  /* 0x0124001300007388 */ /* 0x0003e80000000400 */
[----:B0-----:R-:W2:Y:S04]  /*1980*/  LDL.LU R3, [R1+0xc] ;  /* 0x00000c0001037983 */ /* 0x001ea80000300800 */
[----:B----4-:R0:W-:Y:S04]  /*1990*/  STS.U16 [R0+0x12e00], R28 ;  /* 0x012e001c00007388 */ /* 0x0101e80000000400 */
[----:B-1----:R-:W4:Y:S04]  /*19a0*/  LDL.LU R19, [R1+0x4] ;  /* 0x0000040001137983 */ /* 0x002f280000300800 */
[----:B------:R1:W-:Y:S04]  /*19b0*/  STS.U16 [R0+0x13000], R27 ;  /* 0x0130001b00007388 */ /* 0x0003e80000000400 */
[----:B0-----:R-:W4:Y:S04]  /*19c0*/  LDL.LU R28, [R1+0x3c] ;  /* 0x00003c00011c7983 */ /* 0x001f280000300800 */
[----:B------:R0:W-:Y:S04]  /*19d0*/  STS.U16 [R0+0x13200], R26 ;  /* 0x0132001a00007388 */ /* 0x0001e80000000400 */
[----:B-1----:R-:W4:Y:S04]  /*19e0*/  LDL.LU R27, [R1+0x44] ;  /* 0x00004400011b7983 */ /* 0x002f280000300800 */
[----:B------:R1:W-:Y:S04]  /*19f0*/  STS.U16 [R0+0x13400], R22 ;  /* 0x0134001600007388 */ /* 0x0003e80000000400 */
[----:B0-----:R-:W4:Y:S04]  /*1a00*/  LDL.LU R26, [R1+0x4c] ;  /* 0x00004c00011a7983 */ /* 0x001f280000300800 */
[----:B------:R0:W-:Y:S04]  /*1a10*/  STS.U16 [R0+0x11400], R2 ;  /* 0x0114000200007388 */ /* 0x0001e80000000400 */
[----:B-1----:R-:W4:Y:S04]  /*1a20*/  LDL.LU R22, [R1+0x54] ;  /* 0x0000540001167983 */ /* 0x002f280000300800 */
[----:B------:R1:W-:Y:S01]  /*1a30*/  STS.U16 [R0+0x13600], R8 ;  /* 0x0136000800007388 */ /* 0x0003e20000000400 */
[----:B0-----:R-:W-:-:S03]  /*1a40*/  LOP3.LUT R2, R0, 0x20, RZ, 0x3c, !PT ;  /* 0x0000002000027812 */ /* 0x001fc600078e3cff */
[----:B------:R0:W-:Y:S04]  /*1a50*/  STS.U16 [R0+0x13800], R20 ;  /* 0x0138001400007388 */ /* 0x0001e80000000400 */
[----:B------:R5:W-:Y:S04]  /*1a60*/  STS.U16 [R0+0x13a00], R21 ;  /* 0x013a001500007388 */ /* 0x000be80000000400 */
[----:B-1----:R-:W4:Y:S04]  /*1a70*/  LDL.LU R8, [R1+0x5c] ;  /* 0x00005c0001087983 */ /* 0x002f280000300800 */
[----:B0-----:R-:W4:Y:S04]  /*1a80*/  LDL.LU R20, [R1+0x64] ;  /* 0x0000640001147983 */ /* 0x001f280000300800 */
[----:B-----5:R-:W5:Y:S04]  /*1a90*/  LDL.LU R21, [R1+0x8c] ;  /* 0x00008c0001157983 */ /* 0x020f680000300800 */
[----:B------:R0:W-:Y:S04]  /*1aa0*/  STS.U16 [R0+0x13c00], R23 ;  /* 0x013c001700007388 */ /* 0x0001e80000000400 */
[----:B------:R1:W-:Y:S04]  /*1ab0*/  STS.U16 [R0+0x13e00], R24 ;  /* 0x013e001800007388 */ /* 0x0003e80000000400 */
[----:B------:R1:W-:Y:S04]  /*1ac0*/  STS.U16 [R2+0x10100], R18 ;  /* 0x0101001202007388 */ /* 0x0003e80000000400 */
[----:B0-----:R-:W5:Y:S04]  /*1ad0*/  LDL.LU R23, [R1+0x94] ;  /* 0x0000940001177983 */ /* 0x001f680000300800 */
[----:B-1----:R-:W5:Y:S04]  /*1ae0*/  LDL.LU R24, [R1+0x9c] ;  /* 0x00009c0001187983 */ /* 0x002f680000300800 */
[----:B------:R-:W5:Y:S04]  /*1af0*/  LDL.LU R0, [R1+0x98] ;  /* 0x0000980001007983 */ /* 0x000f680000300800 */
[----:B------:R-:W5:Y:S04]  /*1b00*/  LDL.LU R18, [R1+0x15e8] ;  /* 0x0015e80001127983 */ /* 0x000f680000300800 */
[----:B------:R0:W-:Y:S04]  /*1b10*/  STS.U16 [R2+0x10300], R16 ;  /* 0x0103001002007388 */ /* 0x0001e80000000400 */
[----:B------:R1:W-:Y:S04]  /*1b20*/  STS.U16 [R2+0x10500], R14 ;  /* 0x0105000e02007388 */ /* 0x0003e80000000400 */
[----:B------:R1:W-:Y:S04]  /*1b30*/  STS.U16 [R2+0x10700], R25 ;  /* 0x0107001902007388 */ /* 0x0003e80000000400 */
[----:B0-----:R-:W5:Y:S04]  /*1b40*/  LDL.LU R16, [R1+0x15e4] ;  /* 0x0015e40001107983 */ /* 0x001f680000300800 */
[----:B-1----:R-:W5:Y:S04]  /*1b50*/  LDL.LU R14, [R1+0x15e0] ;  /* 0x0015e000010e7983 */ /* 0x002f680000300800 */
[----:B------:R-:W5:Y:S04]  /*1b60*/  LDL.LU R25, [R1+0x15dc] ;  /* 0x0015dc0001197983 */ /* 0x000f680000300800 */
[----:B---3--:R0:W-:Y:S04]  /*1b70*/  STS.U16 [R2+0x10900], R29 ;  /* 0x0109001d02007388 */ /* 0x0081e80000000400 */
[----:B0-----:R-:W3:Y:S04]  /*1b80*/  LDL.LU R29, [R1+0x15d8] ;  /* 0x0015d800011d7983 */ /* 0x001ee80000300800 */
[----:B------:R-:W-:Y:S04]  /*1b90*/  STS.U16 [R2+0x13700], R15 ;  /* 0x0137000f02007388 */ /* 0x000fe80000000400 */
[----:B------:R-:W-:Y:S04]  /*1ba0*/  STS.U16 [R2+0x11f00], R11 ;  /* 0x011f000b02007388 */ /* 0x000fe80000000400 */
[----:B------:R-:W-:Y:S04]  /*1bb0*/  STS.U16 [R2+0x12100], R7 ;  /* 0x0121000702007388 */ /* 0x000fe80000000400 */
[----:B------:R-:W-:Y:S04]  /*1bc0*/  STS.U16 [R2+0x13900], R12 ;  /* 0x0139000c02007388 */ /* 0x000fe80000000400 */
[----:B--2---:R-:W-:Y:S04]  /*1bd0*/  STS.U16 [R2+0x12300], R5 ;  /* 0x0123000502007388 */ /* 0x004fe80000000400 */
[----:B------:R-:W-:Y:S04]  /*1be0*/  STS.U16 [R2+0x13b00], R4 ;  /* 0x013b000402007388 */ /* 0x000fe80000000400 */
[----:B------:R-:W-:Y:S04]  /*1bf0*/  STS.U16 [R2+0x12500], R9 ;  /* 0x0125000902007388 */ /* 0x000fe80000000400 */
[----:B------:R-:W-:Y:S04]  /*1c00*/  STS.U16 [R2+0x13d00], R6 ;  /* 0x013d000602007388 */ /* 0x000fe80000000400 */
[----:B------:R-:W-:Y:S04]  /*1c10*/  STS.U16 [R2+0x12700], R13 ;  /* 0x0127000d02007388 */ /* 0x000fe80000000400 */
[----:B------:R-:W-:Y:S04]  /*1c20*/  STS.U16 [R2+0x13f00], R10 ;  /* 0x013f000a02007388 */ /* 0x000fe80000000400 */
[----:B------:R0:W-:Y:S04]  /*1c30*/  STS.U16 [R2+0x12900], R3 ;  /* 0x0129000302007388 */ /* 0x0001e80000000400 */
[----:B----4-:R-:W-:Y:S04]  /*1c40*/  STS.U16 [R2+0x12b00], R19 ;  /* 0x012b001302007388 */ /* 0x010fe80000000400 */
[----:B------:R-:W-:Y:S01]  /*1c50*/  STS.U16 [R2+0x11d00], R28 ;  /* 0x011d001c02007388 */ /* 0x000fe20000000400 */
[----:B0-----:R-:W-:-:S03]  /*1c60*/  MOV R3, 0xff800000 ;  /* 0xff80000000037802 */ /* 0x001fc60000000f00 */
[----:B------:R-:W-:Y:S04]  /*1c70*/  STS.U16 [R2+0x11b00], R27 ;  /* 0x011b001b02007388 */ /* 0x000fe80000000400 */
[----:B------:R-:W-:Y:S04]  /*1c80*/  STS.U16 [R2+0x11900], R26 ;  /* 0x0119001a02007388 */ /* 0x000fe80000000400 */
[----:B------:R-:W-:Y:S04]  /*1c90*/  STS.U16 [R2+0x11700], R22 ;  /* 0x0117001602007388 */ /* 0x000fe80000000400 */
[----:B------:R-:W-:Y:S04]  /*1ca0*/  STS.U16 [R2+0x11500], R8 ;  /* 0x0115000802007388 */ /* 0x000fe80000000400 */
[----:B------:R-:W-:Y:S04]  /*1cb0*/  STS.U16 [R2+0x11300], R20 ;  /* 0x0113001402007388 */ /* 0x000fe80000000400 */
[----:B-----5:R-:W-:Y:S04]  /*1cc0*/  STS.U16 [R2+0x11100], R21 ;  /* 0x0111001502007388 */ /* 0x020fe80000000400 */
[----:B------:R-:W-:Y:S04]  /*1cd0*/  STS.U16 [R2+0x10f00], R23 ;  /* 0x010f001702007388 */ /* 0x000fe80000000400 */
[----:B------:R-:W-:Y:S04]  /*1ce0*/  STS.U16 [R2+0x10b00], R24 ;  /* 0x010b001802007388 */ /* 0x000fe80000000400 */
[----:B------:R0:W-:Y:S04]  /*1cf0*/  STS.U16 [R2+0x10d00], R0 ;  /* 0x010d000002007388 */ /* 0x0001e80000000400 */
[----:B------:R-:W-:Y:S01]  /*1d00*/  STS.U16 [R2+0x13500], R18 ;  /* 0x0135001202007388 */ /* 0x000fe20000000400 */
[----:B0-----:R-:W-:-:S03]  /*1d10*/  IMAD.MOV.U32 R0, RZ, RZ, -0x800000 ;  /* 0xff800000ff007424 */ /* 0x001fc600078e00ff */
[----:B------:R-:W-:Y:S04]  /*1d20*/  STS.U16 [R2+0x13300], R16 ;  /* 0x0133001002007388 */ /* 0x000fe80000000400 */
[----:B------:R-:W-:Y:S04]  /*1d30*/  STS.U16 [R2+0x13100], R14 ;  /* 0x0131000e02007388 */ /* 0x000fe80000000400 */
[----:B------:R-:W-:Y:S04]  /*1d40*/  STS.U16 [R2+0x12f00], R25 ;  /* 0x012f001902007388 */ /* 0x000fe80000000400 */
[----:B------:R-:W0:Y:S01]  /*1d50*/  S2R R19, SR_TID.X ;  /* 0x0000000000137919 */ /* 0x000e220000002100 */
[----:B------:R-:W-:-:S02]  /*1d60*/  LOP3.LUT R6, R17, 0x7f, RZ, 0xc0, !PT ;  /* 0x0000007f11067812 */ /* 0x000fc400078ec0ff */
[----:B0-----:R-:W-:-:S04]  /*1d70*/  SHF.R.U32.HI R19, RZ, 0x5, R19 ;  /* 0x00000005ff137819 */ /* 0x001fc80000011613 */
[----:B------:R-:W-:Y:S01]  /*1d80*/  SGXT.U32 R19, R19, 0x2 ;  /* 0x000000021313781a */ /* 0x000fe20000000000 */
[----:B---3--:R0:W-:Y:S02]  /*1d90*/  STS.U16 [R2+0x12d00], R29 ;  /* 0x012d001d02007388 */ /* 0x0081e40000000400 */
[----:B0-----:R-:W-:-:S05]  /*1da0*/  MOV R2, 0x3f800000 ;  /* 0x3f80000000027802 */ /* 0x001fca0000000f00 */
[----:B------:R0:W-:Y:S04]  /*1db0*/  STL [R1+0x5b4], R2 ;  /* 0x0005b40201007387 */ /* 0x0001e80000100800 */
[----:B------:R-:W-:Y:S01]  /*1dc0*/  STL [R1+0x2c4], R0 ;  /* 0x0002c40001007387 */ /* 0x000fe20000100800 */
[----:B0-----:R-:W-:-:S03]  /*1dd0*/  MOV R2, 0xff800000 ;  /* 0xff80000000027802 */ /* 0x001fc60000000f00 */
[----:B------:R0:W-:Y:S04]  /*1de0*/  STL [R1+0x2c0], R3 ;  /* 0x0002c00301007387 */ /* 0x0001e80000100800 */
[----:B------:R1:W-:Y:S04]  /*1df0*/  STL [R1+0x2bc], R2 ;  /* 0x0002bc0201007387 */ /* 0x0003e80000100800 */
[----:B------:R2:W-:Y:S01]  /*1e00*/  STL [R1+0x2b8], R0 ;  /* 0x0002b80001007387 */ /* 0x0005e20000100800 */
[----:B0-----:R-:W-:Y:S01]  /*1e10*/  MOV R3, 0x3f800000 ;  /* 0x3f80000000037802 */ /* 0x001fe20000000f00 */
[----:B-1----:R-:W-:-:S04]  /*1e20*/  IMAD.MOV.U32 R2, RZ, RZ, 0x3f800000 ;  /* 0x3f800000ff027424 */ /* 0x002fc800078e00ff */
[----:B------:R-:W-:Y:S01]  /*1e30*/  STL [R1+0x5b8], R3 ;  /* 0x0005b80301007387 */ /* 0x000fe20000100800 */
[----:B--2---:R-:W-:-:S03]  /*1e40*/  MOV R0, 0x3f800000 ;  /* 0x3f80000000007802 */ /* 0x004fc60000000f00 */
[----:B------:R-:W-:Y:S04]  /*1e50*/  STL [R1+0x5bc], R2 ;  /* 0x0005bc0201007387 */ /* 0x000fe80000100800 */
[----:B------:R-:W-:Y:S04]  /*1e60*/  STL [R1+0x2f0], RZ ;  /* 0x0002f0ff01007387 */ /* 0x000fe80000100800 */
[----:B------:R0:W-:Y:S04]  /*1e70*/  STL [R1+0x5c0], R0 ;  /* 0x0005c00001007387 */ /* 0x0001e80000100800 */
[----:B------:R1:W-:Y:S04]  /*1e80*/  STL [R1+0x2f4], RZ ;  /* 0x0002f4ff01007387 */ /* 0x0003e80000100800 */
        /* <DEDUP_REMOVED lines=61> */
[----:B------:R1:W-:Y:S01]  /*2260*/  STL [R1+0x42c], RZ ;  /* 0x00042cff01007387 */ /* 0x0003e20000100800 */
[----:B0-----:R-:W-:Y:S01]  /*2270*/  IMAD R0, R19, c[0x0][0x1c8], RZ ;  /* 0x0000720013007a24 */ /* 0x001fe200078e02ff */
[----:B------:R-:W-:Y:S05]  /*2280*/  @!P0 BRA `(.L_x_0) ;  /* 0x00026c7000008947 */ /* 0x000fea0003800000 */
[----:B------:R-:W0:Y:S01]  /*2290*/  S2R R19, SR_CTAID.Y ;  /* 0x0000000000137919 */ /* 0x000e220000002600 */
[C---:B------:R-:W-:Y:S01]  /*22a0*/  IMAD R5, R6.reuse, c[0x0][0x1b4], RZ ;  /* 0x00006d0006057a24 */ /* 0x040fe200078e02ff */
[----:B------:R-:W-:Y:S01]  /*22b0*/  LOP3.LUT R8, R17, 0x1c, RZ, 0xc0, !PT ;  /* 0x0000001c11087812 */ /* 0x000fe200078ec0ff */
[----:B------:R-:W-:Y:S01]  /*22c0*/  IMAD R0, R6, c[0x0][0x1a8], RZ ;  /* 0x00006a0006007a24 */ /* 0x000fe200078e02ff */
[----:B------:R-:W-:Y:S01]  /*22d0*/  SHF.R.U32.HI R6, RZ, 0x3, R6 ;  /* 0x00000003ff067819 */ /* 0x000fe20000011606 */
[----:B------:R-:W-:Y:S01]  /*22e0*/  IMAD.MOV.U32 R9, RZ, RZ, c[0x0][0x1a8] ;  /* 0x00006a00ff097624 */ /* 0x000fe200078e00ff */
[----:B------:R-:W-:Y:S01]  /*22f0*/  SHF.L.U32 R7, R5, 0x1, RZ ;  /* 0x0000000105077819 */ /* 0x000fe200000006ff */
[----:B0-----:R-:W-:-:S02]  /*2300*/  IMAD R3, R19, c[0x0][0x1b0], RZ ;  /* 0x00006c0013037a24 */ /* 0x001fc400078e02ff */
[----:B------:R-:W-:-:S03]  /*2310*/  IMAD R2, R19, c[0x0][0x1a0], RZ ;  /* 0x0000680013027a24 */ /* 0x000fc600078e02ff */
[C---:B------:R-:W-:Y:S01]  /*2320*/  SHF.L.U32 R4, R3.reuse, 0x1, RZ ;  /* 0x0000000103047819 */ /* 0x040fe200000006ff */
[----:B------:R-:W-:-:S03]  /*2330*/  IMAD.HI R3, R3, 0x2, RZ ;  /* 0x0000000203037827 */ /* 0x000fc600078e02ff */
[----:B------:R-:W-:Y:S02]  /*2340*/  IADD3 R12, P2, P3, R7, c[0x0][0x170], R4 ;  /* 0x00005c00070c7a10 */ /* 0x000fe40007b5e004 */
[----:B------:R-:W-:Y:S02]  /*2350*/  LEA R4, R9, R0, 0x7 ;  /* 0x0000000009047211 */ /* 0x000fe400078e38ff */
[----:B------:R-:W-:Y:S02]  /*2360*/  LEA R9, P0, R2, c[0x0][0x168], 0x1 ;  /* 0x00005a0002097a11 */ /* 0x000fe400078008ff */
[----:B------:R-:W-:Y:S02]  /*2370*/  LOP3.LUT R7, R6, 0xc, RZ, 0xc0, !PT ;  /* 0x0000000c06077812 */ /* 0x000fe400078ec0ff */
[----:B------:R-:W-:Y:S02]  /*2380*/  SHF.L.U32 R6, R8, 0x2, RZ ;  /* 0x0000000208067819 */ /* 0x000fe400000006ff */
[----:B------:R-:W-:Y:S01]  /*2390*/  LEA.HI.X.SX32 R11, R2, c[0x0][0x16c], 0x1, P0 ;  /* 0x00005b00020b7a11 */ /* 0x000fe200000f0eff */
[----:B------:R-:W-:Y:S01]  /*23a0*/  IMAD.HI R2, R5, 0x2, RZ ;  /* 0x0000000205027827 */ /* 0x000fe200078e02ff */
[----:B------:R-:W-:-:S02]  /*23b0*/  LEA R18, P0, R0, R9, 0x1 ;  /* 0x0000000900127211 */ /* 0x000fc400078008ff */
[----:B------:R-:W-:Y:S02]  /*23c0*/  IADD3 R5, R6, R7, RZ ;  /* 0x0000000706057210 */ /* 0x000fe40007ffe0ff */
[----:B------:R-:W-:Y:S01]  /*23d0*/  LEA.HI.X.SX32 R19, R0, R11, 0x1, P0 ;  /* 0x0000000b00137211 */ /* 0x000fe200000f0eff */
[C---:B------:R-:W-:Y:S01]  /*23e0*/  IMAD.SHL.U32 R0, R17.reuse, 0x8, RZ ;  /* 0x0000000811007824 */ /* 0x040fe200078e00ff */
[----:B------:R-:W-:Y:S01]  /*23f0*/  IADD3.X R13, R2, c[0x0][0x174], R3, P2, P3 ;  /* 0x00005d00020d7a10 */ /* 0x000fe200017e6403 */
[----:B------:R0:W-:Y:S01]  /*2400*/  STL [R1+0x4d0], R5 ;  /* 0x0004d00501007387 */ /* 0x0001e20000100800 */
[----:B------:R-:W-:Y:S02]  /*2410*/  LOP3.LUT R3, R17, 0x7, RZ, 0xc0, !PT ;  /* 0x0000000711037812 */ /* 0x000fe400078ec0ff */
[----:B------:R-:W-:Y:S01]  /*2420*/  LOP3.LUT R2, R0, 0x30, RZ, 0xc0, !PT ;  /* 0x0000003000027812 */ /* 0x000fe200078ec0ff */
[----:B------:R2:W-:Y:S01]  /*2430*/  STL.64 [R1+0x2a8], R18 ;  /* 0x0002a81201007387 */ /* 0x0005e20000100a00 */
[----:B------:R-:W-:-:S02]  /*2440*/  LEA R14, P1, R4, R9, 0x1 ;  /* 0x00000009040e7211 */ /* 0x000fc400078208ff */
[----:B------:R-:W-:Y:S01]  /*2450*/  SHF.L.U32 R6, R17, 0x8, RZ ;  /* 0x0000000811067819 */ /* 0x000fe200000006ff */
[C---:B------:R-:W-:Y:S01]  /*2460*/  IMAD R7, R3.reuse, 0x40, R2 ;  /* 0x0000004003077824 */ /* 0x040fe200078e0202 */
[----:B------:R-:W-:Y:S02]  /*2470*/  LEA.HI.X.SX32 R15, R4, R11, 0x1, P1 ;  /* 0x0000000b040f7211 */ /* 0x000fe400008f0eff */
[----:B------:R-:W-:Y:S02]  /*2480*/  SHF.L.U32 R9, R3, 0x4, RZ ;  /* 0x0000000403097819 */ /* 0x000fe400000006ff */
[C---:B------:R-:W-:Y:S01]  /*2490*/  SHF.L.U32 R4, R17.reuse, 0x1, RZ ;  /* 0x0000000111047819 */ /* 0x040fe200000006ff */
[----:B------:R-:W-:Y:S01]  /*24a0*/  STL.64 [R1+0x2a0], R14 ;  /* 0x0002a00e01007387 */ /* 0x000fe20000100a00 */
[----:B------:R-:W-:Y:S02]  /*24b0*/  LOP3.LUT R0, R17, 0x60, RZ, 0xc0, !PT ;  /* 0x0000006011007812 */ /* 0x000fe400078ec0ff */
[C---:B0-----:R-:W-:Y:S01]  /*24c0*/  LOP3.LUT R5, R9.reuse, 0xf00, R6, 0xf8, !PT ;  /* 0x00000f0009057812 */ /* 0x041fe200078ef806 */
[----:B--2---:R-:W0:Y:S01]  /*24d0*/  S2R R19, SR_TID.X ;  /* 0x0000000000137919 */ /* 0x004e220000002100 */
[----:B------:R-:W-:-:S02]  /*24e0*/  LOP3.LUT R9, R9, 0x30, R4, 0x78, !PT ;  /* 0x0000003009097812 */ /* 0x000fc400078e7804 */
[----:B------:R-:W-:Y:S01]  /*24f0*/  LOP3.LUT R7, R7, 0x10, R4, 0x78, !PT ;  /* 0x0000001007077812 */ /* 0x000fe200078e7804 */
[----:B------:R-:W-:Y:S01]  /*2500*/  STL.64 [R1+0x298], R12 ;  /* 0x0002980c01007387 */ /* 0x000fe20000100a00 */
[----:B------:R-:W-:Y:S02]  /*2510*/  LEA R4, R3, R0, 0x2 ;  /* 0x0000000003047211 */ /* 0x000fe400078e10ff */
[----:B------:R-:W-:Y:S02]  /*2520*/  SHF.R.U32.HI R2, RZ, 0x1, R0 ;  /* 0x00000001ff027819 */ /* 0x000fe40000011600 */
[----:B------:R-:W-:Y:S01]  /*2530*/  LOP3.LUT R0, R17, 0x10, RZ, 0xc0, !PT ;  /* 0x0000001011007812 */ /* 0x000fe200078ec0ff */
[C---:B------:R-:W-:Y:S01]  /*2540*/  IMAD.U32 R6, R4.reuse, 0x80, R9 ;  /* 0x0000008004067824 */ /* 0x040fe200078e0009 */
[----:B------:R-:W-:Y:S02]  /*2550*/  LEA R4, R4, R9, 0x6 ;  /* 0x0000000904047211 */ /* 0x000fe400078e30ff */
[----:B------:R-:W-:-:S02]  /*2560*/  LEA R0, R0, R7, 0x5 ;  /* 0x0000000700007211 */ /* 0x000fc400078e28ff */
[----:B------:R2:W-:Y:S01]  /*2570*/  STL [R1+0x2b0], R6 ;  /* 0x0002b00601007387 */ /* 0x0005e20000100800 */
[----:B------:R-:W-:Y:S02]  /*2580*/  MOV R7, 0xff800000 ;  /* 0xff80000000077802 */ /* 0x000fe40000000f00 */
[----:B------:R-:W-:Y:S01]  /*2590*/  LOP3.LUT P0, RZ, R17, 0x3, RZ, 0xc0, !PT ;  /* 0x0000000311ff7812 */ /* 0x000fe2000780c0ff */
[----:B------:R3:W-:Y:S01]  /*25a0*/  STL [R1+0x294], R4 ;  /* 0x0002940401007387 */ /* 0x0007e20000100800 */
[----:B0-----:R-:W-:Y:S02]  /*25b0*/  LOP3.LUT R19, R19, 0x1f, RZ, 0xc0, !PT ;  /* 0x0000001f13137812 */ /* 0x001fe400078ec0ff */
[----:B--2---:R-:W-:Y:S02]  /*25c0*/  MOV R6, 0xff800000 ;  /* 0xff80000000067802 */ /* 0x004fe40000000f00 */
[----:B------:R-:W-:Y:S01]  /*25d0*/  LEA R8, R8, R19, 0x4 ;  /* 0x0000001308087211 */ /* 0x000fe200078e20ff */
[----:B---3--:R-:W-:-:S03]  /*25e0*/  IMAD.MOV.U32 R4, RZ, RZ, c[0x0][0x1a4] ;  /* 0x00006900ff047624 */ /* 0x008fc600078e00ff */
[----:B------:R-:W-:Y:S02]  /*25f0*/  SHF.L.U32 R3, R8, 0x2, RZ ;  /* 0x0000000208037819 */ /* 0x000fe400000006ff */
[----:B------:R-:W-:Y:S02]  /*2600*/  MOV R8, 0xff800000 ;  /* 0xff80000000087802 */ /* 0x000fe40000000f00 */
[----:B------:R-:W-:Y:S02]  /*2610*/  LOP3.LUT R2, R3, R2, RZ, 0x3c, !PT ;  /* 0x0000000203027212 */ /* 0x000fe400078e3cff */
[----:B------:R-:W-:-:S03]  /*2620*/  MOV R3, c[0x0][0x1b8] ;  /* 0x00006e0000037a02 */ /* 0x000fc60000000f00 */
[----:B------:R0:W-:Y:S02]  /*2630*/  STL [R1+0x2cc], R2 ;  /* 0x0002cc0201007387 */ /* 0x0001e40000100800 */
[C---:B------:R-:W-:Y:S02]  /*2640*/  IMAD R10, R3.reuse, 0x22, RZ ;  /* 0x00000022030a7824 */ /* 0x040fe400078e02ff */
[----:B------:R2:W-:Y:S01]  /*2650*/  STL [R1+0x2b4], R0 ;  /* 0x0002b40001007387 */ /* 0x0005e20000100800 */
[C---:B------:R-:W-:Y:S02]  /*2660*/  IMAD R11, R3.reuse, 0x44, RZ ;  /* 0x00000044030b7824 */ /* 0x040fe400078e02ff */
[C---:B------:R-:W-:Y:S02]  /*2670*/  IMAD R16, R3.reuse, 0x8e, RZ ;  /* 0x0000008e03107824 */ /* 0x040fe400078e02ff */
[C---:B------:R-:W-:Y:S01]  /*2680*/  IMAD R17, R3.reuse, 0x12, RZ ;  /* 0x0000001203117824 */ /* 0x040fe200078e02ff */
[----:B0-----:R-:W-:Y:S01]  /*2690*/  MOV R2, RZ ;  /* 0x000000ff00027202 */ /* 0x001fe20000000f00 */
[----:B------:R-:W-:-:S02]  /*26a0*/  IMAD R18, R3, 0x24, RZ ;  /* 0x0000002403127824 */ /* 0x000fc400078e02ff */
[C---:B------:R-:W-:Y:S01]  /*26b0*/  IMAD R19, R3.reuse, 0x48, RZ ;  /* 0x0000004803137824 */ /* 0x040fe200078e02ff */
[----:B--2---:R-:W-:Y:S01]  /*26c0*/  MOV R0, 0x3f800000 ;  /* 0x3f80000000007802 */ /* 0x004fe20000000f00 */
[C---:B------:R-:W-:Y:S02]  /*26d0*/  IMAD R20, R3.reuse, 0x90, RZ ;  /* 0x0000009003147824 */ /* 0x040fe400078e02ff */
[C---:B------:R-:W-:Y:S02]  /*26e0*/  IMAD R21, R3.reuse, 0x92, RZ ;  /* 0x0000009203157824 */ /* 0x040fe400078e02ff */
[----:B------:R-:W-:Y:S01]  /*26f0*/  STL [R1+0x5b4], R0 ;  /* 0x0005b40001007387 */ /* 0x000fe20000100800 */
[C---:B------:R-:W-:Y:S02]  /*2700*/  IMAD R22, R3.reuse, 0x4a, RZ ;  /* 0x0000004a03167824 */ /* 0x040fe400078e02ff */
[C---:B------:R-:W-:Y:S01]  /*2710*/  IMAD R23, R3.reuse, 0x94, RZ ;  /* 0x0000009403177824 */ /* 0x040fe200078e02ff */
[----:B------:R-:W-:Y:S01]  /*2720*/  STL [R1+0x584], R6 ;  /* 0x0005840601007387 */ /* 0x000fe20000100800 */
[----:B------:R-:W-:-:S02]  /*2730*/  IMAD R24, R3, 0x96, RZ ;  /* 0x0000009603187824 */ /* 0x000fc400078e02ff */
[C---:B------:R-:W-:Y:S01]  /*2740*/  IMAD R25, R3.reuse, 0x26, RZ ;  /* 0x0000002603197824 */ /* 0x040fe200078e02ff */
[----:B------:R0:W-:Y:S01]  /*2750*/  STL [R1+0x588], R8 ;  /* 0x0005880801007387 */ /* 0x0001e20000100800 */
[C---:B------:R-:W-:Y:S02]  /*2760*/  IMAD R26, R3.reuse, 0x4c, RZ ;  /* 0x0000004c031a7824 */ /* 0x040fe400078e02ff */
[C---:B------:R-:W-:Y:S01]  /*2770*/  IMAD R27, R3.reuse, 0x98, RZ ;  /* 0x00000098031b7824 */ /* 0x040fe200078e02ff */
[----:B------:R2:W-:Y:S01]  /*2780*/  STL [R1+0x58c], R7 ;  /* 0x00058c0701007387 */ /* 0x0005e20000100800 */
[C---:B------:R-:W-:Y:S02]  /*2790*/  IMAD R28, R3.reuse, 0x9a, RZ ;  /* 0x0000009a031c7824 */ /* 0x040fe400078e02ff */
[C---:B------:R-:W-:Y:S01]  /*27a0*/  IMAD R29, R3.reuse, 0x4e, RZ ;  /* 0x0000004e031d7824 */ /* 0x040fe200078e02ff */
[----:B------:R-:W-:Y:S01]  /*27b0*/  STL [R1+0x594], RZ ;  /* 0x000594ff01007387 */ /* 0x000fe20000100800 */
[C---:B------:R-:W-:Y:S01]  /*27c0*/  IMAD R9, R3.reuse, 0x86, RZ ;  /* 0x0000008603097824 */ /* 0x040fe200078e02ff */
[----:B0-----:R-:W-:Y:S01]  /*27d0*/  MOV R8, 0x3f800000 ;  /* 0x3f80000000087802 */ /* 0x001fe20000000f00 */
[C---:B------:R-:W-:Y:S01]  /*27e0*/  IMAD R12, R3.reuse, 0x88, RZ ;  /* 0x00000088030c7824 */ /* 0x040fe200078e02ff */
[----:B------:R0:W-:Y:S01]  /*27f0*/  STL [R1+0x590], R6 ;  /* 0x0005900601007387 */ /* 0x0001e20000100800 */
[----:B------:R-:W-:-:S02]  /*2800*/  IMAD R13, R3, 0x8a, RZ ;  /* 0x0000008a030d7824 */ /* 0x000fc400078e02ff */
[----:B--2---:R-:W-:Y:S01]  /*2810*/  IMAD.MOV.U32 R7, RZ, RZ, 0x3f800000 ;  /* 0x3f800000ff077424 */ /* 0x004fe200078e00ff */
[----:B------:R2:W-:Y:S01]  /*2820*/  STL [R1+0x5b8], R8 ;  /* 0x0005b80801007387 */ /* 0x0005e20000100800 */
[C---:B------:R-:W-:Y:S02]  /*2830*/  IMAD R14, R3.reuse, 0x46, RZ ;  /* 0x00000046030e7824 */ /* 0x040fe400078e02ff */
[C---:B------:R-:W-:Y:S01]  /*2840*/  IMAD R15, R3.reuse, 0x8c, RZ ;  /* 0x0000008c030f7824 */ /* 0x040fe200078e02ff */
[----:B------:R3:W-:Y:S01]  /*2850*/  STL [R1+0x5bc], R7 ;  /* 0x0005bc0701007387 */ /* 0x0007e20000100800 */
[----:B------:R-:W-:Y:S01]  /*2860*/  IMAD.MOV.U32 R0, RZ, RZ, RZ ;  /* 0x000000ffff007224 */ /* 0x000fe200078e00ff */
[----:B0-----:R-:W-:Y:S02]  /*2870*/  MOV R6, 0x3f800000 ;  /* 0x3f80000000067802 */ /* 0x001fe40000000f00 */
[----:B------:R-:W-:Y:S01]  /*2880*/  STL [R1+0x2f0], RZ ;  /* 0x0002f0ff01007387 */ /* 0x000fe20000100800 */
[----:B--2---:R-:W-:-:S03]  /*2890*/  IMAD R8, R3, 0x84, RZ ;  /* 0x0000008403087824 */ /* 0x004fc600078e02ff */
[----:B------:R0:W-:Y:S01]  /*28a0*/  STL [R1+0x5c0], R6 ;  /* 0x0005c00601007387 */ /* 0x0001e20000100800 */
[----:B---3--:R-:W-:-:S03]  /*28b0*/  IMAD R7, R3, 0x42, RZ ;  /* 0x0000004203077824 */ /* 0x008fc600078e02ff */
[----:B------:R-:W-:Y:S04]  /*28c0*/  STL [R1+0x2f4], RZ ;  /* 0x0002f4ff01007387 */ /* 0x000fe80000100800 */
[----:B------:R-:W-:Y:S01]  /*28d0*/  STL [R1+0x2f8], RZ ;  /* 0x0002f8ff01007387 */ /* 0x000fe20000100800 */
[----:B0-----:R-:W-:-:S03]  /*28e0*/  IMAD R6, R3, 0x82, RZ ;  /* 0x0000008203067824 */ /* 0x001fc600078e02ff */
[----:B------:R-:W-:Y:S04]  /*28f0*/  STL [R1+0x2fc], RZ ;  /* 0x0002fcff01007387 */ /* 0x000fe80000100800 */
        /* <DEDUP_REMOVED lines=60> */
[----:B------:R0:W-:Y:S04]  /*2cc0*/  STL.64 [R1+0x1618], R10 ;  /* 0x0016180a01007387 */ /* 0x0001e80000100a00 */
[----:B------:R-:W-:Y:S04]  /*2cd0*/  STL.64 [R1+0x1608], R16 ;  /* 0x0016081001007387 */ /* 0x000fe80000100a00 */
[----:B------:R-:W-:Y:S04]  /*2ce0*/  STL.64 [R1+0x1600], R18 ;  /* 0x0016001201007387 */ /* 0x000fe80000100a00 */
[----:B------:R-:W-:Y:S04]  /*2cf0*/  STL.64 [R1+0x1610], R20 ;  /* 0x0016101401007387 */ /* 0x000fe80000100a00 */
[----:B------:R-:W-:Y:S04]  /*2d00*/  STL.64 [R1+0x15e0], R22 ;  /* 0x0015e01601007387 */ /* 0x000fe80000100a00 */
[----:B------:R-:W-:Y:S04]  /*2d10*/  STL.64 [R1+0x15e8], R24 ;  /* 0x0015e81801007387 */ /* 0x000fe80000100a00 */
[----:B------:R-:W-:Y:S04]  /*2d20*/  STL.64 [R1+0x15d8], R26 ;  /* 0x0015d81a01007387 */ /* 0x000fe80000100a00 */
[----:B------:R-:W-:Y:S04]  /*2d30*/  STL.64 [R1+0x15f0], R28 ;  /* 0x0015f01c01007387 */ /* 0x000fe80000100a00 */
[----:B------:R2:W-:Y:S04]  /*2d40*/  STL.64 [R1+0x15f8], R4 ;  /* 0x0015f80401007387 */ /* 0x0005e80000100a00 */
[----:B0-----:R-:W0:Y:S04]  /*2d50*/  S2R R11, SR_TID.X ;  /* 0x00000000000b7919 */ /* 0x001e280000002100 */
[----:B--2---:R-:W2:Y:S01]  /*2d60*/  LDL.64 R4, [R1+0x298] ;  /* 0x0002980001047983 */ /* 0x004ea20000100a00 */
[----:B------:R-:W-:Y:S01]  /*2d70*/  IMAD R19, R3, 0x108, RZ ;  /* 0x0000010803137824 */ /* 0x000fe200078e02ff */
[----:B0-----:R-:W-:-:S04]  /*2d80*/  LOP3.LUT R11, R11, 0x7f, RZ, 0xc0, !PT ;  /* 0x0000007f0b0b7812 */ /* 0x001fc800078ec0ff */
[----:B------:R-:W-:-:S04]  /*2d90*/  SHF.L.U32 R11, R11, 0x1, RZ ;  /* 0x000000010b0b7819 */ /* 0x000fc800000006ff */
[C---:B------:R-:W-:Y:S02]  /*2da0*/  LOP3.LUT R17, R11.reuse, 0x10, RZ, 0x3c, !PT ;  /* 0x000000100b117812 */ /* 0x040fe400078e3cff */
[----:B------:R-:W-:Y:S01]  /*2db0*/  LOP3.LUT R17, R11, 0x40, RZ, 0x3c, !PT ;  /* 0x000000400b117812 */ /* 0x000fe200078e3cff */
[----:B------:R-:W-:Y:S01]  /*2dc0*/  IMAD R17, R3, 0x102, RZ ;  /* 0x0000010203117824 */ /* 0x000fe200078e02ff */
[C---:B------:R-:W-:Y:S02]  /*2dd0*/  LOP3.LUT R10, R11.reuse, 0x30, RZ, 0x3c, !PT ;  /* 0x000000300b0a7812 */ /* 0x040fe400078e3cff */
[----:B------:R-:W-:Y:S01]  /*2de0*/  LOP3.LUT R10, R11, 0x60, RZ, 0x3c, !PT ;  /* 0x000000600b0a7812 */ /* 0x000fe200078e3cff */
[----:B------:R-:W-:Y:S01]  /*2df0*/  IMAD R10, R3, 0x104, RZ ;  /* 0x00000104030a7824 */ /* 0x000fe200078e02ff */
[----:B------:R-:W-:Y:S01]  /*2e00*/  LOP3.LUT R16, R11, 0x20, RZ, 0x3c, !PT ;  /* 0x000000200b107812 */ /* 0x000fe200078e3cff */
[----:B------:R-:W-:Y:S01]  /*2e10*/  IMAD R29, R3, 0x81, RZ ;  /* 0x00000081031d7824 */ /* 0x000fe200078e02ff */
[----:B------:R-:W-:Y:S01]  /*2e20*/  LOP3.LUT R16, R11, 0x50, RZ, 0x3c, !PT ;  /* 0x000000500b107812 */ /* 0x000fe200078e3cff */
[----:B------:R-:W-:Y:S01]  /*2e30*/  IMAD R25, R3, 0x41, RZ ;  /* 0x0000004103197824 */ /* 0x000fe200078e02ff */
[----:B------:R-:W-:Y:S01]  /*2e40*/  LOP3.LUT R11, R11, 0x70, RZ, 0x3c, !PT ;  /* 0x000000700b0b7812 */ /* 0x000fe200078e3cff */
[----:B------:R-:W-:Y:S01]  /*2e50*/  IMAD R11, R3, 0x106, RZ ;  /* 0x00000106030b7824 */ /* 0x000fe200078e02ff */
[----:B--2---:R-:W-:-:S02]  /*2e60*/  IADD3 R26, P2, R17, R4, RZ ;  /* 0x00000004111a7210 */ /* 0x004fc40007f5e0ff */
[-C--:B------:R-:W-:Y:S02]  /*2e70*/  IADD3 R18, P1, R6, R4.reuse, RZ ;  /* 0x0000000406127210 */ /* 0x080fe40007f3e0ff */
[-C--:B------:R-:W-:Y:S02]  /*2e80*/  IADD3 R16, P5, R10, R4.reuse, RZ ;  /* 0x000000040a107210 */ /* 0x080fe40007fbe0ff */
[-C--:B------:R-:W-:Y:S02]  /*2e90*/  IADD3 R20, P3, R19, R4.reuse, RZ ;  /* 0x0000000413147210 */ /* 0x080fe40007f7e0ff */
[-C--:B------:R-:W-:Y:S02]  /*2ea0*/  LEA.HI.X.SX32 R27, R29, R5.reuse, 0x1, P2 ;  /* 0x000000051d1b7211 */ /* 0x080fe400010f0eff */
[-C--:B------:R-:W-:Y:S02]  /*2eb0*/  LEA.HI.X.SX32 R19, R25, R5.reuse, 0x1, P1 ;  /* 0x0000000519137211 */ /* 0x080fe400008f0eff */
[----:B------:R-:W-:Y:S01]  /*2ec0*/  LEA.HI.X.SX32 R17, R6, R5, 0x1, P5 ;  /* 0x0000000506117211 */ /* 0x000fe200028f0eff */
[----:B------:R-:W-:Y:S01]  /*2ed0*/  STL.64 [R1+0x9c0], R26 ;  /* 0x0009c01a01007387 */ /* 0x000fe20000100a00 */
[----:B------:R-:W-:-:S03]  /*2ee0*/  IADD3 R10, P4, R11, R4, RZ ;  /* 0x000000040b0a7210 */ /* 0x000fc60007f9e0ff */
[----:B------:R-:W-:Y:S04]  /*2ef0*/  STL.64 [R1+0xbb8], R18 ;  /* 0x000bb81201007387 */ /* 0x000fe80000100a00 */
[----:B------:R0:W-:Y:S02]  /*2f00*/  STL.64 [R1+0x9b8], R16 ;  /* 0x0009b81001007387 */ /* 0x0001e40000100a00 */
[----:B0-----:R-:W-:-:S05]  /*2f10*/  IMAD R16, R3, 0x83, RZ ;  /* 0x0000008303107824 */ /* 0x001fca00078e02ff */
[----:B------:R-:W-:-:S05]  /*2f20*/  LEA.HI.X.SX32 R11, R16, R5, 0x1, P4 ;  /* 0x00000005100b7211 */ /* 0x000fca00020f0eff */
[----:B------:R0:W-:Y:S04]  /*2f30*/  STL.64 [R1+0x9b0], R10 ;  /* 0x0009b00a01007387 */ /* 0x0001e80000100a00 */
[----:B0-----:R-:W2:Y:S01]  /*2f40*/  LDL.LU.64 R10, [R1+0x1618] ;  /* 0x00161800010a7983 */ /* 0x001ea20000300a00 */
[----:B------:R-:W-:Y:S01]  /*2f50*/  IMAD R24, R3, 0x10c, RZ ;  /* 0x0000010c03187824 */ /* 0x000fe200078e02ff */
[-C--:B------:R-:W-:Y:S02]  /*2f60*/  IADD3 R18, P5, R8, R4.reuse, RZ ;  /* 0x0000000408127210 */ /* 0x080fe40007fbe0ff */
[-C--:B------:R-:W-:Y:S02]  /*2f70*/  IADD3 R26, P1, R7, R4.reuse, RZ ;  /* 0x00000004071a7210 */ /* 0x080fe40007f3e0ff */
[----:B------:R-:W-:Y:S01]  /*2f80*/  IADD3 R28, P2, R24, R4, RZ ;  /* 0x00000004181c7210 */ /* 0x000fe20007f5e0ff */
[----:B------:R-:W-:Y:S01]  /*2f90*/  IMAD R24, R3, 0x21, RZ ;  /* 0x0000002103187824 */ /* 0x000fe200078e02ff */
[-C--:B------:R-:W-:Y:S01]  /*2fa0*/  LEA.HI.X.SX32 R19, R7, R5.reuse, 0x1, P5 ;  /* 0x0000000507137211 */ /* 0x080fe200028f0eff */
[----:B------:R-:W-:Y:S01]  /*2fb0*/  IMAD R23, R3, 0x10a, RZ ;  /* 0x0000010a03177824 */ /* 0x000fe200078e02ff */
[----:B------:R-:W-:-:S02]  /*2fc0*/  LEA.HI.X.SX32 R21, R8, R5, 0x1, P3 ;  /* 0x0000000508157211 */ /* 0x000fc400018f0eff */
[-C--:B------:R-:W-:Y:S01]  /*2fd0*/  LEA.HI.X.SX32 R27, R24, R5.reuse, 0x1, P1 ;  /* 0x00000005181b7211 */ /* 0x080fe200008f0eff */
[----:B------:R0:W-:Y:S01]  /*2fe0*/  STL.64 [R1+0xbb0], R18 ;  /* 0x000bb01201007387 */ /* 0x0001e20000100a00 */
[----:B------:R-:W-:Y:S01]  /*2ff0*/  IADD3 R22, P6, R23, R4, RZ ;  /* 0x0000000417167210 */ /* 0x000fe20007fde0ff */
[----:B------:R-:W-:Y:S02]  /*3000*/  IMAD R23, R3, 0x85, RZ ;  /* 0x0000008503177824 */ /* 0x000fe400078e02ff */
[----:B------:R-:W-:Y:S04]  /*3010*/  STL.64 [R1+0xcb8], R26 ;  /* 0x000cb81a01007387 */ /* 0x000fe80000100a00 */
[----:B------:R3:W-:Y:S01]  /*3020*/  STL.64 [R1+0x9a8], R20 ;  /* 0x0009a81401007387 */ /* 0x0007e20000100a00 */
[----:B------:R-:W-:-:S02]  /*3030*/  LEA.HI.X.SX32 R23, R23, R5, 0x1, P6 ;  /* 0x0000000517177211 */ /* 0x000fc400030f0eff */
[-C--:B0-----:R-:W-:Y:S01]  /*3040*/  IADD3 R18, P5, R9, R4.reuse, RZ ;  /* 0x0000000409127210 */ /* 0x081fe20007fbe0ff */
[C---:B------:R-:W-:Y:S02]  /*3050*/  IMAD R17, R3.reuse, 0x10e, RZ ;  /* 0x0000010e03117824 */ /* 0x040fe400078e02ff */
[----:B---3--:R-:W-:Y:S01]  /*3060*/  IMAD R21, R3, 0x43, RZ ;  /* 0x0000004303157824 */ /* 0x008fe200078e02ff */
[----:B------:R-:W-:Y:S04]  /*3070*/  STL.64 [R1+0x9a0], R22 ;  /* 0x0009a01601007387 */ /* 0x000fe80000100a00 */
[----:B------:R-:W-:Y:S02]  /*3080*/  LEA.HI.X.SX32 R19, R21, R5, 0x1, P5 ;  /* 0x0000000515137211 */ /* 0x000fe400028f0eff */
[----:B------:R-:W-:-:S03]  /*3090*/  IADD3 R16, P4, R17, R4, RZ ;  /* 0x0000000411107210 */ /* 0x000fc60007f9e0ff */
[----:B------:R0:W-:Y:S01]  /*30a0*/  STL.64 [R1+0xba8], R18 ;  /* 0x000ba81201007387 */ /* 0x0001e20000100a00 */
[----:B------:R-:W-:Y:S01]  /*30b0*/  IMAD R20, R3, 0x114, RZ ;  /* 0x0000011403147824 */ /* 0x000fe200078e02ff */
[----:B------:R-:W-:Y:S01]  /*30c0*/  LEA.HI.X.SX32 R29, R9, R5, 0x1, P2 ;  /* 0x00000005091d7211 */ /* 0x000fe200010f0eff */
[C---:B------:R-:W-:Y:S02]  /*30d0*/  IMAD R25, R3.reuse, 0x110, RZ ;  /* 0x0000011003197824 */ /* 0x040fe400078e02ff */
[----:B0-----:R-:W-:Y:S01]  /*30e0*/  IMAD R19, R3, 0x87, RZ ;  /* 0x0000008703137824 */ /* 0x001fe200078e02ff */
[----:B------:R-:W-:-:S04]  /*30f0*/  IADD3 R22, P6, R20, R4, RZ ;  /* 0x0000000414167210 */ /* 0x000fc80007fde0ff */
[----:B------:R-:W-:Y:S01]  /*3100*/  LEA.HI.X.SX32 R17, R19, R5, 0x1, P4 ;  /* 0x0000000513117211 */ /* 0x000fe200020f0eff */
[----:B------:R-:W-:Y:S01]  /*3110*/  STL.64 [R1+0x998], R28 ;  /* 0x0009981c01007387 */ /* 0x000fe20000100a00 */
[----:B------:R-:W-:-:S03]  /*3120*/  IMAD R6, R3, 0x11, RZ ;  /* 0x0000001103067824 */ /* 0x000fc600078e02ff */
[----:B------:R0:W-:Y:S01]  /*3130*/  STL.64 [R1+0x990], R16 ;  /* 0x0009901001007387 */ /* 0x0001e20000100a00 */
[----:B------:R-:W-:Y:S01]  /*3140*/  IADD3 R24, P1, R25, R4, RZ ;  /* 0x0000000419187210 */ /* 0x000fe20007f3e0ff */
[----:B------:R-:W-:-:S03]  /*3150*/  IMAD R27, R3, 0x112, RZ ;  /* 0x00000112031b7824 */ /* 0x000fc600078e02ff */
[CC--:B------:R-:W-:Y:S02]  /*3160*/  LEA.HI.X.SX32 R25, R12.reuse, R5.reuse, 0x1, P1 ;  /* 0x000000050c197211 */ /* 0x0c0fe400008f0eff */
[-C--:B0-----:R-:W-:Y:S02]  /*3170*/  IADD3 R16, P4, R12, R4.reuse, RZ ;  /* 0x000000040c107210 */ /* 0x081fe40007f9e0ff */
[-C--:B------:R-:W-:Y:S01]  /*3180*/  IADD3 R26, P3, R27, R4.reuse, RZ ;  /* 0x000000041b1a7210 */ /* 0x080fe20007f7e0ff */
[----:B------:R-:W-:Y:S01]  /*3190*/  IMAD R18, R3, 0x116, RZ ;  /* 0x0000011603127824 */ /* 0x000fe200078e02ff */
[----:B------:R-:W-:Y:S01]  /*31a0*/  LEA.HI.X.SX32 R23, R13, R5, 0x1, P6 ;  /* 0x000000050d177211 */ /* 0x000fe200030f0eff */
[----:B------:R-:W-:Y:S01]  /*31b0*/  IMAD R19, R3, 0x118, RZ ;  /* 0x0000011803137824 */ /* 0x000fe200078e02ff */
[-C--:B--2---:R-:W-:Y:S02]  /*31c0*/  IADD3 R20, P5, R10, R4.reuse, RZ ;  /* 0x000000040a147210 */ /* 0x084fe40007fbe0ff */
[----:B------:R-:W-:-:S02]  /*31d0*/  IADD3 R28, P2, R11, R4, RZ ;  /* 0x000000040b1c7210 */ /* 0x000fc40007f5e0ff */
[-C--:B------:R-:W-:Y:S02]  /*31e0*/  LEA.HI.X.SX32 R21, R6, R5.reuse, 0x1, P5 ;  /* 0x0000000506157211 */ /* 0x080fe400028f0eff */
[-C--:B------:R-:W-:Y:S02]  /*31f0*/  LEA.HI.X.SX32 R17, R11, R5.reuse, 0x1, P4 ;  /* 0x000000050b117211 */ /* 0x080fe400020f0eff */
[----:B------:R-:W-:Y:S01]  /*3200*/  LEA.HI.X.SX32 R29, R10, R5, 0x1, P2 ;  /* 0x000000050a1d7211 */ /* 0x000fe200010f0eff */
[----:B------:R-:W-:Y:S04]  /*3210*/  STL.64 [R1+0xd38], R20 ;  /* 0x000d381401007387 */ /* 0x000fe80000100a00 */
[----:B------:R0:W-:Y:S04]  /*3220*/  STL.64 [R1+0xba0], R16 ;  /* 0x000ba01001007387 */ /* 0x0001e80000100a00 */
[----:B------:R2:W-:Y:S04]  /*3230*/  STL.64 [R1+0xcb0], R28 ;  /* 0x000cb01c01007387 */ /* 0x0005e80000100a00 */
[----:B------:R3:W-:Y:S01]  /*3240*/  STL.64 [R1+0x988], R24 ;  /* 0x0009881801007387 */ /* 0x0007e20000100a00 */
[----:B0-----:R-:W-:Y:S01]  /*3250*/  IADD3 R16, P4, R13, R4, RZ ;  /* 0x000000040d107210 */ /* 0x001fe20007f9e0ff */
[----:B--2---:R-:W-:-:S02]  /*3260*/  IMAD R29, R3, 0x89, RZ ;  /* 0x00000089031d7824 */ /* 0x004fc400078e02ff */
[C---:B---3--:R-:W-:Y:S02]  /*3270*/  IMAD R25, R3.reuse, 0x45, RZ ;  /* 0x0000004503197824 */ /* 0x048fe400078e02ff */
[----:B------:R-:W-:Y:S01]  /*3280*/  IMAD R28, R3, 0x11a, RZ ;  /* 0x0000011a031c7824 */ /* 0x000fe200078e02ff */
[-C--:B------:R-:W-:Y:S01]  /*3290*/  LEA.HI.X.SX32 R27, R29, R5.reuse, 0x1, P3 ;  /* 0x000000051d1b7211 */ /* 0x080fe200018f0eff */
[----:B------:R-:W-:Y:S01]  /*32a0*/  IMAD R24, R3, 0x11c, RZ ;  /* 0x0000011c03187824 */ /* 0x000fe200078e02ff */
[----:B------:R-:W-:Y:S02]  /*32b0*/  LEA.HI.X.SX32 R17, R25, R5, 0x1, P4 ;  /* 0x0000000519117211 */ /* 0x000fe400020f0eff */
[-C--:B------:R-:W-:Y:S02]  /*32c0*/  IADD3 R10, P1, R28, R4.reuse, RZ ;  /* 0x000000041c0a7210 */ /* 0x080fe40007f3e0ff */
[-C--:B------:R-:W-:Y:S01]  /*32d0*/  IADD3 R28, P3, R24, R4.reuse, RZ ;  /* 0x00000004181c7210 */ /* 0x080fe20007f7e0ff */
[----:B------:R0:W-:Y:S01]  /*32e0*/  STL.64 [R1+0xb98], R16 ;  /* 0x000b981001007387 */ /* 0x0001e20000100a00 */
[----:B------:R-:W-:Y:S01]  /*32f0*/  IMAD R24, R3, 0x8b, RZ ;  /* 0x0000008b03187824 */ /* 0x000fe200078e02ff */
[----:B------:R-:W-:-:S02]  /*3300*/  IADD3 R20, P5, R18, R4, RZ ;  /* 0x0000000412147210 */ /* 0x000fc40007fbe0ff */
[----:B------:R-:W-:Y:S04]  /*3310*/  STL.64 [R1+0x980], R26 ;  /* 0x0009801a01007387 */ /* 0x000fe80000100a00 */
[----:B------:R2:W-:Y:S01]  /*3320*/  STL.64 [R1+0x978], R22 ;  /* 0x0009781601007387 */ /* 0x0005e20000100a00 */
[-C--:B------:R-:W-:Y:S02]  /*3330*/  LEA.HI.X.SX32 R21, R24, R5.reuse, 0x1, P5 ;  /* 0x0000000518157211 */ /* 0x080fe400028f0eff */
[----:B0-----:R-:W-:Y:S01]  /*3340*/  IADD3 R16, P4, R14, R4, RZ ;  /* 0x000000040e107210 */ /* 0x001fe20007f9e0ff */
[----:B--2---:R-:W-:Y:S02]  /*3350*/  IMAD R22, R3, 0x23, RZ ;  /* 0x0000002303167824 */ /* 0x004fe400078e02ff */
[----:B------:R0:W-:Y:S03]  /*3360*/  STL.64 [R1+0x970], R20 ;  /* 0x0009701401007387 */ /* 0x0001e60000100a00 */
[----:B------:R-:W-:-:S02]  /*3370*/  LEA.HI.X.SX32 R17, R22, R5, 0x1, P4 ;  /* 0x0000000516117211 */ /* 0x000fc400020f0eff */
[-C--:B------:R-:W-:Y:S01]  /*3380*/  IADD3 R26, P6, R15, R4.reuse, RZ ;  /* 0x000000040f1a7210 */ /* 0x080fe20007fde0ff */
[----:B0-----:R-:W2:Y:S04]  /*3390*/  LDL.LU.64 R20, [R1+0x1610] ;  /* 0x0016100001147983 */ /* 0x001ea80000300a00 */
[----:B------:R0:W-:Y:S01]  /*33a0*/  STL.64 [R1+0xca8], R16 ;  /* 0x000ca81001007387 */ /* 0x0001e20000100a00 */
[----:B------:R-:W-:Y:S02]  /*33b0*/  IADD3 R18, P2, R19, R4, RZ ;  /* 0x0000000413127210 */ /* 0x000fe40007f5e0ff */
[-C--:B------:R-:W-:Y:S01]  /*33c0*/  LEA.HI.X.SX32 R27, R14, R5.reuse, 0x1, P6 ;  /* 0x000000050e1b7211 */ /* 0x080fe200030f0eff */
[----:B0-----:R-:W3:Y:S01]  /*33d0*/  LDL.LU.64 R16, [R1+0x1608] ;  /* 0x0016080001107983 */ /* 0x001ee20000300a00 */
[----:B------:R-:W-:-:S03]  /*33e0*/  LEA.HI.X.SX32 R19, R15, R5, 0x1, P2 ;  /* 0x000000050f137211 */ /* 0x000fc600010f0eff */
[----:B------:R-:W-:Y:S04]  /*33f0*/  STL.64 [R1+0xb90], R26 ;  /* 0x000b901a01007387 */ /* 0x000fe80000100a00 */
[----:B------:R0:W-:Y:S04]  /*3400*/  STL.64 [R1+0x968], R18 ;  /* 0x0009681201007387 */ /* 0x0001e80000100a00 */
[----:B0-----:R-:W4:Y:S01]  /*3410*/  LDL.LU.64 R18, [R1+0x1600] ;  /* 0x0016000001127983 */ /* 0x001f220000300a00 */
[C---:B------:R-:W-:Y:S02]  /*3420*/  IMAD R11, R3.reuse, 0x8d, RZ ;  /* 0x0000008d030b7824 */ /* 0x040fe400078e02ff */
[----:B------:R-:W-:-:S02]  /*3430*/  IMAD R12, R3, 0x122, RZ ;  /* 0x00000122030c7824 */ /* 0x000fc400078e02ff */
[----:B------:R-:W-:Y:S01]  /*3440*/  IMAD R6, R3, 0x47, RZ ;  /* 0x0000004703067824 */ /* 0x000fe200078e02ff */
[----:B------:R-:W-:Y:S02]  /*3450*/  LEA.HI.X.SX32 R11, R11, R5, 0x1, P1 ;  /* 0x000000050b0b7211 */ /* 0x000fe400008f0eff */
[-C--:B------:R-:W-:Y:S01]  /*3460*/  IADD3 R12, P2, R12, R4.reuse, RZ ;  /* 0x000000040c0c7210 */ /* 0x080fe20007f5e0ff */
[----:B------:R-:W-:Y:S02]  /*3470*/  IMAD R25, R3, 0x11e, RZ ;  /* 0x0000011e03197824 */ /* 0x000fe400078e02ff */
[----:B------:R0:W-:Y:S04]  /*3480*/  STL.64 [R1+0x960], R10 ;  /* 0x0009600a01007387 */ /* 0x0001e80000100a00 */
[----:B------:R-:W-:Y:S01]  /*3490*/  STL [R1+0x940], R12 ;  /* 0x0009400c01007387 */ /* 0x000fe20000100800 */
[----:B------:R-:W-:Y:S01]  /*34a0*/  IADD3 R24, P5, R25, R4, RZ ;  /* 0x0000000419187210 */ /* 0x000fe20007fbe0ff */
[----:B------:R-:W-:-:S02]  /*34b0*/  IMAD R23, R3, 0x120, RZ ;  /* 0x0000012003177824 */ /* 0x000fc400078e02ff */
[----:B------:R-:W-:-:S03]  /*34c0*/  IMAD R8, R3, 0x124, RZ ;  /* 0x0000012403087824 */ /* 0x000fc600078e02ff */
[-C--:B------:R-:W-:Y:S02]  /*34d0*/  IADD3 R22, P4, R23, R4.reuse, RZ ;  /* 0x0000000417167210 */ /* 0x080fe40007f9e0ff */
[-C--:B0-----:R-:W-:Y:S02]  /*34e0*/  IADD3 R10, P1, R8, R4.reuse, RZ ;  /* 0x00000004080a7210 */ /* 0x081fe40007f3e0ff */
[----:B---3--:R-:W-:-:S04]  /*34f0*/  IADD3 R26, P6, R16, R4, RZ ;  /* 0x00000004101a7210 */ /* 0x008fc80007fde0ff */
[-C--:B------:R-:W-:Y:S02]  /*3500*/  LEA.HI.X.SX32 R27, R6, R5.reuse, 0x1, P6 ;  /* 0x00000005061b7211 */ /* 0x080fe400030f0eff */
[----:B------:R-:W-:-:S03]  /*3510*/  LEA.HI.X.SX32 R29, R16, R5, 0x1, P3 ;  /* 0x00000005101d7211 */ /* 0x000fc600018f0eff */
[----:B------:R0:W-:Y:S01]  /*3520*/  STL.64 [R1+0xb88], R26 ;  /* 0x000b881a01007387 */ /* 0x0001e20000100a00 */
[----:B------:R-:W-:-:S03]  /*3530*/  IADD3 R14, P6, R17, R4, RZ ;  /* 0x00000004110e7210 */ /* 0x000fc60007fde0ff */
[----:B------:R4:W-:Y:S01]  /*3540*/  STL.64 [R1+0x958], R28 ;  /* 0x0009581c01007387 */ /* 0x0009e20000100a00 */
[C---:B0-----:R-:W-:Y:S02]  /*3550*/  IMAD R26, R3.reuse, 0x8f, RZ ;  /* 0x0000008f031a7824 */ /* 0x041fe400078e02ff */
[----:B------:R-:W-:Y:S01]  /*3560*/  IMAD R27, R3, 0x9, RZ ;  /* 0x00000009031b7824 */ /* 0x000fe200078e02ff */
[-C--:B----4-:R-:W-:Y:S02]  /*3570*/  IADD3 R28, P3, R18, R4.reuse, RZ ;  /* 0x00000004121c7210 */ /* 0x090fe40007f7e0ff */
[-C--:B------:R-:W-:Y:S02]  /*3580*/  LEA.HI.X.SX32 R25, R26, R5.reuse, 0x1, P5 ;  /* 0x000000051a197211 */ /* 0x080fe400028f0eff */
[-C--:B------:R-:W-:Y:S02]  /*3590*/  LEA.HI.X.SX32 R15, R27, R5.reuse, 0x1, P6 ;  /* 0x000000051b0f7211 */ /* 0x080fe400030f0eff */
[----:B------:R-:W-:Y:S01]  /*35a0*/  LEA.HI.X.SX32 R29, R17, R5, 0x1, P3 ;  /* 0x00000005111d7211 */ /* 0x000fe200018f0eff */
[----:B------:R0:W-:Y:S04]  /*35b0*/  STL.64 [R1+0x950], R24 ;  /* 0x0009501801007387 */ /* 0x0001e80000100a00 */
[----:B------:R2:W-:Y:S01]  /*35c0*/  STL.64 [R1+0xd78], R14 ;  /* 0x000d780e01007387 */ /* 0x0005e20000100a00 */
[----:B0-----:R-:W-:-:S02]  /*35d0*/  IADD3 R24, P5, R19, R4, RZ ;  /* 0x0000000413187210 */ /* 0x001fc40007fbe0ff */
[----:B--2---:R-:W-:Y:S02]  /*35e0*/  IADD3 R14, P6, R20, R4, RZ ;  /* 0x00000004140e7210 */ /* 0x004fe40007fde0ff */
[----:B------:R-:W2:Y:S04]  /*35f0*/  LDL.LU.64 R4, [R1+0x15f8] ;  /* 0x0015f80001047983 */ /* 0x000ea80000300a00 */
[----:B------:R0:W-:Y:S04]  /*3600*/  STL.64 [R1+0xd30], R28 ;  /* 0x000d301c01007387 */ /* 0x0001e80000100a00 */
[----:B0-----:R-:W3:Y:S04]  /*3610*/  LDL.LU.64 R28, [R1+0x15f0] ;  /* 0x0015f000011c7983 */ /* 0x001ee80000300a00 */
[----:B------:R-:W4:Y:S01]  /*3620*/  LDL.64 R16, [R1+0x298] ;  /* 0x0002980001107983 */ /* 0x000f220000100a00 */
[----:B------:R-:W-:-:S02]  /*3630*/  IMAD R26, R3, 0x126, RZ ;  /* 0x00000126031a7824 */ /* 0x000fc400078e02ff */
[----:B------:R-:W-:Y:S01]  /*3640*/  IMAD R8, R3, 0x12a, RZ ;  /* 0x0000012a03087824 */ /* 0x000fe200078e02ff */
[-C--:B----4-:R-:W-:Y:S02]  /*3650*/  LEA.HI.X.SX32 R25, R18, R17.reuse, 0x1, P5 ;  /* 0x0000001112197211 */ /* 0x090fe400028f0eff */
[----:B------:R-:W-:Y:S02]  /*3660*/  IADD3 R6, P3, R26, R16, RZ ;  /* 0x000000101a067210 */ /* 0x000fe40007f7e0ff */
[-C--:B------:R-:W-:Y:S01]  /*3670*/  LEA.HI.X.SX32 R15, R19, R17.reuse, 0x1, P6 ;  /* 0x00000011130f7211 */ /* 0x080fe200030f0eff */
[----:B------:R0:W-:Y:S01]  /*3680*/  STL.64 [R1+0xca0], R24 ;  /* 0x000ca01801007387 */ /* 0x0001e20000100a00 */
[----:B------:R-:W-:-:S03]  /*3690*/  LEA.HI.X.SX32 R23, R20, R17, 0x1, P4 ;  /* 0x0000001114177211 */ /* 0x000fc600020f0eff */
[----:B0-----:R-:W4:Y:S04]  /*36a0*/  LDL.LU.64 R24, [R1+0x15e8] ;  /* 0x0015e80001187983 */ /* 0x001f280000300a00 */
[----:B------:R-:W-:Y:S04]  /*36b0*/  STL [R1+0x930], R6 ;  /* 0x0009300601007387 */ /* 0x000fe80000100800 */
[----:B------:R-:W-:Y:S04]  /*36c0*/  STL.64 [R1+0xb80], R14 ;  /* 0x000b800e01007387 */ /* 0x000fe80000100a00 */
[----:B------:R0:W-:Y:S04]  /*36d0*/  STL.64 [R1+0x948], R22 ;  /* 0x0009481601007387 */ /* 0x0001e80000100a00 */
[----:B0-----:R-:W5:Y:S01]  /*36e0*/  LDL.LU.64 R22, [R1+0x15e0] ;  /* 0x0015e00001167983 */ /* 0x001f620000300a00 */
[C---:B------:R-:W-:Y:S01]  /*36f0*/  IMAD R15, R3.reuse, 0x91, RZ ;  /* 0x00000091030f7824 */ /* 0x040fe200078e02ff */
[----:B------:R-:W-:Y:S01]  /*3700*/  MOV R18, R12 ;  /* 0x0000000c00127202 */ /* 0x000fe20000000f00 */
[----:B------:R-:W-:Y:S01]  /*3710*/  IMAD R11, R3, 0x49, RZ ;  /* 0x00000049030b7824 */ /* 0x000fe200078e02ff */
[-C--:B------:R-:W-:Y:S01]  /*3720*/  IADD3 R12, P6, R21, R16.reuse, RZ ;  /* 0x00000010150c7210 */ /* 0x080fe20007fde0ff */
[----:B------:R-:W-:Y:S01]  /*3730*/  IMAD.MOV.U32 R19, RZ, RZ, R13 ;  /* 0x000000ffff137224 */ /* 0x000fe200078e000d */
[----:B------:R-:W-:-:S02]  /*3740*/  IADD3 R8, P4, R8, R16, RZ ;  /* 0x0000001008087210 */ /* 0x000fc40007f9e0ff */
[-C--:B------:R-:W-:Y:S02]  /*3750*/  LEA.HI.X.SX32 R19, R15, R17.reuse, 0x1, P2 ;  /* 0x000000110f137211 */ /* 0x080fe400010f0eff */
[-C--:B------:R-:W-:Y:S02]  /*3760*/  LEA.HI.X.SX32 R13, R11, R17.reuse, 0x1, P6 ;  /* 0x000000110b0d7211 */ /* 0x080fe400030f0eff */
[----:B------:R-:W-:Y:S01]  /*3770*/  LEA.HI.X.SX32 R11, R21, R17, 0x1, P1 ;  /* 0x00000011150b7211 */ /* 0x000fe200008f0eff */
[----:B------:R-:W-:Y:S01]  /*3780*/  STL [R1+0x920], R8 ;  /* 0x0009200801007387 */ /* 0x000fe20000100800 */
[C---:B------:R-:W-:Y:S01]  /*3790*/  IMAD R27, R3.reuse, 0x128, RZ ;  /* 0x00000128031b7824 */ /* 0x040fe200078e02ff */
[----:B------:R-:W-:Y:S01]  /*37a0*/  MOV R21, R7 ;  /* 0x0000000700157202 */ /* 0x000fe20000000f00 */
[----:B------:R-:W-:Y:S01]  /*37b0*/  IMAD R7, R3, 0x93, RZ ;  /* 0x0000009303077824 */ /* 0x000fe200078e02ff */
[----:B------:R-:W-:Y:S04]  /*37c0*/  STL [R1+0x944], R19 ;  /* 0x0009441301007387 */ /* 0x000fe80000100800 */
[----:B------:R0:W-:Y:S01]  /*37d0*/  STL.64 [R1+0xb78], R12 ;  /* 0x000b780c01007387 */ /* 0x0001e20000100a00 */
[----:B------:R-:W-:-:S03]  /*37e0*/  IADD3 R26, P5, R27, R16, RZ ;  /* 0x000000101b1a7210 */ /* 0x000fc60007fbe0ff */
[----:B------:R5:W-:Y:S01]  /*37f0*/  STL.64 [R1+0x938], R10 ;  /* 0x0009380a01007387 */ /* 0x000be20000100a00 */
[----:B------:R-:W-:Y:S01]  /*3800*/  LEA.HI.X.SX32 R21, R7, R17, 0x1, P3 ;  /* 0x0000001107157211 */ /* 0x000fe200018f0eff */
[----:B0-----:R-:W-:-:S04]  /*3810*/  IMAD R13, R3, 0x25, RZ ;  /* 0x00000025030d7824 */ /* 0x001fc800078e02ff */
[----:B------:R-:W-:Y:S01]  /*3820*/  STL [R1+0x934], R21 ;  /* 0x0009341501007387 */ /* 0x000fe20000100800 */
[-C--:B-----5:R-:W-:Y:S02]  /*3830*/  IADD3 R10, P1, R23, R16.reuse, RZ ;  /* 0x00000010170a7210 */ /* 0x0a0fe40007f3e0ff */
[C---:B------:R-:W-:Y:S02]  /*3840*/  IADD3 R18, P6, R22.reuse, R16, RZ ;  /* 0x0000001016127210 */ /* 0x040fe40007fde0ff */
[-C--:B------:R-:W-:Y:S02]  /*3850*/  LEA.HI.X.SX32 R11, R22, R17.reuse, 0x1, P1 ;  /* 0x00000011160b7211 */ /* 0x080fe400008f0eff */
[-C--:B------:R-:W-:Y:S02]  /*3860*/  LEA.HI.X.SX32 R19, R13, R17.reuse, 0x1, P6 ;  /* 0x000000110d137211 */ /* 0x080fe400030f0eff */
[----:B------:R-:W-:Y:S01]  /*3870*/  LEA.HI.X.SX32 R27, R23, R17, 0x1, P5 ;  /* 0x00000011171b7211 */ /* 0x000fe200028f0eff */
[----:B------:R-:W-:Y:S04]  /*3880*/  STL.64 [R1+0xb70], R10 ;  /* 0x000b700a01007387 */ /* 0x000fe80000100a00 */
[----:B------:R-:W-:Y:S04]  /*3890*/  STL.64 [R1+0xc98], R18 ;  /* 0x000c981201007387 */ /* 0x000fe80000100a00 */
[----:B------:R0:W-:Y:S04]  /*38a0*/  STL.64 [R1+0x928], R26 ;  /* 0x0009281a01007387 */ /* 0x0001e80000100a00 */
[----:B0-----:R-:W5:Y:S01]  /*38b0*/  LDL.LU.64 R26, [R1+0x15d8] ;  /* 0x0015d800011a7983 */ /* 0x001f620000300a00 */
[----:B------:R-:W-:Y:S01]  /*38c0*/  MOV R20, R6 ;  /* 0x0000000600147202 */ /* 0x000fe20000000f00 */
[C---:B------:R-:W-:Y:S01]  /*38d0*/  IMAD R20, R3.reuse, 0x4b, RZ ;  /* 0x0000004b03147824 */ /* 0x040fe200078e02ff */
[----:B----4-:R-:W-:Y:S01]  /*38e0*/  IADD3 R10, P1, R24, R16, RZ ;  /* 0x00000010180a7210 */ /* 0x010fe20007f3e0ff */
[----:B------:R-:W-:-:S03]  /*38f0*/  IMAD R14, R3, 0x12c, RZ ;  /* 0x0000012c030e7824 */ /* 0x000fc600078e02ff */
[-C--:B------:R-:W-:Y:S01]  /*3900*/  LEA.HI.X.SX32 R11, R20, R17.reuse, 0x1, P1 ;  /* 0x00000011140b7211 */ /* 0x080fe200008f0eff */
[C---:B------:R-:W-:Y:S02]  /*3910*/  IMAD R6, R3.reuse, 0x12e, RZ ;  /* 0x0000012e03067824 */ /* 0x040fe400078e02ff */
[----:B------:R-:W-:Y:S02]  /*3920*/  IMAD.MOV.U32 R23, RZ, RZ, R9 ;  /* 0x000000ffff177224 */ /* 0x000fe400078e0009 */
[----:B------:R-:W-:Y:S01]  /*3930*/  IMAD R9, R3, 0x95, RZ ;  /* 0x0000009503097824 */ /* 0x000fe200078e02ff */
[----:B------:R0:W-:Y:S01]  /*3940*/  STL.64 [R1+0xb68], R10 ;  /* 0x000b680a01007387 */ /* 0x0001e20000100a00 */
[-C--:B------:R-:W-:Y:S02]  /*3950*/  IADD3 R14, P2, R14, R16.reuse, RZ ;  /* 0x000000100e0e7210 */ /* 0x080fe40007f5e0ff */
[----:B------:R-:W-:Y:S02]  /*3960*/  IADD3 R6, P3, R6, R16, RZ ;  /* 0x0000001006067210 */ /* 0x000fe40007f7e0ff */
[----:B------:R-:W-:-:S02]  /*3970*/  LEA.HI.X.SX32 R23, R9, R17, 0x1, P4 ;  /* 0x0000001109177211 */ /* 0x000fc400020f0eff */
[-C--:B------:R-:W-:Y:S01]  /*3980*/  LEA.HI.X.SX32 R15, R24, R17.reuse, 0x1, P2 ;  /* 0x00000011180f7211 */ /* 0x080fe200010f0eff */
[C---:B0-----:R-:W-:Y:S01]  /*3990*/  IMAD R10, R3.reuse, 0x97, RZ ;  /* 0x00000097030a7824 */ /* 0x041fe200078e02ff */
[----:B------:R-:W-:Y:S01]  /*39a0*/  MOV R22, R8 ;  /* 0x0000000800167202 */ /* 0x000fe20000000f00 */
[----:B------:R0:W-:Y:S03]  /*39b0*/  STL [R1+0x924], R23 ;  /* 0x0009241701007387 */ /* 0x0001e60000100800 */
[----:B------:R-:W-:Y:S01]  /*39c0*/  LEA.HI.X.SX32 R7, R10, R17, 0x1, P3 ;  /* 0x000000110a077211 */ /* 0x000fe200018f0eff */
[----:B------:R-:W-:Y:S01]  /*39d0*/  IMAD R11, R3, 0x13, RZ ;  /* 0x00000013030b7824 */ /* 0x000fe200078e02ff */
[----:B------:R-:W-:Y:S01]  /*39e0*/  IADD3 R22, P1, R25, R16, RZ ;  /* 0x0000001019167210 */ /* 0x000fe20007f3e0ff */
[----:B------:R4:W-:Y:S01]  /*39f0*/  STL.64 [R1+0x918], R14 ;  /* 0x0009180e01007387 */ /* 0x0009e20000100a00 */
[----:B------:R-:W-:-:S03]  /*3a00*/  IMAD R12, R3, 0x130, RZ ;  /* 0x00000130030c7824 */ /* 0x000fc600078e02ff */
[----:B------:R1:W-:Y:S01]  /*3a10*/  STL.64 [R1+0x910], R6 ;  /* 0x0009100601007387 */ /* 0x0003e20000100a00 */
[----:B0-----:R-:W-:Y:S02]  /*3a20*/  LEA.HI.X.SX32 R23, R11, R17, 0x1, P1 ;  /* 0x000000110b177211 */ /* 0x001fe400008f0eff */
[----:B------:R-:W-:-:S03]  /*3a30*/  IADD3 R12, P6, R12, R16, RZ ;  /* 0x000000100c0c7210 */ /* 0x000fc60007fde0ff */
[----:B------:R0:W-:Y:S01]  /*3a40*/  STL.64 [R1+0xd28], R22 ;  /* 0x000d281601007387 */ /* 0x0001e20000100a00 */
[C---:B------:R-:W-:Y:S02]  /*3a50*/  IMAD R18, R3.reuse, 0x132, RZ ;  /* 0x0000013203127824 */ /* 0x040fe400078e02ff */
[C---:B----4-:R-:W-:Y:S02]  /*3a60*/  IMAD R14, R3.reuse, 0x138, RZ ;  /* 0x00000138030e7824 */ /* 0x050fe400078e02ff */
[----:B------:R-:W-:Y:S01]  /*3a70*/  IMAD R8, R3, 0x134, RZ ;  /* 0x0000013403087824 */ /* 0x000fe200078e02ff */
[----:B------:R-:W-:-:S04]  /*3a80*/  IADD3 R18, P5, R18, R16, RZ ;  /* 0x0000001012127210 */ /* 0x000fc80007fbe0ff */
[----:B------:R-:W-:Y:S01]  /*3a90*/  IADD3 R8, P4, R8, R16, RZ ;  /* 0x0000001008087210 */ /* 0x000fe20007f9e0ff */
[----:B------:R-:W-:-:S03]  /*3aa0*/  IMAD R10, R3, 0x136, RZ ;  /* 0x00000136030a7824 */ /* 0x000fc600078e02ff */
[-C--:B---3--:R-:W-:Y:S02]  /*3ab0*/  LEA.HI.X.SX32 R9, R28, R17.reuse, 0x1, P4 ;  /* 0x000000111c097211 */ /* 0x088fe400020f0eff */
[-C--:B------:R-:W-:Y:S01]  /*3ac0*/  IADD3 R10, P1, R10, R16.reuse, RZ ;  /* 0x000000100a0a7210 */ /* 0x080fe20007f3e0ff */
[----:B------:R-:W-:Y:S01]  /*3ad0*/  IMAD R24, R3, 0x28, RZ ;  /* 0x0000002803187824 */ /* 0x000fe200078e02ff */
[CC--:B-----5:R-:W-:Y:S02]  /*3ae0*/  IADD3 R20, P2, R26.reuse, R16.reuse, RZ ;  /* 0x000000101a147210 */ /* 0x0e0fe40007f5e0ff */
[----:B-1----:R-:W-:Y:S02]  /*3af0*/  IADD3 R6, P3, R27, R16, RZ ;  /* 0x000000101b067210 */ /* 0x002fe40007f7e0ff */
[-C--:B------:R-:W-:Y:S02]  /*3b00*/  LEA.HI.X.SX32 R21, R25, R17.reuse, 0x1, P2 ;  /* 0x0000001119157211 */ /* 0x080fe400010f0eff */
[----:B------:R-:W-:-:S02]  /*3b10*/  LEA.HI.X.SX32 R7, R26, R17, 0x1, P3 ;  /* 0x000000111a077211 */ /* 0x000fc400018f0eff */
[----:B------:R-:W-:Y:S01]  /*3b20*/  LEA.HI.X.SX32 R13, R27, R17, 0x1, P6 ;  /* 0x000000111b0d7211 */ /* 0x000fe200030f0eff */
[----:B------:R-:W-:Y:S04]  /*3b30*/  STL.64 [R1+0xc90], R20 ;  /* 0x000c901401007387 */ /* 0x000fe80000100a00 */
[----:B------:R1:W-:Y:S01]  /*3b40*/  STL.64 [R1+0xb60], R6 ;  /* 0x000b600601007387 */ /* 0x0003e20000100a00 */
[----:B0-----:R-:W-:-:S03]  /*3b50*/  IADD3 R22, P2, R14, R16, RZ ;  /* 0x000000100e167210 */ /* 0x001fc60007f5e0ff */
[----:B------:R0:W-:Y:S01]  /*3b60*/  STL.64 [R1+0x908], R12 ;  /* 0x0009080c01007387 */ /* 0x0001e20000100a00 */
[----:B------:R-:W-:Y:S01]  /*3b70*/  IADD3 R14, P3, R28, R16, RZ ;  /* 0x000000101c0e7210 */ /* 0x000fe20007f7e0ff */
[C---:B-1----:R-:W-:Y:S02]  /*3b80*/  IMAD R7, R3.reuse, 0x13a, RZ ;  /* 0x0000013a03077824 */ /* 0x042fe400078e02ff */
[----:B------:R-:W-:-:S03]  /*3b90*/  IMAD R20, R3, 0x99, RZ ;  /* 0x0000009903147824 */ /* 0x000fc600078e02ff */
[----:B0-----:R-:W-:Y:S01]  /*3ba0*/  IADD3 R12, P6, R7, R16, RZ ;  /* 0x00000010070c7210 */ /* 0x001fe20007fde0ff */
[C---:B------:R-:W-:Y:S01]  /*3bb0*/  IMAD R7, R3.reuse, 0x4d, RZ ;  /* 0x0000004d03077824 */ /* 0x040fe200078e02ff */
[----:B------:R-:W-:Y:S01]  /*3bc0*/  LEA.HI.X.SX32 R19, R20, R17, 0x1, P5 ;  /* 0x0000001114137211 */ /* 0x000fe200028f0eff */
[----:B------:R-:W-:-:S03]  /*3bd0*/  IMAD R6, R3, 0x13c, RZ ;  /* 0x0000013c03067824 */ /* 0x000fc600078e02ff */
[----:B------:R-:W-:Y:S01]  /*3be0*/  LEA.HI.X.SX32 R15, R7, R17, 0x1, P3 ;  /* 0x00000011070f7211 */ /* 0x000fe200018f0eff */
[----:B------:R0:W-:Y:S01]  /*3bf0*/  STL.64 [R1+0x900], R18 ;  /* 0x0009001201007387 */ /* 0x0001e20000100a00 */
[----:B------:R-:W-:-:S03]  /*3c00*/  IMAD R7, R3, 0x9b, RZ ;  /* 0x0000009b03077824 */ /* 0x000fc600078e02ff */
[----:B------:R-:W-:Y:S01]  /*3c10*/  STL.64 [R1+0xb58], R14 ;  /* 0x000b580e01007387 */ /* 0x000fe20000100a00 */
[----:B------:R-:W-:-:S03]  /*3c20*/  IADD3 R20, P3, R29, R16, RZ ;  /* 0x000000101d147210 */ /* 0x000fc60007f7e0ff */
[----:B------:R1:W-:Y:S01]  /*3c30*/  STL.64 [R1+0x8f8], R8 ;  /* 0x0008f80801007387 */ /* 0x0003e20000100a00 */
[----:B0-----:R-:W-:Y:S01]  /*3c40*/  IADD3 R18, P5, R6, R16, RZ ;  /* 0x0000001006127210 */ /* 0x001fe20007fbe0ff */
[----:B------:R-:W-:Y:S01]  /*3c50*/  IMAD R6, R3, 0x9c, RZ ;  /* 0x0000009c03067824 */ /* 0x000fe200078e02ff */
[----:B------:R-:W-:Y:S01]  /*3c60*/  LEA.HI.X.SX32 R11, R7, R17, 0x1, P1 ;  /* 0x00000011070b7211 */ /* 0x000fe200008f0eff */
[----:B-1----:R-:W-:-:S03]  /*3c70*/  IMAD R8, R3, 0x27, RZ ;  /* 0x0000002703087824 */ /* 0x002fc600078e02ff */
[----:B------:R-:W-:Y:S01]  /*3c80*/  IADD3 R14, P4, R6, R16, RZ ;  /* 0x00000010060e7210 */ /* 0x000fe20007f9e0ff */
[C---:B------:R-:W-:Y:S01]  /*3c90*/  IMAD R7, R3.reuse, 0x140, RZ ;  /* 0x0000014003077824 */ /* 0x040fe200078e02ff */
[-C--:B------:R-:W-:Y:S01]  /*3ca0*/  LEA.HI.X.SX32 R21, R8, R17.reuse, 0x1, P3 ;  /* 0x0000001108157211 */ /* 0x080fe200018f0eff */
[----:B------:R-:W-:Y:S01]  /*3cb0*/  IMAD R9, R3, 0x13e, RZ ;  /* 0x0000013e03097824 */ /* 0x000fe200078e02ff */
[----:B------:R0:W-:Y:S01]  /*3cc0*/  STL.64 [R1+0x8f0], R10 ;  /* 0x0008f00a01007387 */ /* 0x0001e20000100a00 */
[-C--:B------:R-:W-:Y:S02]  /*3cd0*/  LEA.HI.X.SX32 R15, R29, R17.reuse, 0x1, P4 ;  /* 0x000000111d0f7211 */ /* 0x080fe400020f0eff */
[----:B------:R-:W-:Y:S01]  /*3ce0*/  LEA.HI.X.SX32 R23, R6, R17, 0x1, P2 ;  /* 0x0000001106177211 */ /* 0x000fe200010f0eff */
[----:B------:R1:W-:Y:S01]  /*3cf0*/  STL.64 [R1+0xc88], R20 ;  /* 0x000c881401007387 */ /* 0x0003e20000100a00 */
[----:B------:R-:W-:-:S03]  /*3d00*/  IMAD R6, R3, 0x9d, RZ ;  /* 0x0000009d03067824 */ /* 0x000fc600078e02ff */
[----:B------:R3:W-:Y:S01]  /*3d10*/  STL.64 [R1+0xb50], R14 ;  /* 0x000b500e01007387 */ /* 0x0007e20000100a00 */
[-C--:B0-----:R-:W-:Y:S01]  /*3d20*/  IADD3 R10, P1, R9, R16.reuse, RZ ;  /* 0x00000010090a7210 */ /* 0x081fe20007f3e0ff */
[----:B------:R-:W-:Y:S01]  /*3d30*/  IMAD R9, R3, 0x9e, RZ ;  /* 0x0000009e03097824 */ /* 0x000fe200078e02ff */
[-C--:B-1----:R-:W-:Y:S01]  /*3d40*/  IADD3 R20, P3, R7, R16.reuse, RZ ;  /* 0x0000001007147210 */ /* 0x082fe20007f7e0ff */
[C---:B------:R-:W-:Y:S01]  /*3d50*/  IMAD R7, R3.reuse, 0x142, RZ ;  /* 0x0000014203077824 */ /* 0x040fe200078e02ff */
[----:B------:R0:W-:Y:S01]  /*3d60*/  STL.64 [R1+0x8e8], R22 ;  /* 0x0008e81601007387 */ /* 0x0001e20000100a00 */
[-C--:B------:R-:W-:Y:S01]  /*3d70*/  LEA.HI.X.SX32 R13, R6, R17.reuse, 0x1, P6 ;  /* 0x00000011060d7211 */ /* 0x080fe200030f0eff */
[----:B------:R-:W-:Y:S01]  /*3d80*/  IMAD R8, R3, 0x144, RZ ;  /* 0x0000014403087824 */ /* 0x000fe200078e02ff */
[-C--:B---3--:R-:W-:Y:S01]  /*3d90*/  IADD3 R14, P4, R9, R16.reuse, RZ ;  /* 0x00000010090e7210 */ /* 0x088fe20007f9e0ff */
[----:B------:R-:W-:Y:S01]  /*3da0*/  IMAD R6, R3, 0xa, RZ ;  /* 0x0000000a03067824 */ /* 0x000fe200078e02ff */
[----:B------:R-:W-:Y:S01]  /*3db0*/  LEA.HI.X.SX32 R19, R9, R17, 0x1, P5 ;  /* 0x0000001109137211 */ /* 0x000fe200028f0eff */
[----:B------:R1:W-:Y:S01]  /*3dc0*/  STL.64 [R1+0x8e0], R12 ;  /* 0x0008e00c01007387 */ /* 0x0003e20000100a00 */
[----:B0-----:R-:W-:Y:S01]  /*3dd0*/  IADD3 R22, P2, R7, R16, RZ ;  /* 0x0000001007167210 */ /* 0x001fe20007f5e0ff */
[----:B------:R-:W-:-:S05]  /*3de0*/  IMAD R7, R3, 0x4f, RZ ;  /* 0x0000004f03077824 */ /* 0x000fca00078e02ff */
[-C--:B------:R-:W-:Y:S01]  /*3df0*/  LEA.HI.X.SX32 R15, R7, R17.reuse, 0x1, P4 ;  /* 0x00000011070f7211 */ /* 0x080fe200020f0eff */
[C---:B------:R-:W-:Y:S01]  /*3e00*/  IMAD R7, R3.reuse, 0x9f, RZ ;  /* 0x0000009f03077824 */ /* 0x040fe200078e02ff */
[-C--:B-1----:R-:W-:Y:S01]  /*3e10*/  IADD3 R12, P6, R8, R16.reuse, RZ ;  /* 0x00000010080c7210 */ /* 0x082fe20007fde0ff */
[C---:B------:R-:W-:Y:S02]  /*3e20*/  IMAD R8, R3.reuse, 0x14, RZ ;  /* 0x0000001403087824 */ /* 0x040fe400078e02ff */
[----:B------:R0:W-:Y:S01]  /*3e30*/  STL.64 [R1+0xb48], R14 ;  /* 0x000b480e01007387 */ /* 0x0001e20000100a00 */
[----:B------:R-:W-:Y:S01]  /*3e40*/  IMAD R25, R3, 0x5, RZ ;  /* 0x0000000503197824 */ /* 0x000fe200078e02ff */
[----:B------:R-:W-:Y:S02]  /*3e50*/  LEA.HI.X.SX32 R11, R7, R17, 0x1, P1 ;  /* 0x00000011070b7211 */ /* 0x000fe400008f0eff */
[----:B------:R1:W-:Y:S01]  /*3e60*/  STL.64 [R1+0x8d8], R18 ;  /* 0x0008d81201007387 */ /* 0x0003e20000100a00 */
[----:B------:R-:W-:Y:S01]  /*3e70*/  IMAD R9, R3, 0xa0, RZ ;  /* 0x000000a003097824 */ /* 0x000fe200078e02ff */
[----:B0-----:R-:W-:-:S02]  /*3e80*/  IADD3 R14, P4, R6, R16, RZ ;  /* 0x00000010060e7210 */ /* 0x001fc40007f9e0ff */
[----:B-1----:R-:W-:Y:S02]  /*3e90*/  IADD3 R18, P5, R8, R16, RZ ;  /* 0x0000001008127210 */ /* 0x002fe40007fbe0ff */
[-C--:B------:R-:W-:Y:S01]  /*3ea0*/  LEA.HI.X.SX32 R15, R25, R17.reuse, 0x1, P4 ;  /* 0x00000011190f7211 */ /* 0x080fe200020f0eff */
[----:B------:R0:W-:Y:S01]  /*3eb0*/  STL.64 [R1+0x8d0], R10 ;  /* 0x0008d00a01007387 */ /* 0x0001e20000100a00 */
[----:B------:R-:W-:Y:S01]  /*3ec0*/  LEA.HI.X.SX32 R19, R6, R17, 0x1, P5 ;  /* 0x0000001106137211 */ /* 0x000fe200028f0eff */
[C---:B------:R-:W-:Y:S02]  /*3ed0*/  IMAD R7, R3.reuse, 0x50, RZ ;  /* 0x0000005003077824 */ /* 0x040fe400078e02ff */
[----:B------:R1:W-:Y:S01]  /*3ee0*/  STL.64 [R1+0xd98], R14 ;  /* 0x000d980e01007387 */ /* 0x0003e20000100a00 */
[----:B------:R-:W-:-:S03]  /*3ef0*/  IMAD R6, R3, 0x146, RZ ;  /* 0x0000014603067824 */ /* 0x000fc600078e02ff */
[----:B------:R3:W-:Y:S01]  /*3f00*/  STL.64 [R1+0xd70], R18 ;  /* 0x000d701201007387 */ /* 0x0007e20000100a00 */
[----:B0-----:R-:W-:-:S04]  /*3f10*/  IADD3 R10, P1, R24, R16, RZ ;  /* 0x00000010180a7210 */ /* 0x001fc80007f3e0ff */
[-C--:B------:R-:W-:Y:S02]  /*3f20*/  LEA.HI.X.SX32 R11, R8, R17.reuse, 0x1, P1 ;  /* 0x00000011080b7211 */ /* 0x080fe400008f0eff */
[-C--:B-1----:R-:W-:Y:S02]  /*3f30*/  IADD3 R14, P4, R7, R16.reuse, RZ ;  /* 0x00000010070e7210 */ /* 0x082fe40007f9e0ff */
[-C--:B---3--:R-:W-:Y:S01]  /*3f40*/  IADD3 R18, P5, R9, R16.reuse, RZ ;  /* 0x0000001009127210 */ /* 0x088fe20007fbe0ff */
[----:B------:R0:W-:Y:S01]  /*3f50*/  STL.64 [R1+0xd20], R10 ;  /* 0x000d200a01007387 */ /* 0x0001e20000100a00 */
[-C--:B------:R-:W-:Y:S02]  /*3f60*/  LEA.HI.X.SX32 R15, R24, R17.reuse, 0x1, P4 ;  /* 0x00000011180f7211 */ /* 0x080fe400020f0eff */
[-C--:B------:R-:W-:Y:S01]  /*3f70*/  LEA.HI.X.SX32 R19, R7, R17.reuse, 0x1, P5 ;  /* 0x0000001107137211 */ /* 0x080fe200028f0eff */
[C---:B------:R-:W-:Y:S02]  /*3f80*/  IMAD R7, R3.reuse, 0xa1, RZ ;  /* 0x000000a103077824 */ /* 0x040fe400078e02ff */
[C---:B------:R-:W-:Y:S01]  /*3f90*/  IMAD R8, R3.reuse, 0x148, RZ ;  /* 0x0000014803087824 */ /* 0x040fe200078e02ff */
[----:B------:R1:W-:Y:S01]  /*3fa0*/  STL.64 [R1+0xc80], R14 ;  /* 0x000c800e01007387 */ /* 0x0003e20000100a00 */
[----:B0-----:R-:W-:Y:S01]  /*3fb0*/  IADD3 R10, P1, R6, R16, RZ ;  /* 0x00000010060a7210 */ /* 0x001fe20007f3e0ff */
[----:B------:R-:W-:Y:S01]  /*3fc0*/  IMAD R6, R3, 0xa2, RZ ;  /* 0x000000a203067824 */ /* 0x000fe200078e02ff */
[-C--:B------:R-:W-:Y:S01]  /*3fd0*/  LEA.HI.X.SX32 R23, R7, R17.reuse, 0x1, P2 ;  /* 0x0000001107177211 */ /* 0x080fe200010f0eff */
[----:B------:R0:W-:Y:S01]  /*3fe0*/  STL.64 [R1+0xb40], R18 ;  /* 0x000b401201007387 */ /* 0x0001e20000100a00 */
[----:B------:R-:W-:Y:S01]  /*3ff0*/  IMAD R7, R3, 0x51, RZ ;  /* 0x0000005103077824 */ /* 0x000fe200078e02ff */
[----:B------:R-:W-:-:S02]  /*4000*/  LEA.HI.X.SX32 R21, R9, R17, 0x1, P3 ;  /* 0x0000001109157211 */ /* 0x000fc400018f0eff */
[-C--:B-1----:R-:W-:Y:S01]  /*4010*/  IADD3 R14, P4, R8, R16.reuse, RZ ;  /* 0x00000010080e7210 */ /* 0x082fe20007f9e0ff */
[C---:B------:R-:W-:Y:S02]  /*4020*/  IMAD R8, R3.reuse, 0x14a, RZ ;  /* 0x0000014a03087824 */ /* 0x040fe400078e02ff */
[----:B------:R-:W-:Y:S01]  /*4030*/  IMAD R9, R3, 0x14c, RZ ;  /* 0x0000014c03097824 */ /* 0x000fe200078e02ff */
[CC--:B0-----:R-:W-:Y:S01]  /*4040*/  IADD3 R18, P5, R6.reuse, R16.reuse, RZ ;  /* 0x0000001006127210 */ /* 0x0c1fe20007fbe0ff */
[----:B------:R0:W-:Y:S03]  /*4050*/  STL.64 [R1+0x8c8], R20 ;  /* 0x0008c81401007387 */ /* 0x0001e60000100a00 */
[-C--:B------:R-:W-:Y:S01]  /*4060*/  LEA.HI.X.SX32 R19, R7, R17.reuse, 0x1, P5 ;  /* 0x0000001107137211 */ /* 0x080fe200028f0eff */
[----:B------:R-:W-:Y:S01]  /*4070*/  IMAD R7, R3, 0xa3, RZ ;  /* 0x000000a303077824 */ /* 0x000fe200078e02ff */
[----:B------:R-:W-:Y:S01]  /*4080*/  IADD3 R24, P2, R9, R16, RZ ;  /* 0x0000001009187210 */ /* 0x000fe20007f5e0ff */
[----:B------:R-:W-:Y:S01]  /*4090*/  IMAD R9, R3, 0xa4, RZ ;  /* 0x000000a403097824 */ /* 0x000fe200078e02ff */
[-C--:B------:R-:W-:Y:S01]  /*40a0*/  LEA.HI.X.SX32 R13, R6, R17.reuse, 0x1, P6 ;  /* 0x00000011060d7211 */ /* 0x080fe200030f0eff */
[----:B------:R1:W-:Y:S01]  /*40b0*/  STL.64 [R1+0x8c0], R22 ;  /* 0x0008c01601007387 */ /* 0x0003e20000100a00 */
[----:B------:R-:W-:-:S02]  /*40c0*/  LEA.HI.X.SX32 R11, R7, R17, 0x1, P1 ;  /* 0x00000011070b7211 */ /* 0x000fc400008f0eff */
[----:B0-----:R-:W-:Y:S01]  /*40d0*/  IADD3 R20, P3, R8, R16, RZ ;  /* 0x0000001008147210 */ /* 0x001fe20007f7e0ff */
[C---:B------:R-:W-:Y:S01]  /*40e0*/  IMAD R8, R3.reuse, 0x52, RZ ;  /* 0x0000005203087824 */ /* 0x040fe200078e02ff */
[----:B------:R0:W-:Y:S04]  /*40f0*/  STL.64 [R1+0xb38], R18 ;  /* 0x000b381201007387 */ /* 0x0001e80000100a00 */
[----:B------:R3:W-:Y:S01]  /*4100*/  STL.64 [R1+0x8b8], R12 ;  /* 0x0008b80c01007387 */ /* 0x0007e20000100a00 */
[----:B-1----:R-:W-:-:S03]  /*4110*/  IMAD R22, R3, 0x29, RZ ;  /* 0x0000002903167824 */ /* 0x002fc600078e02ff */
[----:B------:R1:W-:Y:S01]  /*4120*/  STL.64 [R1+0x8b0], R10 ;  /* 0x0008b00a01007387 */ /* 0x0003e20000100a00 */
[-C--:B0-----:R-:W-:Y:S02]  /*4130*/  IADD3 R18, P5, R8, R16.reuse, RZ ;  /* 0x0000001008127210 */ /* 0x081fe40007fbe0ff */
[-C--:B---3--:R-:W-:Y:S02]  /*4140*/  IADD3 R12, P6, R9, R16.reuse, RZ ;  /* 0x00000010090c7210 */ /* 0x088fe40007fde0ff */
[-C--:B------:R-:W-:Y:S01]  /*4150*/  LEA.HI.X.SX32 R19, R22, R17.reuse, 0x1, P5 ;  /* 0x0000001116137211 */ /* 0x080fe200028f0eff */
[C---:B-1----:R-:W-:Y:S01]  /*4160*/  IMAD R11, R3.reuse, 0x150, RZ ;  /* 0x00000150030b7824 */ /* 0x042fe200078e02ff */
[----:B------:R-:W-:Y:S01]  /*4170*/  LEA.HI.X.SX32 R13, R8, R17, 0x1, P6 ;  /* 0x00000011080d7211 */ /* 0x000fe200030f0eff */
[----:B------:R-:W-:Y:S02]  /*4180*/  IMAD R10, R3, 0xa6, RZ ;  /* 0x000000a6030a7824 */ /* 0x000fe400078e02ff */
[----:B------:R0:W-:Y:S01]  /*4190*/  STL.64 [R1+0xc78], R18 ;  /* 0x000c781201007387 */ /* 0x0001e20000100a00 */
[----:B------:R-:W-:Y:S01]  /*41a0*/  IADD3 R22, P5, R11, R16, RZ ;  /* 0x000000100b167210 */ /* 0x000fe20007fbe0ff */
[----:B------:R-:W-:-:S02]  /*41b0*/  IMAD R11, R3, 0xa5, RZ ;  /* 0x000000a5030b7824 */ /* 0x000fc400078e02ff */
[----:B------:R1:W-:Y:S01]  /*41c0*/  STL.64 [R1+0xb30], R12 ;  /* 0x000b300c01007387 */ /* 0x0003e20000100a00 */
[-C--:B------:R-:W-:Y:S02]  /*41d0*/  LEA.HI.X.SX32 R15, R9, R17.reuse, 0x1, P4 ;  /* 0x00000011090f7211 */ /* 0x080fe400020f0eff */
[----:B------:R-:W-:Y:S01]  /*41e0*/  LEA.HI.X.SX32 R21, R11, R17, 0x1, P3 ;  /* 0x000000110b157211 */ /* 0x000fe200018f0eff */
[C---:B0-----:R-:W-:Y:S01]  /*41f0*/  IMAD R18, R3.reuse, 0x53, RZ ;  /* 0x0000005303127824 */ /* 0x041fe200078e02ff */
[----:B-1----:R-:W-:Y:S01]  /*4200*/  IADD3 R12, P6, R10, R16, RZ ;  /* 0x000000100a0c7210 */ /* 0x002fe20007fde0ff */
[----:B------:R-:W-:-:S03]  /*4210*/  IMAD R6, R3, 0x14e, RZ ;  /* 0x0000014e03067824 */ /* 0x000fc600078e02ff */
[----:B------:R-:W-:Y:S01]  /*4220*/  LEA.HI.X.SX32 R13, R18, R17, 0x1, P6 ;  /* 0x00000011120d7211 */ /* 0x000fe200030f0eff */
[----:B------:R-:W-:Y:S01]  /*4230*/  STL.64 [R1+0x8a8], R14 ;  /* 0x0008a80e01007387 */ /* 0x000fe20000100a00 */
[----:B------:R-:W-:-:S03]  /*4240*/  IADD3 R6, P1, R6, R16, RZ ;  /* 0x0000001006067210 */ /* 0x000fc60007f3e0ff */
[----:B------:R-:W-:Y:S04]  /*4250*/  STL.64 [R1+0x8a0], R20 ;  /* 0x0008a01401007387 */ /* 0x000fe80000100a00 */
[----:B------:R0:W-:Y:S01]  /*4260*/  STL.64 [R1+0xb28], R12 ;  /* 0x000b280c01007387 */ /* 0x0001e20000100a00 */
[----:B------:R-:W-:Y:S01]  /*4270*/  LEA.HI.X.SX32 R25, R10, R17, 0x1, P2 ;  /* 0x000000110a197211 */ /* 0x000fe200010f0eff */
[C---:B------:R-:W-:Y:S02]  /*4280*/  IMAD R11, R3.reuse, 0x2a, RZ ;  /* 0x0000002a030b7824 */ /* 0x040fe400078e02ff */
[C---:B0-----:R-:W-:Y:S02]  /*4290*/  IMAD R12, R3.reuse, 0xa7, RZ ;  /* 0x000000a7030c7824 */ /* 0x041fe400078e02ff */
[----:B------:R-:W-:-:S03]  /*42a0*/  IMAD R21, R3, 0xa8, RZ ;  /* 0x000000a803157824 */ /* 0x000fc600078e02ff */
[-C--:B------:R-:W-:Y:S01]  /*42b0*/  LEA.HI.X.SX32 R7, R12, R17.reuse, 0x1, P1 ;  /* 0x000000110c077211 */ /* 0x080fe200008f0eff */
[----:B------:R0:W-:Y:S01]  /*42c0*/  STL.64 [R1+0x898], R24 ;  /* 0x0008981801007387 */ /* 0x0001e20000100a00 */
[----:B------:R-:W-:Y:S01]  /*42d0*/  IMAD R10, R3, 0x15, RZ ;  /* 0x00000015030a7824 */ /* 0x000fe200078e02ff */
[-C--:B------:R-:W-:Y:S01]  /*42e0*/  IADD3 R26, P6, R11, R16.reuse, RZ ;  /* 0x000000100b1a7210 */ /* 0x080fe20007fde0ff */
[C---:B------:R-:W-:Y:S01]  /*42f0*/  IMAD R18, R3.reuse, 0x54, RZ ;  /* 0x0000005403127824 */ /* 0x040fe200078e02ff */
[----:B------:R1:W-:Y:S01]  /*4300*/  STL.64 [R1+0x890], R6 ;  /* 0x0008900601007387 */ /* 0x0003e20000100a00 */
[C---:B------:R-:W-:Y:S01]  /*4310*/  IMAD R20, R3.reuse, 0xaa, RZ ;  /* 0x000000aa03147824 */ /* 0x040fe200078e02ff */
[-C--:B------:R-:W-:Y:S01]  /*4320*/  LEA.HI.X.SX32 R27, R10, R17.reuse, 0x1, P6 ;  /* 0x000000110a1b7211 */ /* 0x080fe200030f0eff */
[----:B------:R-:W-:Y:S01]  /*4330*/  IMAD R8, R3, 0x152, RZ ;  /* 0x0000015203087824 */ /* 0x000fe200078e02ff */
[----:B------:R-:W-:Y:S02]  /*4340*/  LEA.HI.X.SX32 R23, R21, R17, 0x1, P5 ;  /* 0x0000001115177211 */ /* 0x000fe400028f0eff */
[----:B0-----:R-:W-:-:S02]  /*4350*/  IADD3 R24, P2, R18, R16, RZ ;  /* 0x0000001012187210 */ /* 0x001fc40007f5e0ff */
[----:B-1----:R-:W-:-:S04]  /*4360*/  IADD3 R6, P1, R21, R16, RZ ;  /* 0x0000001015067210 */ /* 0x002fc80007f3e0ff */
[-C--:B------:R-:W-:Y:S01]  /*4370*/  LEA.HI.X.SX32 R7, R18, R17.reuse, 0x1, P1 ;  /* 0x0000001112077211 */ /* 0x080fe200008f0eff */
[----:B------:R-:W-:Y:S01]  /*4380*/  STL.64 [R1+0xd18], R26 ;  /* 0x000d181a01007387 */ /* 0x000fe20000100a00 */
[-C--:B------:R-:W-:Y:S01]  /*4390*/  LEA.HI.X.SX32 R25, R11, R17.reuse, 0x1, P2 ;  /* 0x000000110b197211 */ /* 0x080fe200010f0eff */
[C---:B------:R-:W-:Y:S01]  /*43a0*/  IMAD R21, R3.reuse, 0x55, RZ ;  /* 0x0000005503157824 */ /* 0x040fe200078e02ff */
[-C--:B------:R-:W-:Y:S01]  /*43b0*/  IADD3 R18, P1, R20, R16.reuse, RZ ;  /* 0x0000001014127210 */ /* 0x080fe20007f3e0ff */
[C---:B------:R-:W-:Y:S01]  /*43c0*/  IMAD R14, R3.reuse, 0x154, RZ ;  /* 0x00000154030e7824 */ /* 0x040fe200078e02ff */
[----:B------:R0:W-:Y:S01]  /*43d0*/  STL.64 [R1+0xb20], R6 ;  /* 0x000b200601007387 */ /* 0x0001e20000100a00 */
[----:B------:R-:W-:Y:S01]  /*43e0*/  IMAD R12, R3, 0x156, RZ ;  /* 0x00000156030c7824 */ /* 0x000fe200078e02ff */
[-C--:B------:R-:W-:Y:S02]  /*43f0*/  IADD3 R8, P4, R8, R16.reuse, RZ ;  /* 0x0000001008087210 */ /* 0x080fe40007f9e0ff */
[----:B------:R-:W-:Y:S01]  /*4400*/  STL.64 [R1+0xc70], R24 ;  /* 0x000c701801007387 */ /* 0x000fe20000100a00 */
[----:B------:R-:W-:Y:S01]  /*4410*/  LEA.HI.X.SX32 R19, R21, R17, 0x1, P1 ;  /* 0x0000001115137211 */ /* 0x000fe200008f0eff */
[C---:B------:R-:W-:Y:S01]  /*4420*/  IMAD R21, R3.reuse, 0xab, RZ ;  /* 0x000000ab03157824 */ /* 0x040fe200078e02ff */
[----:B------:R-:W-:Y:S01]  /*4430*/  IADD3 R14, P3, R14, R16, RZ ;  /* 0x000000100e0e7210 */ /* 0x000fe20007f7e0ff */
[----:B------:R1:W-:Y:S01]  /*4440*/  STL.64 [R1+0x888], R22 ;  /* 0x0008881601007387 */ /* 0x0003e20000100a00 */
[----:B0-----:R-:W-:-:S02]  /*4450*/  IMAD R7, R3, 0x15a, RZ ;  /* 0x0000015a03077824 */ /* 0x001fc400078e02ff */
[----:B------:R-:W-:Y:S01]  /*4460*/  IMAD R6, R3, 0xa9, RZ ;  /* 0x000000a903067824 */ /* 0x000fe200078e02ff */
[----:B------:R-:W-:-:S04]  /*4470*/  IADD3 R12, P6, R12, R16, RZ ;  /* 0x000000100c0c7210 */ /* 0x000fc80007fde0ff */
[-C--:B------:R-:W-:Y:S02]  /*4480*/  LEA.HI.X.SX32 R9, R6, R17.reuse, 0x1, P4 ;  /* 0x0000001106097211 */ /* 0x080fe400020f0eff */
[----:B-1----:R-:W-:Y:S01]  /*4490*/  IADD3 R22, P5, R7, R16, RZ ;  /* 0x0000001007167210 */ /* 0x002fe20007fbe0ff */
[----:B------:R-:W-:Y:S01]  /*44a0*/  IMAD R7, R3, 0x15c, RZ ;  /* 0x0000015c03077824 */ /* 0x000fe200078e02ff */
[-C--:B------:R-:W-:Y:S01]  /*44b0*/  LEA.HI.X.SX32 R15, R20, R17.reuse, 0x1, P3 ;  /* 0x00000011140f7211 */ /* 0x080fe200018f0eff */
[----:B------:R0:W-:Y:S01]  /*44c0*/  STL.64 [R1+0x880], R8 ;  /* 0x0008800801007387 */ /* 0x0001e20000100a00 */
[----:B------:R-:W-:Y:S01]  /*44d0*/  LEA.HI.X.SX32 R13, R21, R17, 0x1, P6 ;  /* 0x00000011150d7211 */ /* 0x000fe200030f0eff */
[C---:B------:R-:W-:Y:S02]  /*44e0*/  IMAD R6, R3.reuse, 0x56, RZ ;  /* 0x0000005603067824 */ /* 0x040fe400078e02ff */
[----:B------:R1:W-:Y:S01]  /*44f0*/  STL.64 [R1+0xb18], R18 ;  /* 0x000b181201007387 */ /* 0x0003e20000100a00 */
[----:B------:R-:W-:-:S03]  /*4500*/  IMAD R10, R3, 0x158, RZ ;  /* 0x00000158030a7824 */ /* 0x000fc600078e02ff */
[----:B------:R3:W-:Y:S01]  /*4510*/  STL.64 [R1+0x878], R14 ;  /* 0x0008780e01007387 */ /* 0x0007e20000100a00 */
[-C--:B0-----:R-:W-:Y:S01]  /*4520*/  IADD3 R8, P4, R7, R16.reuse, RZ ;  /* 0x0000001007087210 */ /* 0x081fe20007f9e0ff */
[C---:B------:R-:W-:Y:S02]  /*4530*/  IMAD R7, R3.reuse, 0xac, RZ ;  /* 0x000000ac03077824 */ /* 0x040fe400078e02ff */
[----:B------:R0:W-:Y:S01]  /*4540*/  STL.64 [R1+0x870], R12 ;  /* 0x0008700c01007387 */ /* 0x0001e20000100a00 */
[----:B------:R-:W-:Y:S01]  /*4550*/  IMAD R20, R3, 0x15e, RZ ;  /* 0x0000015e03147824 */ /* 0x000fe200078e02ff */
[-C--:B-1----:R-:W-:Y:S02]  /*4560*/  IADD3 R18, P1, R6, R16.reuse, RZ ;  /* 0x0000001006127210 */ /* 0x082fe40007f3e0ff */
[-C--:B---3--:R-:W-:Y:S01]  /*4570*/  IADD3 R14, P3, R7, R16.reuse, RZ ;  /* 0x00000010070e7210 */ /* 0x088fe20007f7e0ff */
[----:B0-----:R-:W-:Y:S01]  /*4580*/  IMAD R13, R3, 0x2b, RZ ;  /* 0x0000002b030d7824 */ /* 0x001fe200078e02ff */
[----:B------:R-:W-:-:S02]  /*4590*/  IADD3 R10, P2, R10, R16, RZ ;  /* 0x000000100a0a7210 */ /* 0x000fc40007f5e0ff */
[----:B------:R-:W-:Y:S02]  /*45a0*/  IADD3 R24, P6, R20, R16, RZ ;  /* 0x0000001014187210 */ /* 0x000fe40007fde0ff */
[-C--:B------:R-:W-:Y:S01]  /*45b0*/  LEA.HI.X.SX32 R19, R13, R17.reuse, 0x1, P1 ;  /* 0x000000110d137211 */ /* 0x080fe200008f0eff */
[----:B------:R-:W-:Y:S01]  /*45c0*/  IMAD R20, R3, 0xae, RZ ;  /* 0x000000ae03147824 */ /* 0x000fe200078e02ff */
[-C--:B------:R-:W-:Y:S02]  /*45d0*/  LEA.HI.X.SX32 R15, R6, R17.reuse, 0x1, P3 ;  /* 0x00000011060f7211 */ /* 0x080fe400018f0eff */
[----:B------:R-:W-:Y:S01]  /*45e0*/  LEA.HI.X.SX32 R11, R7, R17, 0x1, P2 ;  /* 0x00000011070b7211 */ /* 0x000fe200010f0eff */
[----:B------:R0:W-:Y:S01]  /*45f0*/  STL.64 [R1+0xc68], R18 ;  /* 0x000c681201007387 */ /* 0x0001e20000100a00 */
[----:B------:R-:W-:-:S03]  /*4600*/  IMAD R7, R3, 0xad, RZ ;  /* 0x000000ad03077824 */ /* 0x000fc600078e02ff */
[----:B------:R1:W-:Y:S02]  /*4610*/  STL.64 [R1+0xb10], R14 ;  /* 0x000b100e01007387 */ /* 0x0003e40000100a00 */
[-C--:B------:R-:W-:Y:S01]  /*4620*/  LEA.HI.X.SX32 R23, R7, R17.reuse, 0x1, P5 ;  /* 0x0000001107177211 */ /* 0x080fe200028f0eff */
[----:B0-----:R-:W-:Y:S01]  /*4630*/  IMAD R19, R3, 0x57, RZ ;  /* 0x0000005703137824 */ /* 0x001fe200078e02ff */
[C---:B-1----:R-:W-:Y:S02]  /*4640*/  IADD3 R14, P3, R20.reuse, R16, RZ ;  /* 0x00000010140e7210 */ /* 0x042fe40007f7e0ff */
[-C--:B------:R-:W-:Y:S02]  /*4650*/  LEA.HI.X.SX32 R9, R20, R17.reuse, 0x1, P4 ;  /* 0x0000001114097211 */ /* 0x080fe400020f0eff */
[----:B------:R-:W-:Y:S01]  /*4660*/  LEA.HI.X.SX32 R15, R19, R17, 0x1, P3 ;  /* 0x00000011130f7211 */ /* 0x000fe200018f0eff */
[----:B------:R-:W-:Y:S01]  /*4670*/  STL.64 [R1+0x868], R10 ;  /* 0x0008680a01007387 */ /* 0x000fe20000100a00 */
[----:B------:R-:W-:-:S03]  /*4680*/  IMAD R18, R3, 0x16, RZ ;  /* 0x0000001603127824 */ /* 0x000fc600078e02ff */
[----:B------:R0:W-:Y:S04]  /*4690*/  STL.64 [R1+0x860], R22 ;  /* 0x0008601601007387 */ /* 0x0001e80000100a00 */
[----:B------:R1:W-:Y:S04]  /*46a0*/  STL.64 [R1+0xb08], R14 ;  /* 0x000b080e01007387 */ /* 0x0003e80000100a00 */
[----:B------:R3:W-:Y:S01]  /*46b0*/  STL.64 [R1+0x858], R8 ;  /* 0x0008580801007387 */ /* 0x0007e20000100a00 */
[C---:B0-----:R-:W-:Y:S02]  /*46c0*/  IMAD R22, R3.reuse, 0xaf, RZ ;  /* 0x000000af03167824 */ /* 0x041fe400078e02ff */
[C---:B------:R-:W-:Y:S01]  /*46d0*/  IMAD R19, R3.reuse, 0x2c, RZ ;  /* 0x0000002c03137824 */ /* 0x040fe200078e02ff */
[----:B-1----:R-:W-:Y:S01]  /*46e0*/  IADD3 R14, P3, R18, R16, RZ ;  /* 0x00000010120e7210 */ /* 0x002fe20007f7e0ff */
[C---:B---3--:R-:W-:Y:S01]  /*46f0*/  IMAD R8, R3.reuse, 0xb, RZ ;  /* 0x0000000b03087824 */ /* 0x048fe200078e02ff */
[----:B------:R-:W-:Y:S01]  /*4700*/  LEA.HI.X.SX32 R25, R22, R17, 0x1, P6 ;  /* 0x0000001116197211 */ /* 0x000fe200030f0eff */
[----:B------:R-:W-:-:S02]  /*4710*/  IMAD R9, R3, 0x58, RZ ;  /* 0x0000005803097824 */ /* 0x000fc400078e02ff */
[C---:B------:R-:W-:Y:S01]  /*4720*/  IMAD R23, R3.reuse, 0xb0, RZ ;  /* 0x000000b003177824 */ /* 0x040fe200078e02ff */
[-C--:B------:R-:W-:Y:S01]  /*4730*/  LEA.HI.X.SX32 R15, R8, R17.reuse, 0x1, P3 ;  /* 0x00000011080f7211 */ /* 0x080fe200018f0eff */
[----:B------:R-:W-:Y:S01]  /*4740*/  IMAD R12, R3, 0x160, RZ ;  /* 0x00000160030c7824 */ /* 0x000fe200078e02ff */
[-C--:B------:R-:W-:Y:S01]  /*4750*/  IADD3 R20, P4, R19, R16.reuse, RZ ;  /* 0x0000001013147210 */ /* 0x080fe20007f9e0ff */
[C---:B------:R-:W-:Y:S01]  /*4760*/  IMAD R6, R3.reuse, 0x162, RZ ;  /* 0x0000016203067824 */ /* 0x040fe200078e02ff */
[----:B------:R0:W-:Y:S01]  /*4770*/  STL.64 [R1+0x850], R24 ;  /* 0x0008501801007387 */ /* 0x0001e20000100a00 */
[C---:B------:R-:W-:Y:S01]  /*4780*/  IMAD R22, R3.reuse, 0xb1, RZ ;  /* 0x000000b103167824 */ /* 0x040fe200078e02ff */
[-C--:B------:R-:W-:Y:S02]  /*4790*/  IADD3 R12, P1, R12, R16.reuse, RZ ;  /* 0x000000100c0c7210 */ /* 0x080fe40007f3e0ff */
[----:B------:R1:W-:Y:S01]  /*47a0*/  STL.64 [R1+0xd68], R14 ;  /* 0x000d680e01007387 */ /* 0x0003e20000100a00 */
[----:B------:R-:W-:Y:S01]  /*47b0*/  LEA.HI.X.SX32 R21, R18, R17, 0x1, P4 ;  /* 0x0000001112157211 */ /* 0x000fe200020f0eff */
[----:B------:R-:W-:Y:S01]  /*47c0*/  IMAD R8, R3, 0x166, RZ ;  /* 0x0000016603087824 */ /* 0x000fe200078e02ff */
[----:B------:R-:W-:-:S02]  /*47d0*/  IADD3 R10, P2, R6, R16, RZ ;  /* 0x00000010060a7210 */ /* 0x000fc40007f5e0ff */
[-C--:B0-----:R-:W-:Y:S02]  /*47e0*/  IADD3 R24, P6, R9, R16.reuse, RZ ;  /* 0x0000001009187210 */ /* 0x081fe40007fde0ff */
[----:B-1----:R-:W-:Y:S02]  /*47f0*/  IADD3 R14, P3, R23, R16, RZ ;  /* 0x00000010170e7210 */ /* 0x002fe40007f7e0ff */
[-C--:B------:R-:W-:Y:S02]  /*4800*/  LEA.HI.X.SX32 R25, R19, R17.reuse, 0x1, P6 ;  /* 0x0000001113197211 */ /* 0x080fe400030f0eff */
[-C--:B------:R-:W-:Y:S01]  /*4810*/  LEA.HI.X.SX32 R15, R9, R17.reuse, 0x1, P3 ;  /* 0x00000011090f7211 */ /* 0x080fe200018f0eff */
[----:B------:R0:W-:Y:S01]  /*4820*/  STL.64 [R1+0xd10], R20 ;  /* 0x000d101401007387 */ /* 0x0001e20000100a00 */
[-C--:B------:R-:W-:Y:S01]  /*4830*/  LEA.HI.X.SX32 R13, R23, R17.reuse, 0x1, P1 ;  /* 0x00000011170d7211 */ /* 0x080fe200008f0eff */
[C---:B------:R-:W-:Y:S01]  /*4840*/  IMAD R9, R3.reuse, 0x16a, RZ ;  /* 0x0000016a03097824 */ /* 0x040fe200078e02ff */
[----:B------:R-:W-:Y:S01]  /*4850*/  LEA.HI.X.SX32 R11, R22, R17, 0x1, P2 ;  /* 0x00000011160b7211 */ /* 0x000fe200010f0eff */
[----:B------:R-:W-:Y:S01]  /*4860*/  STL.64 [R1+0xc60], R24 ;  /* 0x000c601801007387 */ /* 0x000fe20000100a00 */
[----:B------:R-:W-:-:S03]  /*4870*/  IMAD R6, R3, 0x164, RZ ;  /* 0x0000016403067824 */ /* 0x000fc600078e02ff */
[----:B------:R1:W-:Y:S01]  /*4880*/  STL.64 [R1+0xb00], R14 ;  /* 0x000b000e01007387 */ /* 0x0003e20000100a00 */
[-C--:B0-----:R-:W-:Y:S01]  /*4890*/  IADD3 R20, P4, R8, R16.reuse, RZ ;  /* 0x0000001008147210 */ /* 0x081fe20007f9e0ff */
[----:B------:R-:W-:Y:S02]  /*48a0*/  IMAD R8, R3, 0xb2, RZ ;  /* 0x000000b203087824 */ /* 0x000fe400078e02ff */
[----:B------:R0:W-:Y:S01]  /*48b0*/  STL.64 [R1+0x848], R12 ;  /* 0x0008480c01007387 */ /* 0x0001e20000100a00 */
[----:B------:R-:W-:-:S03]  /*48c0*/  IADD3 R6, P5, R6, R16, RZ ;  /* 0x0000001006067210 */ /* 0x000fc60007fbe0ff */
[----:B------:R3:W-:Y:S01]  /*48d0*/  STL.64 [R1+0x840], R10 ;  /* 0x0008400a01007387 */ /* 0x0007e20000100a00 */
[CC--:B-1----:R-:W-:Y:S02]  /*48e0*/  IADD3 R14, P3, R8.reuse, R16.reuse, RZ ;  /* 0x00000010080e7210 */ /* 0x0c2fe40007f7e0ff */
[-C--:B0-----:R-:W-:Y:S01]  /*48f0*/  IADD3 R12, P1, R9, R16.reuse, RZ ;  /* 0x00000010090c7210 */ /* 0x081fe20007f3e0ff */
[C---:B------:R-:W-:Y:S02]  /*4900*/  IMAD R9, R3.reuse, 0x16c, RZ ;  /* 0x0000016c03097824 */ /* 0x040fe400078e02ff */
[----:B---3--:R-:W-:Y:S01]  /*4910*/  IMAD R11, R3, 0x59, RZ ;  /* 0x00000059030b7824 */ /* 0x008fe200078e02ff */
[-C--:B------:R-:W-:Y:S02]  /*4920*/  LEA.HI.X.SX32 R7, R8, R17.reuse, 0x1, P5 ;  /* 0x0000001108077211 */ /* 0x080fe400028f0eff */
[----:B------:R-:W-:Y:S02]  /*4930*/  IADD3 R24, P2, R9, R16, RZ ;  /* 0x0000001009187210 */ /* 0x000fe40007f5e0ff */
[----:B------:R-:W-:Y:S01]  /*4940*/  LEA.HI.X.SX32 R15, R11, R17, 0x1, P3 ;  /* 0x000000110b0f7211 */ /* 0x000fe200018f0eff */
[----:B------:R-:W-:-:S02]  /*4950*/  IMAD R9, R3, 0xb4, RZ ;  /* 0x000000b403097824 */ /* 0x000fc400078e02ff */
[C---:B------:R-:W-:Y:S02]  /*4960*/  IMAD R11, R3.reuse, 0xb3, RZ ;  /* 0x000000b3030b7824 */ /* 0x040fe400078e02ff */
[C---:B------:R-:W-:Y:S01]  /*4970*/  IMAD R10, R3.reuse, 0x5a, RZ ;  /* 0x0000005a030a7824 */ /* 0x040fe200078e02ff */
[----:B------:R0:W-:Y:S01]  /*4980*/  STL.64 [R1+0xaf8], R14 ;  /* 0x000af80e01007387 */ /* 0x0001e20000100a00 */
[----:B------:R-:W-:Y:S01]  /*4990*/  IMAD R18, R3, 0x168, RZ ;  /* 0x0000016803127824 */ /* 0x000fe200078e02ff */
[----:B------:R-:W-:Y:S01]  /*49a0*/  LEA.HI.X.SX32 R21, R11, R17, 0x1, P4 ;  /* 0x000000110b157211 */ /* 0x000fe200020f0eff */
[C---:B------:R-:W-:Y:S01]  /*49b0*/  IMAD R22, R3.reuse, 0x2d, RZ ;  /* 0x0000002d03167824 */ /* 0x040fe200078e02ff */
[----:B------:R1:W-:Y:S01]  /*49c0*/  STL.64 [R1+0x838], R6 ;  /* 0x0008380601007387 */ /* 0x0003e20000100a00 */
[----:B------:R-:W-:Y:S01]  /*49d0*/  IMAD R8, R3, 0x16e, RZ ;  /* 0x0000016e03087824 */ /* 0x000fe200078e02ff */
[-C--:B------:R-:W-:Y:S02]  /*49e0*/  IADD3 R18, P6, R18, R16.reuse, RZ ;  /* 0x0000001012127210 */ /* 0x080fe40007fde0ff */
[----:B------:R3:W-:Y:S01]  /*49f0*/  STL.64 [R1+0x830], R20 ;  /* 0x0008301401007387 */ /* 0x0007e20000100a00 */
[----:B0-----:R-:W-:-:S02]  /*4a00*/  IADD3 R14, P3, R10, R16, RZ ;  /* 0x000000100a0e7210 */ /* 0x001fc40007f7e0ff */
[-C--:B-1----:R-:W-:Y:S02]  /*4a10*/  IADD3 R6, P5, R9, R16.reuse, RZ ;  /* 0x0000001009067210 */ /* 0x082fe40007fbe0ff */
[-C--:B------:R-:W-:Y:S02]  /*4a20*/  LEA.HI.X.SX32 R15, R22, R17.reuse, 0x1, P3 ;  /* 0x00000011160f7211 */ /* 0x080fe400018f0eff */
[-C--:B------:R-:W-:Y:S01]  /*4a30*/  LEA.HI.X.SX32 R7, R10, R17.reuse, 0x1, P5 ;  /* 0x000000110a077211 */ /* 0x080fe200028f0eff */
[C---:B------:R-:W-:Y:S01]  /*4a40*/  IMAD R10, R3.reuse, 0x172, RZ ;  /* 0x00000172030a7824 */ /* 0x040fe200078e02ff */
[-C--:B---3--:R-:W-:Y:S01]  /*4a50*/  IADD3 R20, P4, R8, R16.reuse, RZ ;  /* 0x0000001008147210 */ /* 0x088fe20007f9e0ff */
[----:B------:R-:W-:Y:S01]  /*4a60*/  IMAD R8, R3, 0xb6, RZ ;  /* 0x000000b603087824 */ /* 0x000fe200078e02ff */
[-C--:B------:R-:W-:Y:S01]  /*4a70*/  LEA.HI.X.SX32 R19, R9, R17.reuse, 0x1, P6 ;  /* 0x0000001109137211 */ /* 0x080fe200030f0eff */
[----:B------:R-:W-:Y:S01]  /*4a80*/  STL.64 [R1+0xc58], R14 ;  /* 0x000c580e01007387 */ /* 0x000fe20000100a00 */
[C---:B------:R-:W-:Y:S01]  /*4a90*/  IMAD R9, R3.reuse, 0xb5, RZ ;  /* 0x000000b503097824 */ /* 0x040fe200078e02ff */
[----:B------:R-:W-:Y:S01]  /*4aa0*/  IADD3 R22, P6, R10, R16, RZ ;  /* 0x000000100a167210 */ /* 0x000fe20007fde0ff */
[C---:B------:R-:W-:Y:S01]  /*4ab0*/  IMAD R10, R3.reuse, 0x5b, RZ ;  /* 0x0000005b030a7824 */ /* 0x040fe200078e02ff */
[----:B------:R0:W-:Y:S01]  /*4ac0*/  STL.64 [R1+0xaf0], R6 ;  /* 0x000af00601007387 */ /* 0x0001e20000100a00 */
[----:B------:R-:W-:Y:S01]  /*4ad0*/  IMAD R11, R3, 0x170, RZ ;  /* 0x00000170030b7824 */ /* 0x000fe200078e02ff */
[----:B------:R-:W-:-:S02]  /*4ae0*/  LEA.HI.X.SX32 R13, R9, R17, 0x1, P1 ;  /* 0x00000011090d7211 */ /* 0x000fc400008f0eff */
[----:B------:R-:W-:Y:S01]  /*4af0*/  STL.64 [R1+0x828], R18 ;  /* 0x0008281201007387 */ /* 0x000fe20000100a00 */
[----:B0-----:R-:W-:-:S04]  /*4b00*/  IADD3 R6, P5, R8, R16, RZ ;  /* 0x0000001008067210 */ /* 0x001fc80007fbe0ff */
[-C--:B------:R-:W-:Y:S01]  /*4b10*/  LEA.HI.X.SX32 R7, R10, R17.reuse, 0x1, P5 ;  /* 0x000000110a077211 */ /* 0x080fe200028f0eff */
[----:B------:R-:W-:Y:S01]  /*4b20*/  STL.64 [R1+0x820], R12 ;  /* 0x0008200c01007387 */ /* 0x000fe20000100a00 */
[-C--:B------:R-:W-:Y:S01]  /*4b30*/  IADD3 R14, P3, R11, R16.reuse, RZ ;  /* 0x000000100b0e7210 */ /* 0x080fe20007f7e0ff */
[C---:B------:R-:W-:Y:S02]  /*4b40*/  IMAD R11, R3.reuse, 0x174, RZ ;  /* 0x00000174030b7824 */ /* 0x040fe400078e02ff */
[----:B------:R0:W-:Y:S01]  /*4b50*/  STL.64 [R1+0xae8], R6 ;  /* 0x000ae80601007387 */ /* 0x0001e20000100a00 */
[----:B------:R-:W-:Y:S01]  /*4b60*/  LEA.HI.X.SX32 R25, R8, R17, 0x1, P2 ;  /* 0x0000001108197211 */ /* 0x000fe200010f0eff */
[C---:B------:R-:W-:Y:S02]  /*4b70*/  IMAD R9, R3.reuse, 0x2e, RZ ;  /* 0x0000002e03097824 */ /* 0x040fe400078e02ff */
[----:B0-----:R-:W-:Y:S01]  /*4b80*/  IMAD R7, R3, 0xb7, RZ ;  /* 0x000000b703077824 */ /* 0x001fe200078e02ff */
[----:B------:R-:W-:Y:S01]  /*4b90*/  IADD3 R12, P1, R11, R16, RZ ;  /* 0x000000100b0c7210 */ /* 0x000fe20007f3e0ff */
[----:B------:R-:W-:-:S03]  /*4ba0*/  IMAD R11, R3, 0xb8, RZ ;  /* 0x000000b8030b7824 */ /* 0x000fc600078e02ff */
[-C--:B------:R-:W-:Y:S01]  /*4bb0*/  LEA.HI.X.SX32 R21, R7, R17.reuse, 0x1, P4 ;  /* 0x0000001107157211 */ /* 0x080fe200020f0eff */
[C---:B------:R-:W-:Y:S01]  /*4bc0*/  IMAD R6, R3.reuse, 0x5c, RZ ;  /* 0x0000005c03067824 */ /* 0x040fe200078e02ff */
[----:B------:R0:W-:Y:S01]  /*4bd0*/  STL.64 [R1+0x818], R24 ;  /* 0x0008181801007387 */ /* 0x0001e20000100a00 */
[----:B------:R-:W-:Y:S01]  /*4be0*/  IMAD R8, R3, 0x17, RZ ;  /* 0x0000001703087824 */ /* 0x000fe200078e02ff */
[-C--:B------:R-:W-:Y:S02]  /*4bf0*/  IADD3 R18, P5, R9, R16.reuse, RZ ;  /* 0x0000001009127210 */ /* 0x080fe40007fbe0ff */
[----:B------:R1:W-:Y:S01]  /*4c00*/  STL.64 [R1+0x810], R20 ;  /* 0x0008101401007387 */ /* 0x0003e20000100a00 */
[----:B------:R-:W-:Y:S01]  /*4c10*/  IMAD R7, R3, 0x176, RZ ;  /* 0x0000017603077824 */ /* 0x000fe200078e02ff */
[----:B------:R-:W-:Y:S02]  /*4c20*/  LEA.HI.X.SX32 R19, R8, R17, 0x1, P5 ;  /* 0x0000001108137211 */ /* 0x000fe400028f0eff */
[----:B0-----:R-:W-:-:S02]  /*4c30*/  IADD3 R24, P2, R6, R16, RZ ;  /* 0x0000001006187210 */ /* 0x001fc40007f5e0ff */
[----:B-1----:R-:W-:-:S04]  /*4c40*/  IADD3 R20, P4, R11, R16, RZ ;  /* 0x000000100b147210 */ /* 0x002fc80007f9e0ff */
[-C--:B------:R-:W-:Y:S01]  /*4c50*/  LEA.HI.X.SX32 R21, R6, R17.reuse, 0x1, P4 ;  /* 0x0000001106157211 */ /* 0x080fe200020f0eff */
[----:B------:R-:W-:Y:S01]  /*4c60*/  IMAD R6, R3, 0xb9, RZ ;  /* 0x000000b903067824 */ /* 0x000fe200078e02ff */
[-C--:B------:R-:W-:Y:S01]  /*4c70*/  LEA.HI.X.SX32 R25, R9, R17.reuse, 0x1, P2 ;  /* 0x0000001109197211 */ /* 0x080fe200010f0eff */
[----:B------:R0:W-:Y:S01]  /*4c80*/  STL.64 [R1+0xd08], R18 ;  /* 0x000d081201007387 */ /* 0x0001e20000100a00 */
[-C--:B------:R-:W-:Y:S02]  /*4c90*/  LEA.HI.X.SX32 R15, R11, R17.reuse, 0x1, P3 ;  /* 0x000000110b0f7211 */ /* 0x080fe400018f0eff */
[----:B------:R-:W-:Y:S01]  /*4ca0*/  LEA.HI.X.SX32 R23, R6, R17, 0x1, P6 ;  /* 0x0000001106177211 */ /* 0x000fe200030f0eff */
[----:B------:R-:W-:Y:S04]  /*4cb0*/  STL.64 [R1+0xc50], R24 ;  /* 0x000c501801007387 */ /* 0x000fe80000100a00 */
[----:B------:R1:W-:Y:S01]  /*4cc0*/  STL.64 [R1+0xae0], R20 ;  /* 0x000ae01401007387 */ /* 0x0003e20000100a00 */
[----:B0-----:R-:W-:Y:S01]  /*4cd0*/  IADD3 R18, P5, R7, R16, RZ ;  /* 0x0000001007127210 */ /* 0x001fe20007fbe0ff */
[----:B------:R-:W-:-:S02]  /*4ce0*/  IMAD R7, R3, 0xba, RZ ;  /* 0x000000ba03077824 */ /* 0x000fc400078e02ff */
[----:B------:R-:W-:Y:S04]  /*4cf0*/  STL.64 [R1+0x808], R14 ;  /* 0x0008080e01007387 */ /* 0x000fe80000100a00 */
[----:B------:R0:W-:Y:S01]  /*4d00*/  STL.64 [R1+0x800], R22 ;  /* 0x0008001601007387 */ /* 0x0001e20000100a00 */
[----:B-1----:R-:W-:Y:S01]  /*4d10*/  IADD3 R20, P4, R7, R16, RZ ;  /* 0x0000001007147210 */ /* 0x002fe20007f9e0ff */
[----:B0-----:R-:W-:-:S05]  /*4d20*/  IMAD R23, R3, 0x5d, RZ ;  /* 0x0000005d03177824 */ /* 0x001fca00078e02ff */
[----:B------:R-:W-:-:S05]  /*4d30*/  LEA.HI.X.SX32 R21, R23, R17, 0x1, P4 ;  /* 0x0000001117157211 */ /* 0x000fca00020f0eff */
[----:B------:R0:W-:Y:S01]  /*4d40*/  STL.64 [R1+0xad8], R20 ;  /* 0x000ad81401007387 */ /* 0x0001e20000100a00 */
[-C--:B------:R-:W-:Y:S01]  /*4d50*/  LEA.HI.X.SX32 R13, R7, R17.reuse, 0x1, P1 ;  /* 0x00000011070d7211 */ /* 0x080fe200008f0eff */
[C---:B------:R-:W-:Y:S02]  /*4d60*/  IMAD R6, R3.reuse, 0x5e, RZ ;  /* 0x0000005e03067824 */ /* 0x040fe400078e02ff */
[C---:B------:R-:W-:Y:S02]  /*4d70*/  IMAD R22, R3.reuse, 0xbc, RZ ;  /* 0x000000bc03167824 */ /* 0x040fe400078e02ff */
[C---:B0-----:R-:W-:Y:S01]  /*4d80*/  IMAD R20, R3.reuse, 0xbb, RZ ;  /* 0x000000bb03147824 */ /* 0x041fe200078e02ff */
[----:B------:R0:W-:Y:S04]  /*4d90*/  STL.64 [R1+0x7f8], R12 ;  /* 0x0007f80c01007387 */ /* 0x0001e80000100a00 */
[----:B------:R-:W-:Y:S01]  /*4da0*/  LEA.HI.X.SX32 R19, R20, R17, 0x1, P5 ;  /* 0x0000001114137211 */ /* 0x000fe200028f0eff */
[----:B------:R-:W-:Y:S01]  /*4db0*/  IMAD R8, R3, 0x178, RZ ;  /* 0x0000017803087824 */ /* 0x000fe200078e02ff */
[----:B------:R-:W-:-:S03]  /*4dc0*/  IADD3 R24, P4, R6, R16, RZ ;  /* 0x0000001006187210 */ /* 0x000fc60007f9e0ff */
[----:B------:R1:W-:Y:S01]  /*4dd0*/  STL.64 [R1+0x7f0], R18 ;  /* 0x0007f01201007387 */ /* 0x0003e20000100a00 */
[-C--:B------:R-:W-:Y:S02]  /*4de0*/  IADD3 R8, P2, R8, R16.reuse, RZ ;  /* 0x0000001008087210 */ /* 0x080fe40007f5e0ff */
[----:B0-----:R-:W-:Y:S01]  /*4df0*/  IADD3 R12, P1, R22, R16, RZ ;  /* 0x00000010160c7210 */ /* 0x001fe20007f3e0ff */
[C---:B------:R-:W-:Y:S02]  /*4e00*/  IMAD R7, R3.reuse, 0x17e, RZ ;  /* 0x0000017e03077824 */ /* 0x040fe400078e02ff */
[C---:B------:R-:W-:Y:S02]  /*4e10*/  IMAD R10, R3.reuse, 0x17a, RZ ;  /* 0x0000017a030a7824 */ /* 0x040fe400078e02ff */
[C---:B-1----:R-:W-:Y:S01]  /*4e20*/  IMAD R19, R3.reuse, 0x2f, RZ ;  /* 0x0000002f03137824 */ /* 0x042fe200078e02ff */
[-C--:B------:R-:W-:Y:S01]  /*4e30*/  LEA.HI.X.SX32 R13, R6, R17.reuse, 0x1, P1 ;  /* 0x00000011060d7211 */ /* 0x080fe200008f0eff */
[----:B------:R-:W-:Y:S01]  /*4e40*/  IMAD R6, R3, 0x182, RZ ;  /* 0x0000018203067824 */ /* 0x000fe200078e02ff */
[----:B------:R-:W-:-:S02]  /*4e50*/  LEA.HI.X.SX32 R9, R22, R17, 0x1, P2 ;  /* 0x0000001116097211 */ /* 0x000fc400010f0eff */
[----:B------:R-:W-:Y:S02]  /*4e60*/  LEA.HI.X.SX32 R25, R19, R17, 0x1, P4 ;  /* 0x0000001113197211 */ /* 0x000fe400020f0eff */
[-C--:B------:R-:W-:Y:S01]  /*4e70*/  IADD3 R20, P5, R7, R16.reuse, RZ ;  /* 0x0000001007147210 */ /* 0x080fe20007fbe0ff */
[C---:B------:R-:W-:Y:S01]  /*4e80*/  IMAD R7, R3.reuse, 0xbe, RZ ;  /* 0x000000be03077824 */ /* 0x040fe200078e02ff */
[-C--:B------:R-:W-:Y:S01]  /*4e90*/  IADD3 R14, P3, R10, R16.reuse, RZ ;  /* 0x000000100a0e7210 */ /* 0x080fe20007f7e0ff */
[----:B------:R-:W-:Y:S01]  /*4ea0*/  STL.64 [R1+0xc48], R24 ;  /* 0x000c481801007387 */ /* 0x000fe20000100a00 */
[C---:B------:R-:W-:Y:S01]  /*4eb0*/  IMAD R10, R3.reuse, 0x17c, RZ ;  /* 0x0000017c030a7824 */ /* 0x040fe200078e02ff */
[----:B------:R-:W-:Y:S02]  /*4ec0*/  IADD3 R22, P2, R6, R16, RZ ;  /* 0x0000001006167210 */ /* 0x000fe40007f5e0ff */
[----:B------:R0:W-:Y:S01]  /*4ed0*/  STL.64 [R1+0xad0], R12 ;  /* 0x000ad00c01007387 */ /* 0x0001e20000100a00 */
[----:B------:R-:W-:-:S03]  /*4ee0*/  IMAD R6, R3, 0x5f, RZ ;  /* 0x0000005f03067824 */ /* 0x000fc600078e02ff */
[----:B------:R1:W-:Y:S01]  /*4ef0*/  STL.64 [R1+0x7e8], R8 ;  /* 0x0007e80801007387 */ /* 0x0003e20000100a00 */
[-C--:B------:R-:W-:Y:S02]  /*4f00*/  IADD3 R10, P6, R10, R16.reuse, RZ ;  /* 0x000000100a0a7210 */ /* 0x080fe40007fde0ff */
[----:B0-----:R-:W-:Y:S01]  /*4f10*/  IADD3 R12, P1, R7, R16, RZ ;  /* 0x00000010070c7210 */ /* 0x001fe20007f3e0ff */
[----:B-1----:R-:W-:-:S03]  /*4f20*/  IMAD R9, R3, 0xbd, RZ ;  /* 0x000000bd03097824 */ /* 0x002fc600078e02ff */
[-C--:B------:R-:W-:Y:S02]  /*4f30*/  LEA.HI.X.SX32 R13, R6, R17.reuse, 0x1, P1 ;  /* 0x00000011060d7211 */ /* 0x080fe400008f0eff */
[-C--:B------:R-:W-:Y:S02]  /*4f40*/  LEA.HI.X.SX32 R11, R7, R17.reuse, 0x1, P6 ;  /* 0x00000011070b7211 */ /* 0x080fe400030f0eff */
[----:B------:R-:W-:-:S05]  /*4f50*/  LEA.HI.X.SX32 R15, R9, R17, 0x1, P3 ;  /* 0x00000011090f7211 */ /* 0x000fca00018f0eff */
[----:B------:R-:W-:Y:S04]  /*4f60*/  STL.64 [R1+0x7e0], R14 ;  /* 0x0007e00e01007387 */ /* 0x000fe80000100a00 */
[----:B------:R-:W-:Y:S01]  /*4f70*/  STL.64 [R1+0xac8], R12 ;  /* 0x000ac80c01007387 */ /* 0x000fe20000100a00 */
[----:B------:R-:W-:-:S03]  /*4f80*/  IMAD R25, R3, 0x6, RZ ;  /* 0x0000000603197824 */ /* 0x000fc600078e02ff */
[----:B------:R0:W-:Y:S01]  /*4f90*/  STL.64 [R1+0x7d8], R10 ;  /* 0x0007d80a01007387 */ /* 0x0001e20000100a00 */
[C---:B------:R-:W-:Y:S02]  /*4fa0*/  IMAD R6, R3.reuse, 0xc, RZ ;  /* 0x0000000c03067824 */ /* 0x040fe400078e02ff */
[C---:B------:R-:W-:Y:S02]  /*4fb0*/  IMAD R7, R3.reuse, 0x3, RZ ;  /* 0x0000000303077824 */ /* 0x040fe400078e02ff */
[----:B0-----:R-:W-:Y:S01]  /*4fc0*/  IMAD R11, R3, 0xbf, RZ ;  /* 0x000000bf030b7824 */ /* 0x001fe200078e02ff */
[----:B------:R-:W-:Y:S01]  /*4fd0*/  IADD3 R12, P1, R25, R16, RZ ;  /* 0x00000010190c7210 */ /* 0x000fe20007f3e0ff */
[----:B------:R-:W-:-:S03]  /*4fe0*/  IMAD R10, R3, 0x18, RZ ;  /* 0x00000018030a7824 */ /* 0x000fc600078e02ff */
[-C--:B------:R-:W-:Y:S02]  /*4ff0*/  LEA.HI.X.SX32 R21, R11, R17.reuse, 0x1, P5 ;  /* 0x000000110b157211 */ /* 0x080fe400028f0eff */
[-C--:B------:R-:W-:Y:S01]  /*5000*/  IADD3 R14, P6, R6, R16.reuse, RZ ;  /* 0x00000010060e7210 */ /* 0x080fe20007fde0ff */
[----:B------:R-:W-:Y:S01]  /*5010*/  IMAD R24, R3, 0x30, RZ ;  /* 0x0000003003187824 */ /* 0x000fe200078e02ff */
[-C--:B------:R-:W-:Y:S01]  /*5020*/  LEA.HI.X.SX32 R13, R7, R17.reuse, 0x1, P1 ;  /* 0x00000011070d7211 */ /* 0x080fe200008f0eff */
[----:B------:R0:W-:Y:S01]  /*5030*/  STL.64 [R1+0x7d0], R20 ;  /* 0x0007d01401007387 */ /* 0x0001e20000100a00 */
[----:B------:R-:W-:Y:S01]  /*5040*/  LEA.HI.X.SX32 R15, R25, R17, 0x1, P6 ;  /* 0x00000011190f7211 */ /* 0x000fe200030f0eff */
[C---:B------:R-:W-:Y:S02]  /*5050*/  IMAD R7, R3.reuse, 0x60, RZ ;  /* 0x0000006003077824 */ /* 0x040fe400078e02ff */
[----:B------:R1:W-:Y:S01]  /*5060*/  STL.64 [R1+0xda8], R12 ;  /* 0x000da80c01007387 */ /* 0x0003e20000100a00 */
[----:B------:R-:W-:Y:S01]  /*5070*/  IMAD R11, R3, 0xc0, RZ ;  /* 0x000000c0030b7824 */ /* 0x000fe200078e02ff */
[----:B0-----:R-:W-:-:S04]  /*5080*/  IADD3 R20, P5, R10, R16, RZ ;  /* 0x000000100a147210 */ /* 0x001fc80007fbe0ff */
[-C--:B------:R-:W-:Y:S02]  /*5090*/  LEA.HI.X.SX32 R21, R6, R17.reuse, 0x1, P5 ;  /* 0x0000001106157211 */ /* 0x080fe400028f0eff */
[-C--:B-1----:R-:W-:Y:S01]  /*50a0*/  IADD3 R12, P1, R24, R16.reuse, RZ ;  /* 0x00000010180c7210 */ /* 0x082fe20007f3e0ff */
[----:B------:R0:W-:Y:S01]  /*50b0*/  STL.64 [R1+0xd90], R14 ;  /* 0x000d900e01007387 */ /* 0x0001e20000100a00 */
[C---:B------:R-:W-:Y:S02]  /*50c0*/  IMAD R18, R3.reuse, 0x180, RZ ;  /* 0x0000018003127824 */ /* 0x040fe400078e02ff */
[----:B------:R-:W-:Y:S01]  /*50d0*/  LEA.HI.X.SX32 R13, R10, R17, 0x1, P1 ;  /* 0x000000110a0d7211 */ /* 0x000fe200008f0eff */
[----:B------:R1:W-:Y:S01]  /*50e0*/  STL.64 [R1+0xd60], R20 ;  /* 0x000d601401007387 */ /* 0x0003e20000100a00 */
[C---:B------:R-:W-:Y:S01]  /*50f0*/  IMAD R6, R3.reuse, 0x186, RZ ;  /* 0x0000018603067824 */ /* 0x040fe200078e02ff */
[-C--:B------:R-:W-:Y:S01]  /*5100*/  IADD3 R18, P4, R18, R16.reuse, RZ ;  /* 0x0000001012127210 */ /* 0x080fe20007f9e0ff */
[----:B------:R-:W-:Y:S01]  /*5110*/  IMAD R10, R3, 0x188, RZ ;  /* 0x00000188030a7824 */ /* 0x000fe200078e02ff */
[----:B0-----:R-:W-:-:S02]  /*5120*/  IADD3 R14, P6, R7, R16, RZ ;  /* 0x00000010070e7210 */ /* 0x001fc40007fde0ff */
[-C--:B-1----:R-:W-:Y:S01]  /*5130*/  IADD3 R20, P5, R11, R16.reuse, RZ ;  /* 0x000000100b147210 */ /* 0x082fe20007fbe0ff */
[----:B------:R0:W-:Y:S01]  /*5140*/  STL.64 [R1+0xd00], R12 ;  /* 0x000d000c01007387 */ /* 0x0001e20000100a00 */
[-C--:B------:R-:W-:Y:S02]  /*5150*/  LEA.HI.X.SX32 R15, R24, R17.reuse, 0x1, P6 ;  /* 0x00000011180f7211 */ /* 0x080fe400030f0eff */
[-C--:B------:R-:W-:Y:S01]  /*5160*/  LEA.HI.X.SX32 R21, R7, R17.reuse, 0x1, P5 ;  /* 0x0000001107157211 */ /* 0x080fe200028f0eff */
[C---:B------:R-:W-:Y:S02]  /*5170*/  IMAD R7, R3.reuse, 0xc1, RZ ;  /* 0x000000c103077824 */ /* 0x040fe400078e02ff */
[----:B------:R-:W-:Y:S01]  /*5180*/  IMAD R8, R3, 0x184, RZ ;  /* 0x0000018403087824 */ /* 0x000fe200078e02ff */
[----:B------:R1:W-:Y:S01]  /*5190*/  STL.64 [R1+0xc40], R14 ;  /* 0x000c400e01007387 */ /* 0x0003e20000100a00 */
[-C--:B------:R-:W-:Y:S02]  /*51a0*/  LEA.HI.X.SX32 R19, R11, R17.reuse, 0x1, P4 ;  /* 0x000000110b137211 */ /* 0x080fe400020f0eff */
[-C--:B0-----:R-:W-:Y:S01]  /*51b0*/  IADD3 R12, P1, R6, R16.reuse, RZ ;  /* 0x00000010060c7210 */ /* 0x081fe20007f3e0ff */
[----:B------:R-:W-:Y:S01]  /*51c0*/  IMAD R6, R3, 0xc2, RZ ;  /* 0x000000c203067824 */ /* 0x000fe200078e02ff */
[----:B------:R-:W-:Y:S01]  /*51d0*/  LEA.HI.X.SX32 R23, R7, R17, 0x1, P2 ;  /* 0x0000001107177211 */ /* 0x000fe200010f0eff */
[----:B------:R0:W-:Y:S01]  /*51e0*/  STL.64 [R1+0xac0], R20 ;  /* 0x000ac01401007387 */ /* 0x0001e20000100a00 */
[C---:B------:R-:W-:Y:S01]  /*51f0*/  IMAD R7, R3.reuse, 0x61, RZ ;  /* 0x0000006103077824 */ /* 0x040fe200078e02ff */
[-C--:B-1----:R-:W-:Y:S01]  /*5200*/  IADD3 R14, P6, R10, R16.reuse, RZ ;  /* 0x000000100a0e7210 */ /* 0x082fe20007fde0ff */
[C---:B------:R-:W-:Y:S01]  /*5210*/  IMAD R10, R3.reuse, 0x18a, RZ ;  /* 0x0000018a030a7824 */ /* 0x040fe200078e02ff */
[-C--:B------:R-:W-:Y:S01]  /*5220*/  IADD3 R8, P3, R8, R16.reuse, RZ ;  /* 0x0000001008087210 */ /* 0x080fe20007f7e0ff */
[----:B------:R-:W-:Y:S01]  /*5230*/  IMAD R11, R3, 0x18c, RZ ;  /* 0x0000018c030b7824 */ /* 0x000fe200078e02ff */
[----:B------:R1:W-:Y:S01]  /*5240*/  STL.64 [R1+0x7c8], R18 ;  /* 0x0007c81201007387 */ /* 0x0003e20000100a00 */
[----:B0-----:R-:W-:-:S03]  /*5250*/  IADD3 R20, P5, R6, R16, RZ ;  /* 0x0000001006147210 */ /* 0x001fc60007fbe0ff */
[-C--:B------:R-:W-:Y:S02]  /*5260*/  IADD3 R24, P2, R11, R16.reuse, RZ ;  /* 0x000000100b187210 */ /* 0x080fe40007f5e0ff */
[-C--:B------:R-:W-:Y:S01]  /*5270*/  LEA.HI.X.SX32 R21, R7, R17.reuse, 0x1, P5 ;  /* 0x0000001107157211 */ /* 0x080fe200028f0eff */
[C---:B------:R-:W-:Y:S01]  /*5280*/  IMAD R11, R3.reuse, 0xc4, RZ ;  /* 0x000000c4030b7824 */ /* 0x040fe200078e02ff */
[----:B------:R-:W-:Y:S02]  /*5290*/  LEA.HI.X.SX32 R9, R6, R17, 0x1, P3 ;  /* 0x0000001106097211 */ /* 0x000fe400018f0eff */
[----:B-1----:R-:W-:Y:S01]  /*52a0*/  IADD3 R18, P4, R10, R16, RZ ;  /* 0x000000100a127210 */ /* 0x002fe20007f9e0ff */
[C---:B------:R-:W-:Y:S01]  /*52b0*/  IMAD R10, R3.reuse, 0x62, RZ ;  /* 0x00000062030a7824 */ /* 0x040fe200078e02ff */
[----:B------:R0:W-:Y:S01]  /*52c0*/  STL.64 [R1+0x7c0], R22 ;  /* 0x0007c01601007387 */ /* 0x0001e20000100a00 */
[----:B------:R-:W-:-:S03]  /*52d0*/  IMAD R7, R3, 0xc3, RZ ;  /* 0x000000c303077824 */ /* 0x000fc600078e02ff */
[----:B------:R1:W-:Y:S02]  /*52e0*/  STL.64 [R1+0xab8], R20 ;  /* 0x000ab81401007387 */ /* 0x0003e40000100a00 */
[-C--:B------:R-:W-:Y:S02]  /*52f0*/  LEA.HI.X.SX32 R13, R7, R17.reuse, 0x1, P1 ;  /* 0x00000011070d7211 */ /* 0x080fe400008f0eff */
[----:B------:R3:W-:Y:S01]  /*5300*/  STL.64 [R1+0x7b8], R8 ;  /* 0x0007b80801007387 */ /* 0x0007e20000100a00 */
[----:B0-----:R-:W-:Y:S01]  /*5310*/  IMAD R22, R3, 0x31, RZ ;  /* 0x0000003103167824 */ /* 0x001fe200078e02ff */
[-C--:B-1----:R-:W-:Y:S02]  /*5320*/  IADD3 R20, P5, R10, R16.reuse, RZ ;  /* 0x000000100a147210 */ /* 0x082fe40007fbe0ff */
[----:B---3--:R-:W-:Y:S02]  /*5330*/  IADD3 R8, P3, R11, R16, RZ ;  /* 0x000000100b087210 */ /* 0x008fe40007f7e0ff */
[----:B------:R-:W-:-:S02]  /*5340*/  LEA.HI.X.SX32 R21, R22, R17, 0x1, P5 ;  /* 0x0000001116157211 */ /* 0x000fc400028f0eff */
[-C--:B------:R-:W-:Y:S01]  /*5350*/  LEA.HI.X.SX32 R9, R10, R17.reuse, 0x1, P3 ;  /* 0x000000110a097211 */ /* 0x080fe200018f0eff */
[----:B------:R0:W-:Y:S01]  /*5360*/  STL.64 [R1+0x7b0], R12 ;  /* 0x0007b00c01007387 */ /* 0x0001e20000100a00 */
[----:B------:R-:W-:Y:S01]  /*5370*/  LEA.HI.X.SX32 R15, R11, R17, 0x1, P6 ;  /* 0x000000110b0f7211 */ /* 0x000fe200030f0eff */
[C---:B------:R-:W-:Y:S02]  /*5380*/  IMAD R11, R3.reuse, 0xc5, RZ ;  /* 0x000000c5030b7824 */ /* 0x040fe400078e02ff */
[----:B------:R-:W-:Y:S04]  /*5390*/  STL.64 [R1+0xc38], R20 ;  /* 0x000c381401007387 */ /* 0x000fe80000100a00 */
[----:B------:R1:W-:Y:S01]  /*53a0*/  STL.64 [R1+0xab0], R8 ;  /* 0x000ab00801007387 */ /* 0x0003e20000100a00 */
[----:B0-----:R-:W-:-:S03]  /*53b0*/  IMAD R12, R3, 0xc6, RZ ;  /* 0x000000c6030c7824 */ /* 0x001fc600078e02ff */
[----:B------:R0:W-:Y:S01]  /*53c0*/  STL.64 [R1+0x7a8], R14 ;  /* 0x0007a80e01007387 */ /* 0x0001e20000100a00 */
[----:B------:R-:W-:Y:S02]  /*53d0*/  LEA.HI.X.SX32 R19, R11, R17, 0x1, P4 ;  /* 0x000000110b137211 */ /* 0x000fe400020f0eff */
[----:B-1----:R-:W-:Y:S01]  /*53e0*/  IADD3 R8, P3, R12, R16, RZ ;  /* 0x000000100c087210 */ /* 0x002fe20007f7e0ff */
[C---:B0-----:R-:W-:Y:S02]  /*53f0*/  IMAD R14, R3.reuse, 0x63, RZ ;  /* 0x00000063030e7824 */ /* 0x041fe400078e02ff */
[----:B------:R-:W-:-:S03]  /*5400*/  IMAD R6, R3, 0x18e, RZ ;  /* 0x0000018e03067824 */ /* 0x000fc600078e02ff */
[-C--:B------:R-:W-:Y:S01]  /*5410*/  LEA.HI.X.SX32 R9, R14, R17.reuse, 0x1, P3 ;  /* 0x000000110e097211 */ /* 0x080fe200018f0eff */
[----:B------:R-:W-:Y:S01]  /*5420*/  STL.64 [R1+0x7a0], R18 ;  /* 0x0007a01201007387 */ /* 0x000fe20000100a00 */
[----:B------:R-:W-:Y:S01]  /*5430*/  IMAD R13, R3, 0x190, RZ ;  /* 0x00000190030d7824 */ /* 0x000fe200078e02ff */
[-C--:B------:R-:W-:Y:S02]  /*5440*/  IADD3 R6, P1, R6, R16.reuse, RZ ;  /* 0x0000001006067210 */ /* 0x080fe40007f3e0ff */
[----:B------:R0:W-:Y:S01]  /*5450*/  STL.64 [R1+0xaa8], R8 ;  /* 0x000aa80801007387 */ /* 0x0001e20000100a00 */
[----:B------:R-:W-:Y:S02]  /*5460*/  LEA.HI.X.SX32 R25, R12, R17, 0x1, P2 ;  /* 0x000000110c197211 */ /* 0x000fe400010f0eff */
[----:B------:R-:W-:Y:S01]  /*5470*/  IADD3 R22, P5, R13, R16, RZ ;  /* 0x000000100d167210 */ /* 0x000fe20007fbe0ff */
[C---:B------:R-:W-:Y:S02]  /*5480*/  IMAD R13, R3.reuse, 0x32, RZ ;  /* 0x00000032030d7824 */ /* 0x040fe400078e02ff */
[----:B0-----:R-:W-:-:S02]  /*5490*/  IMAD R9, R3, 0xc7, RZ ;  /* 0x000000c703097824 */ /* 0x001fc400078e02ff */
[----:B------:R-:W-:-:S03]  /*54a0*/  IMAD R8, R3, 0xc8, RZ ;  /* 0x000000c803087824 */ /* 0x000fc600078e02ff */
[-C--:B------:R-:W-:Y:S01]  /*54b0*/  LEA.HI.X.SX32 R7, R9, R17.reuse, 0x1, P1 ;  /* 0x0000001109077211 */ /* 0x080fe200008f0eff */
[----:B------:R-:W-:Y:S01]  /*54c0*/  STL.64 [R1+0x798], R24 ;  /* 0x0007981801007387 */ /* 0x000fe20000100a00 */
[----:B------:R-:W-:Y:S01]  /*54d0*/  IMAD R12, R3, 0x19, RZ ;  /* 0x00000019030c7824 */ /* 0x000fe200078e02ff */
[-C--:B------:R-:W-:Y:S01]  /*54e0*/  IADD3 R14, P3, R13, R16.reuse, RZ ;  /* 0x000000100d0e7210 */ /* 0x080fe20007f7e0ff */
[C---:B------:R-:W-:Y:S01]  /*54f0*/  IMAD R18, R3.reuse, 0x64, RZ ;  /* 0x0000006403127824 */ /* 0x040fe200078e02ff */
[----:B------:R0:W-:Y:S02]  /*5500*/  STL.64 [R1+0x790], R6 ;  /* 0x0007900601007387 */ /* 0x0001e40000100a00 */
[----:B------:R-:W-:Y:S01]  /*5510*/  LEA.HI.X.SX32 R15, R12, R17, 0x1, P3 ;  /* 0x000000110c0f7211 */ /* 0x000fe200018f0eff */
[----:B------:R-:W-:Y:S01]  /*5520*/  IMAD R10, R3, 0x192, RZ ;  /* 0x00000192030a7824 */ /* 0x000fe200078e02ff */
[----:B0-----:R-:W-:-:S04]  /*5530*/  IADD3 R6, P1, R8, R16, RZ ;  /* 0x0000001008067210 */ /* 0x001fc80007f3e0ff */
[CC--:B------:R-:W-:Y:S01]  /*5540*/  LEA.HI.X.SX32 R7, R18.reuse, R17.reuse, 0x1, P1 ;  /* 0x0000001112077211 */ /* 0x0c0fe200008f0eff */
[----:B------:R-:W-:Y:S01]  /*5550*/  STL.64 [R1+0xcf8], R14 ;  /* 0x000cf80e01007387 */ /* 0x000fe20000100a00 */
[-C--:B------:R-:W-:Y:S01]  /*5560*/  IADD3 R24, P2, R18, R16.reuse, RZ ;  /* 0x0000001012187210 */ /* 0x080fe20007f5e0ff */
[----:B------:R-:W-:Y:S02]  /*5570*/  IMAD R9, R3, 0x196, RZ ;  /* 0x0000019603097824 */ /* 0x000fe400078e02ff */
[----:B------:R0:W-:Y:S01]  /*5580*/  STL.64 [R1+0xaa0], R6 ;  /* 0x000aa00601007387 */ /* 0x0001e20000100a00 */
[-C--:B------:R-:W-:Y:S02]  /*5590*/  IADD3 R20, P6, R10, R16.reuse, RZ ;  /* 0x000000100a147210 */ /* 0x080fe40007fde0ff */
[-C--:B------:R-:W-:Y:S02]  /*55a0*/  LEA.HI.X.SX32 R25, R13, R17.reuse, 0x1, P2 ;  /* 0x000000110d197211 */ /* 0x080fe400010f0eff */
[----:B------:R-:W-:Y:S01]  /*55b0*/  LEA.HI.X.SX32 R23, R8, R17, 0x1, P5 ;  /* 0x0000001108177211 */ /* 0x000fe200028f0eff */
[----:B0-----:R-:W-:Y:S01]  /*55c0*/  IMAD R7, R3, 0xc9, RZ ;  /* 0x000000c903077824 */ /* 0x001fe200078e02ff */
[----:B------:R-:W-:Y:S01]  /*55d0*/  IADD3 R14, P3, R9, R16, RZ ;  /* 0x00000010090e7210 */ /* 0x000fe20007f7e0ff */
[----:B------:R-:W-:-:S03]  /*55e0*/  IMAD R9, R3, 0xca, RZ ;  /* 0x000000ca03097824 */ /* 0x000fc600078e02ff */
[----:B------:R-:W-:Y:S01]  /*55f0*/  LEA.HI.X.SX32 R21, R7, R17, 0x1, P6 ;  /* 0x0000001107157211 */ /* 0x000fe200030f0eff */
[----:B------:R-:W-:Y:S01]  /*5600*/  STL.64 [R1+0xc30], R24 ;  /* 0x000c301801007387 */ /* 0x000fe20000100a00 */
[----:B------:R-:W-:-:S03]  /*5610*/  IADD3 R18, P1, R9, R16, RZ ;  /* 0x0000001009127210 */ /* 0x000fc60007f3e0ff */
[----:B------:R-:W-:Y:S04]  /*5620*/  STL.64 [R1+0x788], R22 ;  /* 0x0007881601007387 */ /* 0x000fe80000100a00 */
[----:B------:R0:W-:Y:S01]  /*5630*/  STL.64 [R1+0x780], R20 ;  /* 0x0007801401007387 */ /* 0x0001e20000100a00 */
[C---:B------:R-:W-:Y:S02]  /*5640*/  IMAD R10, R3.reuse, 0x194, RZ ;  /* 0x00000194030a7824 */ /* 0x040fe400078e02ff */
[----:B0-----:R-:W-:-:S05]  /*5650*/  IMAD R21, R3, 0x65, RZ ;  /* 0x0000006503157824 */ /* 0x001fca00078e02ff */
[----:B------:R-:W-:Y:S02]  /*5660*/  LEA.HI.X.SX32 R19, R21, R17, 0x1, P1 ;  /* 0x0000001115137211 */ /* 0x000fe400008f0eff */
[----:B------:R-:W-:-:S03]  /*5670*/  IADD3 R10, P4, R10, R16, RZ ;  /* 0x000000100a0a7210 */ /* 0x000fc60007f9e0ff */
[----:B------:R0:W-:Y:S01]  /*5680*/  STL.64 [R1+0xa98], R18 ;  /* 0x000a981201007387 */ /* 0x0001e20000100a00 */
[-C--:B------:R-:W-:Y:S01]  /*5690*/  LEA.HI.X.SX32 R11, R9, R17.reuse, 0x1, P4 ;  /* 0x00000011090b7211 */ /* 0x080fe200020f0eff */
[C---:B------:R-:W-:Y:S02]  /*56a0*/  IMAD R8, R3.reuse, 0xcc, RZ ;  /* 0x000000cc03087824 */ /* 0x040fe400078e02ff */
[C---:B------:R-:W-:Y:S02]  /*56b0*/  IMAD R20, R3.reuse, 0x66, RZ ;  /* 0x0000006603147824 */ /* 0x040fe400078e02ff */
[C---:B0-----:R-:W-:Y:S01]  /*56c0*/  IMAD R18, R3.reuse, 0xcb, RZ ;  /* 0x000000cb03127824 */ /* 0x041fe200078e02ff */
[----:B------:R0:W-:Y:S04]  /*56d0*/  STL.64 [R1+0x778], R10 ;  /* 0x0007780a01007387 */ /* 0x0001e80000100a00 */
[----:B------:R-:W-:Y:S01]  /*56e0*/  LEA.HI.X.SX32 R15, R18, R17, 0x1, P3 ;  /* 0x00000011120f7211 */ /* 0x000fe200018f0eff */
[C---:B------:R-:W-:Y:S01]  /*56f0*/  IMAD R12, R3.reuse, 0x198, RZ ;  /* 0x00000198030c7824 */ /* 0x040fe200078e02ff */
[----:B------:R-:W-:Y:S01]  /*5700*/  IADD3 R22, P1, R20, R16, RZ ;  /* 0x0000001014167210 */ /* 0x000fe20007f3e0ff */
[----:B------:R-:W-:-:S02]  /*5710*/  IMAD R9, R3, 0x19e, RZ ;  /* 0x0000019e03097824 */ /* 0x000fc400078e02ff */
[----:B------:R1:W-:Y:S01]  /*5720*/  STL.64 [R1+0x770], R14 ;  /* 0x0007700e01007387 */ /* 0x0003e20000100a00 */
[C---:B------:R-:W-:Y:S01]  /*5730*/  IMAD R6, R3.reuse, 0x19a, RZ ;  /* 0x0000019a03067824 */ /* 0x040fe200078e02ff */
[-C--:B0-----:R-:W-:Y:S02]  /*5740*/  IADD3 R10, P4, R8, R16.reuse, RZ ;  /* 0x00000010080a7210 */ /* 0x081fe40007f9e0ff */
[-C--:B------:R-:W-:Y:S02]  /*5750*/  IADD3 R12, P2, R12, R16.reuse, RZ ;  /* 0x000000100c0c7210 */ /* 0x080fe40007f5e0ff */
[----:B------:R-:W-:Y:S01]  /*5760*/  LEA.HI.X.SX32 R11, R20, R17, 0x1, P4 ;  /* 0x00000011140b7211 */ /* 0x000fe200020f0eff */
[----:B-1----:R-:W-:Y:S01]  /*5770*/  IMAD R15, R3, 0x33, RZ ;  /* 0x00000033030f7824 */ /* 0x002fe200078e02ff */
[-C--:B------:R-:W-:Y:S01]  /*5780*/  IADD3 R18, P3, R9, R16.reuse, RZ ;  /* 0x0000001009127210 */ /* 0x080fe20007f7e0ff */
[----:B------:R-:W-:Y:S01]  /*5790*/  IMAD R9, R3, 0xce, RZ ;  /* 0x000000ce03097824 */ /* 0x000fe200078e02ff */
[----:B------:R-:W-:-:S02]  /*57a0*/  IADD3 R24, P5, R6, R16, RZ ;  /* 0x0000001006187210 */ /* 0x000fc40007fbe0ff */
[-C--:B------:R-:W-:Y:S01]  /*57b0*/  LEA.HI.X.SX32 R23, R15, R17.reuse, 0x1, P1 ;  /* 0x000000110f177211 */ /* 0x080fe200008f0eff */
[C---:B------:R-:W-:Y:S01]  /*57c0*/  IMAD R6, R3.reuse, 0x19c, RZ ;  /* 0x0000019c03067824 */ /* 0x040fe200078e02ff */
[----:B------:R-:W-:Y:S01]  /*57d0*/  STL.64 [R1+0xa90], R10 ;  /* 0x000a900a01007387 */ /* 0x000fe20000100a00 */
[-C--:B------:R-:W-:Y:S01]  /*57e0*/  LEA.HI.X.SX32 R13, R8, R17.reuse, 0x1, P2 ;  /* 0x00000011080d7211 */ /* 0x080fe200010f0eff */
[----:B------:R-:W-:Y:S02]  /*57f0*/  IMAD R8, R3, 0xcd, RZ ;  /* 0x000000cd03087824 */ /* 0x000fe400078e02ff */
[----:B------:R0:W-:Y:S01]  /*5800*/  STL.64 [R1+0xc28], R22 ;  /* 0x000c281601007387 */ /* 0x0001e20000100a00 */
[-C--:B------:R-:W-:Y:S02]  /*5810*/  IADD3 R20, P4, R9, R16.reuse, RZ ;  /* 0x0000001009147210 */ /* 0x080fe40007f9e0ff */
[----:B------:R-:W-:Y:S02]  /*5820*/  IADD3 R6, P6, R6, R16, RZ ;  /* 0x0000001006067210 */ /* 0x000fe40007fde0ff */
[-C--:B------:R-:W-:Y:S01]  /*5830*/  LEA.HI.X.SX32 R25, R8, R17.reuse, 0x1, P5 ;  /* 0x0000001108197211 */ /* 0x080fe200028f0eff */
[----:B0-----:R-:W-:Y:S01]  /*5840*/  IMAD R22, R3, 0x67, RZ ;  /* 0x0000006703167824 */ /* 0x001fe200078e02ff */
[-C--:B------:R-:W-:Y:S01]  /*5850*/  LEA.HI.X.SX32 R7, R9, R17.reuse, 0x1, P6 ;  /* 0x0000001109077211 */ /* 0x080fe200030f0eff */
[----:B------:R-:W-:Y:S03]  /*5860*/  STL.64 [R1+0x768], R12 ;  /* 0x0007680c01007387 */ /* 0x000fe60000100a00 */
[----:B------:R-:W-:Y:S01]  /*5870*/  LEA.HI.X.SX32 R21, R22, R17, 0x1, P4 ;  /* 0x0000001116157211 */ /* 0x000fe200020f0eff */
[C---:B------:R-:W-:Y:S01]  /*5880*/  IMAD R8, R3.reuse, 0x1a, RZ ;  /* 0x0000001a03087824 */ /* 0x040fe200078e02ff */
[----:B------:R0:W-:Y:S04]  /*5890*/  STL.64 [R1+0x760], R24 ;  /* 0x0007601801007387 */ /* 0x0001e80000100a00 */
[----:B------:R1:W-:Y:S04]  /*58a0*/  STL.64 [R1+0xa88], R20 ;  /* 0x000a881401007387 */ /* 0x0003e80000100a00 */
[----:B------:R3:W-:Y:S01]  /*58b0*/  STL.64 [R1+0x758], R6 ;  /* 0x0007580601007387 */ /* 0x0007e20000100a00 */
[----:B0-----:R-:W-:-:S02]  /*58c0*/  IMAD R25, R3, 0xcf, RZ ;  /* 0x000000cf03197824 */ /* 0x001fc400078e02ff */
[C---:B------:R-:W-:Y:S01]  /*58d0*/  IMAD R24, R3.reuse, 0x34, RZ ;  /* 0x0000003403187824 */ /* 0x040fe200078e02ff */
[-C--:B-1----:R-:W-:Y:S01]  /*58e0*/  IADD3 R20, P4, R8, R16.reuse, RZ ;  /* 0x0000001008147210 */ /* 0x082fe20007f9e0ff */
[----:B---3--:R-:W-:Y:S01]  /*58f0*/  IMAD R6, R3, 0xd, RZ ;  /* 0x0000000d03067824 */ /* 0x008fe200078e02ff */
[-C--:B------:R-:W-:Y:S01]  /*5900*/  LEA.HI.X.SX32 R19, R25, R17.reuse, 0x1, P3 ;  /* 0x0000001119137211 */ /* 0x080fe200018f0eff */
[C---:B------:R-:W-:Y:S01]  /*5910*/  IMAD R9, R3.reuse, 0xd0, RZ ;  /* 0x000000d003097824 */ /* 0x040fe200078e02ff */
[----:B------:R-:W-:Y:S02]  /*5920*/  IADD3 R22, P6, R24, R16, RZ ;  /* 0x0000001018167210 */ /* 0x000fe40007fde0ff */
[-C--:B------:R-:W-:Y:S01]  /*5930*/  LEA.HI.X.SX32 R21, R6, R17.reuse, 0x1, P4 ;  /* 0x0000001106157211 */ /* 0x080fe200020f0eff */
[C---:B------:R-:W-:Y:S01]  /*5940*/  IMAD R7, R3.reuse, 0x68, RZ ;  /* 0x0000006803077824 */ /* 0x040fe200078e02ff */
[----:B------:R0:W-:Y:S01]  /*5950*/  STL.64 [R1+0x750], R18 ;  /* 0x0007501201007387 */ /* 0x0001e20000100a00 */
[----:B------:R-:W-:Y:S01]  /*5960*/  LEA.HI.X.SX32 R23, R8, R17, 0x1, P6 ;  /* 0x0000001108177211 */ /* 0x000fe200030f0eff */
[----:B------:R-:W-:-:S02]  /*5970*/  IMAD R10, R3, 0x1a2, RZ ;  /* 0x000001a2030a7824 */ /* 0x000fc400078e02ff */
[----:B------:R1:W-:Y:S01]  /*5980*/  STL.64 [R1+0xd58], R20 ;  /* 0x000d581401007387 */ /* 0x0003e20000100a00 */
[----:B------:R-:W-:Y:S02]  /*5990*/  IMAD R6, R3, 0x1a6, RZ ;  /* 0x000001a603067824 */ /* 0x000fe400078e02ff */
[-C--:B------:R-:W-:Y:S01]  /*59a0*/  IADD3 R12, P2, R10, R16.reuse, RZ ;  /* 0x000000100a0c7210 */ /* 0x080fe20007f5e0ff */
[----:B------:R3:W-:Y:S01]  /*59b0*/  STL.64 [R1+0xcf0], R22 ;  /* 0x000cf01601007387 */ /* 0x0007e20000100a00 */
[-C--:B0-----:R-:W-:Y:S02]  /*59c0*/  IADD3 R18, P3, R7, R16.reuse, RZ ;  /* 0x0000001007127210 */ /* 0x081fe40007f7e0ff */
[-C--:B-1----:R-:W-:Y:S02]  /*59d0*/  IADD3 R20, P4, R9, R16.reuse, RZ ;  /* 0x0000001009147210 */ /* 0x082fe40007f9e0ff */
[-C--:B------:R-:W-:Y:S02]  /*59e0*/  LEA.HI.X.SX32 R19, R24, R17.reuse, 0x1, P3 ;  /* 0x0000001118137211 */ /* 0x080fe400018f0eff */
[----:B------:R-:W-:Y:S01]  /*59f0*/  LEA.HI.X.SX32 R21, R7, R17, 0x1, P4 ;  /* 0x0000001107157211 */ /* 0x000fe200020f0eff */
[C---:B------:R-:W-:Y:S01]  /*5a00*/  IMAD R7, R3.reuse, 0xd1, RZ ;  /* 0x000000d103077824 */ /* 0x040fe200078e02ff */
[----:B---3--:R-:W-:Y:S01]  /*5a10*/  IADD3 R22, P6, R6, R16, RZ ;  /* 0x0000001006167210 */ /* 0x008fe20007fde0ff */
[----:B------:R-:W-:-:S02]  /*5a20*/  IMAD R6, R3, 0xd2, RZ ;  /* 0x000000d203067824 */ /* 0x000fc400078e02ff */
[----:B------:R-:W-:Y:S01]  /*5a30*/  IMAD R14, R3, 0x1a0, RZ ;  /* 0x000001a0030e7824 */ /* 0x000fe200078e02ff */
[----:B------:R-:W-:Y:S01]  /*5a40*/  STL.64 [R1+0xc20], R18 ;  /* 0x000c201201007387 */ /* 0x000fe20000100a00 */
[----:B------:R-:W-:Y:S01]  /*5a50*/  LEA.HI.X.SX32 R13, R7, R17, 0x1, P2 ;  /* 0x00000011070d7211 */ /* 0x000fe200010f0eff */
[C---:B------:R-:W-:Y:S02]  /*5a60*/  IMAD R7, R3.reuse, 0x69, RZ ;  /* 0x0000006903077824 */ /* 0x040fe400078e02ff */
[----:B------:R0:W-:Y:S01]  /*5a70*/  STL.64 [R1+0xa80], R20 ;  /* 0x000a801401007387 */ /* 0x0001e20000100a00 */
[C---:B------:R-:W-:Y:S01]  /*5a80*/  IMAD R10, R3.reuse, 0x1a4, RZ ;  /* 0x000001a4030a7824 */ /* 0x040fe200078e02ff */
[----:B------:R-:W-:Y:S01]  /*5a90*/  IADD3 R14, P1, R14, R16, RZ ;  /* 0x000000100e0e7210 */ /* 0x000fe20007f3e0ff */
[----:B------:R-:W-:-:S03]  /*5aa0*/  IMAD R8, R3, 0x1a8, RZ ;  /* 0x000001a803087824 */ /* 0x000fc600078e02ff */
[-C--:B------:R-:W-:Y:S02]  /*5ab0*/  IADD3 R10, P5, R10, R16.reuse, RZ ;  /* 0x000000100a0a7210 */ /* 0x080fe40007fbe0ff */
[CC--:B0-----:R-:W-:Y:S02]  /*5ac0*/  IADD3 R20, P4, R6.reuse, R16.reuse, RZ ;  /* 0x0000001006147210 */ /* 0x0c1fe40007f9e0ff */
[-C--:B------:R-:W-:Y:S02]  /*5ad0*/  LEA.HI.X.SX32 R15, R9, R17.reuse, 0x1, P1 ;  /* 0x00000011090f7211 */ /* 0x080fe400008f0eff */
[-C--:B------:R-:W-:Y:S01]  /*5ae0*/  LEA.HI.X.SX32 R21, R7, R17.reuse, 0x1, P4 ;  /* 0x0000001107157211 */ /* 0x080fe200020f0eff */
[----:B------:R-:W-:Y:S01]  /*5af0*/  IMAD R7, R3, 0xd3, RZ ;  /* 0x000000d303077824 */ /* 0x000fe200078e02ff */
[----:B------:R-:W-:Y:S01]  /*5b00*/  LEA.HI.X.SX32 R11, R6, R17, 0x1, P5 ;  /* 0x00000011060b7211 */ /* 0x000fe200028f0eff */
[----:B------:R-:W-:Y:S01]  /*5b10*/  STL.64 [R1+0x748], R14 ;  /* 0x0007480e01007387 */ /* 0x000fe20000100a00 */
[----:B------:R-:W-:-:S02]  /*5b20*/  IADD3 R18, P3, R8, R16, RZ ;  /* 0x0000001008127210 */ /* 0x000fc40007f7e0ff */
[----:B------:R-:W-:Y:S01]  /*5b30*/  LEA.HI.X.SX32 R23, R7, R17, 0x1, P6 ;  /* 0x0000001107177211 */ /* 0x000fe200030f0eff */
[----:B------:R0:W-:Y:S01]  /*5b40*/  STL.64 [R1+0x740], R12 ;  /* 0x0007400c01007387 */ /* 0x0001e20000100a00 */
[C---:B------:R-:W-:Y:S02]  /*5b50*/  IMAD R8, R3.reuse, 0x1aa, RZ ;  /* 0x000001aa03087824 */ /* 0x040fe400078e02ff */
[C---:B------:R-:W-:Y:S01]  /*5b60*/  IMAD R9, R3.reuse, 0xd4, RZ ;  /* 0x000000d403097824 */ /* 0x040fe200078e02ff */
[----:B------:R1:W-:Y:S04]  /*5b70*/  STL.64 [R1+0xa78], R20 ;  /* 0x000a781401007387 */ /* 0x0003e80000100a00 */
[----:B------:R3:W-:Y:S01]  /*5b80*/  STL.64 [R1+0x738], R10 ;  /* 0x0007380a01007387 */ /* 0x0007e20000100a00 */
[----:B0-----:R-:W-:-:S03]  /*5b90*/  IMAD R12, R3, 0x6a, RZ ;  /* 0x0000006a030c7824 */ /* 0x001fc600078e02ff */
[----:B------:R0:W-:Y:S01]  /*5ba0*/  STL.64 [R1+0x730], R22 ;  /* 0x0007301601007387 */ /* 0x0001e20000100a00 */
[-C--:B------:R-:W-:Y:S01]  /*5bb0*/  IADD3 R14, P1, R8, R16.reuse, RZ ;  /* 0x00000010080e7210 */ /* 0x080fe20007f3e0ff */
[----:B------:R-:W-:Y:S01]  /*5bc0*/  IMAD R8, R3, 0x1ac, RZ ;  /* 0x000001ac03087824 */ /* 0x000fe200078e02ff */
[-C--:B-1----:R-:W-:Y:S02]  /*5bd0*/  IADD3 R20, P4, R12, R16.reuse, RZ ;  /* 0x000000100c147210 */ /* 0x082fe40007f9e0ff */
[----:B---3--:R-:W-:Y:S01]  /*5be0*/  IADD3 R10, P5, R9, R16, RZ ;  /* 0x00000010090a7210 */ /* 0x008fe20007fbe0ff */
[----:B0-----:R-:W-:-:S03]  /*5bf0*/  IMAD R22, R3, 0x35, RZ ;  /* 0x0000003503167824 */ /* 0x001fc600078e02ff */
[-C--:B------:R-:W-:Y:S01]  /*5c00*/  LEA.HI.X.SX32 R11, R12, R17.reuse, 0x1, P5 ;  /* 0x000000110c0b7211 */ /* 0x080fe200028f0eff */
[C---:B------:R-:W-:Y:S01]  /*5c10*/  IMAD R12, R3.reuse, 0x1b2, RZ ;  /* 0x000001b2030c7824 */ /* 0x040fe200078e02ff */
[----:B------:R-:W-:Y:S02]  /*5c20*/  IADD3 R24, P2, R8, R16, RZ ;  /* 0x0000001008187210 */ /* 0x000fe40007f5e0ff */
[-C--:B------:R-:W-:Y:S01]  /*5c30*/  LEA.HI.X.SX32 R21, R22, R17.reuse, 0x1, P4 ;  /* 0x0000001116157211 */ /* 0x080fe200020f0eff */
[----:B------:R-:W-:Y:S01]  /*5c40*/  IMAD R8, R3, 0xd6, RZ ;  /* 0x000000d603087824 */ /* 0x000fe200078e02ff */
[-C--:B------:R-:W-:Y:S01]  /*5c50*/  LEA.HI.X.SX32 R19, R9, R17.reuse, 0x1, P3 ;  /* 0x0000001109137211 */ /* 0x080fe200018f0eff */
[----:B------:R-:W-:Y:S02]  /*5c60*/  IMAD R9, R3, 0xd5, RZ ;  /* 0x000000d503097824 */ /* 0x000fe400078e02ff */
[----:B------:R0:W-:Y:S04]  /*5c70*/  STL.64 [R1+0xc18], R20 ;  /* 0x000c181401007387 */ /* 0x0001e80000100a00 */
[----:B------:R1:W-:Y:S01]  /*5c80*/  STL.64 [R1+0xa70], R10 ;  /* 0x000a700a01007387 */ /* 0x0003e20000100a00 */
[----:B------:R-:W-:-:S02]  /*5c90*/  LEA.HI.X.SX32 R15, R9, R17, 0x1, P1 ;  /* 0x00000011090f7211 */ /* 0x000fc400008f0eff */
[-C--:B0-----:R-:W-:Y:S01]  /*5ca0*/  IADD3 R20, P3, R12, R16.reuse, RZ ;  /* 0x000000100c147210 */ /* 0x081fe20007f7e0ff */
[C---:B------:R-:W-:Y:S01]  /*5cb0*/  IMAD R12, R3.reuse, 0x6b, RZ ;  /* 0x0000006b030c7824 */ /* 0x040fe200078e02ff */
[----:B-1----:R-:W-:Y:S01]  /*5cc0*/  IADD3 R10, P5, R8, R16, RZ ;  /* 0x00000010080a7210 */ /* 0x002fe20007fbe0ff */
[----:B------:R-:W-:-:S03]  /*5cd0*/  IMAD R6, R3, 0x1ae, RZ ;  /* 0x000001ae03067824 */ /* 0x000fc600078e02ff */
[----:B------:R-:W-:Y:S01]  /*5ce0*/  LEA.HI.X.SX32 R11, R12, R17, 0x1, P5 ;  /* 0x000000110c0b7211 */ /* 0x000fe200028f0eff */
[----:B------:R-:W-:Y:S01]  /*5cf0*/  STL.64 [R1+0x728], R18 ;  /* 0x0007281201007387 */ /* 0x000fe20000100a00 */
[----:B------:R-:W-:-:S03]  /*5d00*/  IADD3 R6, P6, R6, R16, RZ ;  /* 0x0000001006067210 */ /* 0x000fc60007fde0ff */
[----:B------:R-:W-:Y:S01]  /*5d10*/  STL.64 [R1+0x720], R14 ;  /* 0x0007200e01007387 */ /* 0x000fe20000100a00 */
[----:B------:R-:W-:-:S03]  /*5d20*/  IMAD R13, R3, 0x1b0, RZ ;  /* 0x000001b0030d7824 */ /* 0x000fc600078e02ff */
[----:B------:R0:W-:Y:S01]  /*5d30*/  STL.64 [R1+0xa68], R10 ;  /* 0x000a680a01007387 */ /* 0x0001e20000100a00 */
[----:B------:R-:W-:Y:S01]  /*5d40*/  LEA.HI.X.SX32 R25, R8, R17, 0x1, P2 ;  /* 0x0000001108197211 */ /* 0x000fe200010f0eff */
[----:B------:R-:W-:Y:S01]  /*5d50*/  IMAD R9, R3, 0x36, RZ ;  /* 0x0000003603097824 */ /* 0x000fe200078e02ff */
[----:B------:R-:W-:Y:S01]  /*5d60*/  IADD3 R22, P4, R13, R16, RZ ;  /* 0x000000100d167210 */ /* 0x000fe20007f9e0ff */
[C---:B------:R-:W-:Y:S02]  /*5d70*/  IMAD R13, R3.reuse, 0x1b4, RZ ;  /* 0x000001b4030d7824 */ /* 0x040fe400078e02ff */
[C---:B0-----:R-:W-:Y:S02]  /*5d80*/  IMAD R11, R3.reuse, 0xd7, RZ ;  /* 0x000000d7030b7824 */ /* 0x041fe400078e02ff */
[----:B------:R-:W-:-:S03]  /*5d90*/  IMAD R10, R3, 0xd8, RZ ;  /* 0x000000d8030a7824 */ /* 0x000fc600078e02ff */
[-C--:B------:R-:W-:Y:S01]  /*5da0*/  LEA.HI.X.SX32 R7, R11, R17.reuse, 0x1, P6 ;  /* 0x000000110b077211 */ /* 0x080fe200030f0eff */
[----:B------:R-:W-:Y:S01]  /*5db0*/  STL.64 [R1+0x718], R24 ;  /* 0x0007181801007387 */ /* 0x000fe20000100a00 */
[----:B------:R-:W-:Y:S01]  /*5dc0*/  IMAD R8, R3, 0x1b, RZ ;  /* 0x0000001b03087824 */ /* 0x000fe200078e02ff */
[-C--:B------:R-:W-:Y:S01]  /*5dd0*/  IADD3 R12, P5, R9, R16.reuse, RZ ;  /* 0x00000010090c7210 */ /* 0x080fe20007fbe0ff */
[----:B------:R-:W-:Y:S01]  /*5de0*/  IMAD R18, R3, 0x6c, RZ ;  /* 0x0000006c03127824 */ /* 0x000fe200078e02ff */
[----:B------:R0:W-:Y:S01]  /*5df0*/  STL.64 [R1+0x710], R6 ;  /* 0x0007100601007387 */ /* 0x0001e20000100a00 */
[-C--:B------:R-:W-:Y:S02]  /*5e00*/  IADD3 R14, P1, R13, R16.reuse, RZ ;  /* 0x000000100d0e7210 */ /* 0x080fe40007f3e0ff */
[----:B------:R-:W-:Y:S01]  /*5e10*/  LEA.HI.X.SX32 R13, R8, R17, 0x1, P5 ;  /* 0x00000011080d7211 */ /* 0x000fe200028f0eff */
[----:B------:R-:W-:Y:S01]  /*5e20*/  IMAD R11, R3, 0x1b6, RZ ;  /* 0x000001b6030b7824 */ /* 0x000fe200078e02ff */
[----:B0-----:R-:W-:-:S02]  /*5e30*/  IADD3 R6, P6, R10, R16, RZ ;  /* 0x000000100a067210 */ /* 0x001fc40007fde0ff */
[C---:B------:R-:W-:Y:S02]  /*5e40*/  IADD3 R24, P2, R18.reuse, R16, RZ ;  /* 0x0000001012187210 */ /* 0x040fe40007f5e0ff */
[-C--:B------:R-:W-:Y:S01]  /*5e50*/  LEA.HI.X.SX32 R7, R18, R17.reuse, 0x1, P6 ;  /* 0x0000001112077211 */ /* 0x080fe200030f0eff */
[----:B------:R0:W-:Y:S01]  /*5e60*/  STL.64 [R1+0xce8], R12 ;  /* 0x000ce80c01007387 */ /* 0x0001e20000100a00 */
[----:B------:R-:W-:-:S03]  /*5e70*/  LEA.HI.X.SX32 R25, R9, R17, 0x1, P2 ;  /* 0x0000001109197211 */ /* 0x000fc600010f0eff */
[----:B------:R1:W-:Y:S01]  /*5e80*/  STL.64 [R1+0xa60], R6 ;  /* 0x000a600601007387 */ /* 0x0003e20000100a00 */
[----:B------:R-:W-:Y:S01]  /*5e90*/  LEA.HI.X.SX32 R23, R10, R17, 0x1, P4 ;  /* 0x000000110a177211 */ /* 0x000fe200020f0eff */
[----:B------:R-:W-:Y:S02]  /*5ea0*/  IMAD R10, R3, 0x6d, RZ ;  /* 0x0000006d030a7824 */ /* 0x000fe400078e02ff */
[----:B------:R3:W-:Y:S01]  /*5eb0*/  STL.64 [R1+0xc10], R24 ;  /* 0x000c101801007387 */ /* 0x0007e20000100a00 */
[-C--:B0-----:R-:W-:Y:S01]  /*5ec0*/  IADD3 R12, P5, R11, R16.reuse, RZ ;  /* 0x000000100b0c7210 */ /* 0x081fe20007fbe0ff */
[C---:B------:R-:W-:Y:S02]  /*5ed0*/  IMAD R11, R3.reuse, 0xda, RZ ;  /* 0x000000da030b7824 */ /* 0x040fe400078e02ff */
[C---:B-1----:R-:W-:Y:S02]  /*5ee0*/  IMAD R6, R3.reuse, 0x1ba, RZ ;  /* 0x000001ba03067824 */ /* 0x042fe400078e02ff */
[----:B------:R-:W-:Y:S01]  /*5ef0*/  IMAD R7, R3, 0xd9, RZ ;  /* 0x000000d903077824 */ /* 0x000fe200078e02ff */
[----:B------:R-:W-:-:S02]  /*5f00*/  IADD3 R18, P6, R11, R16, RZ ;  /* 0x000000100b127210 */ /* 0x000fc40007fde0ff */
[----:B---3--:R-:W-:Y:S01]  /*5f10*/  IADD3 R24, P4, R6, R16, RZ ;  /* 0x0000001006187210 */ /* 0x008fe20007f9e0ff */
[----:B------:R-:W-:Y:S01]  /*5f20*/  IMAD R6, R3, 0x1bc, RZ ;  /* 0x000001bc03067824 */ /* 0x000fe200078e02ff */
[-C--:B------:R-:W-:Y:S01]  /*5f30*/  LEA.HI.X.SX32 R21, R7, R17.reuse, 0x1, P3 ;  /* 0x0000001107157211 */ /* 0x080fe200018f0eff */
[----:B------:R0:W-:Y:S01]  /*5f40*/  STL.64 [R1+0x708], R22 ;  /* 0x0007081601007387 */ /* 0x0001e20000100a00 */
[-C--:B------:R-:W-:Y:S01]  /*5f50*/  LEA.HI.X.SX32 R19, R10, R17.reuse, 0x1, P6 ;  /* 0x000000110a137211 */ /* 0x080fe200030f0eff */
[----:B------:R-:W-:Y:S01]  /*5f60*/  IMAD R7, R3, 0x6e, RZ ;  /* 0x0000006e03077824 */ /* 0x000fe200078e02ff */
[----:B------:R-:W-:Y:S01]  /*5f70*/  LEA.HI.X.SX32 R15, R11, R17, 0x1, P1 ;  /* 0x000000110b0f7211 */ /* 0x000fe200008f0eff */
[----:B------:R1:W-:Y:S01]  /*5f80*/  STL.64 [R1+0x700], R20 ;  /* 0x0007001401007387 */ /* 0x0003e20000100a00 */
[----:B------:R-:W-:-:S03]  /*5f90*/  IMAD R10, R3, 0xdb, RZ ;  /* 0x000000db030a7824 */ /* 0x000fc600078e02ff */
[----:B------:R3:W-:Y:S01]  /*5fa0*/  STL.64 [R1+0xa58], R18 ;  /* 0x000a581201007387 */ /* 0x0007e20000100a00 */
[C---:B------:R-:W-:Y:S01]  /*5fb0*/  IMAD R8, R3.reuse, 0x1b8, RZ ;  /* 0x000001b803087824 */ /* 0x040fe200078e02ff */
[-C--:B------:R-:W-:Y:S01]  /*5fc0*/  LEA.HI.X.SX32 R13, R10, R17.reuse, 0x1, P5 ;  /* 0x000000110a0d7211 */ /* 0x080fe200028f0eff */
[C---:B0-----:R-:W-:Y:S01]  /*5fd0*/  IMAD R22, R3.reuse, 0x37, RZ ;  /* 0x0000003703167824 */ /* 0x041fe200078e02ff */
[-C--:B-1----:R-:W-:Y:S01]  /*5fe0*/  IADD3 R20, P3, R6, R16.reuse, RZ ;  /* 0x0000001006147210 */ /* 0x082fe20007f7e0ff */
[----:B------:R-:W-:Y:S01]  /*5ff0*/  IMAD R6, R3, 0xdc, RZ ;  /* 0x000000dc03067824 */ /* 0x000fe200078e02ff */
[----:B------:R0:W-:Y:S01]  /*6000*/  STL.64 [R1+0x6f8], R14 ;  /* 0x0006f80e01007387 */ /* 0x0001e20000100a00 */
[-C--:B---3--:R-:W-:Y:S01]  /*6010*/  IADD3 R18, P6, R7, R16.reuse, RZ ;  /* 0x0000001007127210 */ /* 0x088fe20007fde0ff */
[----:B------:R-:W-:Y:S01]  /*6020*/  IMAD R11, R3, 0x1be, RZ ;  /* 0x000001be030b7824 */ /* 0x000fe200078e02ff */
[-C--:B------:R-:W-:Y:S02]  /*6030*/  IADD3 R8, P2, R8, R16.reuse, RZ ;  /* 0x0000001008087210 */ /* 0x080fe40007f5e0ff */
[----:B------:R-:W-:Y:S01]  /*6040*/  LEA.HI.X.SX32 R19, R22, R17, 0x1, P6 ;  /* 0x0000001116137211 */ /* 0x000fe200030f0eff */
[----:B------:R1:W-:Y:S01]  /*6050*/  STL.64 [R1+0x6f0], R12 ;  /* 0x0006f00c01007387 */ /* 0x0003e20000100a00 */
[----:B0-----:R-:W-:-:S04]  /*6060*/  IADD3 R14, P1, R6, R16, RZ ;  /* 0x00000010060e7210 */ /* 0x001fc80007f3e0ff */
[-C--:B------:R-:W-:Y:S01]  /*6070*/  LEA.HI.X.SX32 R15, R7, R17.reuse, 0x1, P1 ;  /* 0x00000011070f7211 */ /* 0x080fe200008f0eff */
[----:B------:R-:W-:Y:S01]  /*6080*/  IMAD R7, R3, 0x1c2, RZ ;  /* 0x000001c203077824 */ /* 0x000fe200078e02ff */
[----:B-1----:R-:W-:Y:S01]  /*6090*/  IADD3 R12, P5, R11, R16, RZ ;  /* 0x000000100b0c7210 */ /* 0x002fe20007fbe0ff */
[C---:B------:R-:W-:Y:S01]  /*60a0*/  IMAD R11, R3.reuse, 0xde, RZ ;  /* 0x000000de030b7824 */ /* 0x040fe200078e02ff */
[----:B------:R0:W-:Y:S01]  /*60b0*/  STL.64 [R1+0xc08], R18 ;  /* 0x000c081201007387 */ /* 0x0001e20000100a00 */
[-C--:B------:R-:W-:Y:S01]  /*60c0*/  LEA.HI.X.SX32 R9, R6, R17.reuse, 0x1, P2 ;  /* 0x0000001106097211 */ /* 0x080fe200010f0eff */
[C---:B------:R-:W-:Y:S02]  /*60d0*/  IMAD R6, R3.reuse, 0xdd, RZ ;  /* 0x000000dd03067824 */ /* 0x040fe400078e02ff */
[----:B------:R1:W-:Y:S01]  /*60e0*/  STL.64 [R1+0xa50], R14 ;  /* 0x000a500e01007387 */ /* 0x0003e20000100a00 */
[----:B------:R-:W-:Y:S02]  /*60f0*/  IMAD R10, R3, 0x1c0, RZ ;  /* 0x000001c0030a7824 */ /* 0x000fe400078e02ff */
[----:B------:R-:W-:-:S02]  /*6100*/  LEA.HI.X.SX32 R25, R6, R17, 0x1, P4 ;  /* 0x0000001106197211 */ /* 0x000fc400020f0eff */
[-C--:B0-----:R-:W-:Y:S02]  /*6110*/  IADD3 R18, P1, R11, R16.reuse, RZ ;  /* 0x000000100b127210 */ /* 0x081fe40007f3e0ff */
[-C--:B-1----:R-:W-:Y:S01]  /*6120*/  IADD3 R14, P2, R7, R16.reuse, RZ ;  /* 0x00000010070e7210 */ /* 0x082fe20007f5e0ff */
[C---:B------:R-:W-:Y:S01]  /*6130*/  IMAD R7, R3.reuse, 0x6f, RZ ;  /* 0x0000006f03077824 */ /* 0x040fe200078e02ff */
[----:B------:R-:W-:Y:S01]  /*6140*/  IADD3 R22, P6, R10, R16, RZ ;  /* 0x000000100a167210 */ /* 0x000fe20007fde0ff */
[----:B------:R-:W-:Y:S01]  /*6150*/  IMAD R6, R3, 0xe, RZ ;  /* 0x0000000e03067824 */ /* 0x000fe200078e02ff */
[-C--:B------:R-:W-:Y:S02]  /*6160*/  LEA.HI.X.SX32 R21, R11, R17.reuse, 0x1, P3 ;  /* 0x000000110b157211 */ /* 0x080fe400018f0eff */
[----:B------:R-:W-:Y:S01]  /*6170*/  LEA.HI.X.SX32 R19, R7, R17, 0x1, P1 ;  /* 0x0000001107137211 */ /* 0x000fe200008f0eff */
[C---:B------:R-:W-:Y:S01]  /*6180*/  IMAD R10, R3.reuse, 0x1c, RZ ;  /* 0x0000001c030a7824 */ /* 0x040fe200078e02ff */
[----:B------:R-:W-:Y:S01]  /*6190*/  STL.64 [R1+0x6e8], R8 ;  /* 0x0006e80801007387 */ /* 0x000fe20000100a00 */
[----:B------:R-:W-:-:S03]  /*61a0*/  IMAD R7, R3, 0xdf, RZ ;  /* 0x000000df03077824 */ /* 0x000fc600078e02ff */
[----:B------:R0:W-:Y:S02]  /*61b0*/  STL.64 [R1+0x6e0], R24 ;  /* 0x0006e01801007387 */ /* 0x0001e40000100a00 */
[----:B------:R-:W-:Y:S02]  /*61c0*/  LEA.HI.X.SX32 R13, R7, R17, 0x1, P5 ;  /* 0x00000011070d7211 */ /* 0x000fe400028f0eff */
[----:B------:R1:W-:Y:S04]  /*61d0*/  STL.64 [R1+0xa48], R18 ;  /* 0x000a481201007387 */ /* 0x0003e80000100a00 */
[----:B------:R3:W-:Y:S01]  /*61e0*/  STL.64 [R1+0x6d8], R20 ;  /* 0x0006d81401007387 */ /* 0x0007e20000100a00 */
[C---:B0-----:R-:W-:Y:S02]  /*61f0*/  IMAD R25, R3.reuse, 0x7, RZ ;  /* 0x0000000703197824 */ /* 0x041fe400078e02ff */
[----:B------:R-:W-:Y:S01]  /*6200*/  IMAD R24, R3, 0x38, RZ ;  /* 0x0000003803187824 */ /* 0x000fe200078e02ff */
[----:B-1----:R-:W-:-:S02]  /*6210*/  IADD3 R18, P1, R6, R16, RZ ;  /* 0x0000001006127210 */ /* 0x002fc40007f3e0ff */
[----:B---3--:R-:W-:Y:S02]  /*6220*/  IADD3 R20, P3, R10, R16, RZ ;  /* 0x000000100a147210 */ /* 0x008fe40007f7e0ff */
[-C--:B------:R-:W-:Y:S01]  /*6230*/  LEA.HI.X.SX32 R19, R25, R17.reuse, 0x1, P1 ;  /* 0x0000001119137211 */ /* 0x080fe200008f0eff */
[----:B------:R0:W-:Y:S01]  /*6240*/  STL.64 [R1+0x6d0], R12 ;  /* 0x0006d00c01007387 */ /* 0x0001e20000100a00 */
[----:B------:R-:W-:Y:S01]  /*6250*/  LEA.HI.X.SX32 R21, R6, R17, 0x1, P3 ;  /* 0x0000001106157211 */ /* 0x000fe200018f0eff */
[C---:B------:R-:W-:Y:S02]  /*6260*/  IMAD R11, R3.reuse, 0xe0, RZ ;  /* 0x000000e0030b7824 */ /* 0x040fe400078e02ff */
[C---:B------:R-:W-:Y:S01]  /*6270*/  IMAD R7, R3.reuse, 0x70, RZ ;  /* 0x0000007003077824 */ /* 0x040fe200078e02ff */
        /* <DEDUP_REMOVED lines=11> */
[----:B------:R-:W-:Y:S01]  /*6330*/  STL.64 [R1+0xc00], R18 ;  /* 0x000c001201007387 */ /* 0x000fe20000100a00 */
[----:B0-----:R-:W-:Y:S01]  /*6340*/  IADD3 R12, P5, R6, R16, RZ ;  /* 0x00000010060c7210 */ /* 0x001fe20007fbe0ff */
[----:B------:R-:W-:Y:S01]  /*6350*/  IMAD R6, R3, 0xe2, RZ ;  /* 0x000000e203067824 */ /* 0x000fe200078e02ff */
[----:B------:R-:W-:Y:S01]  /*6360*/  LEA.HI.X.SX32 R15, R7, R17, 0x1, P2 ;  /* 0x00000011070f7211 */ /* 0x000fe200010f0eff */
[----:B------:R0:W-:Y:S01]  /*6370*/  STL.64 [R1+0xa40], R20 ;  /* 0x000a401401007387 */ /* 0x0001e20000100a00 */
[----:B------:R-:W-:-:S02]  /*6380*/  IMAD R7, R3, 0x71, RZ ;  /* 0x0000007103077824 */ /* 0x000fc400078e02ff */
[----:B------:R-:W-:Y:S01]  /*6390*/  IMAD R8, R3, 0x1c4, RZ ;  /* 0x000001c403087824 */ /* 0x000fe200078e02ff */
[-C--:B------:R-:W-:Y:S01]  /*63a0*/  LEA.HI.X.SX32 R23, R11, R17.reuse, 0x1, P6 ;  /* 0x000000110b177211 */ /* 0x080fe200030f0eff */
[----:B------:R-:W-:Y:S01]  /*63b0*/  IMAD R10, R3, 0x1c8, RZ ;  /* 0x000001c8030a7824 */ /* 0x000fe200078e02ff */
[-C--:B0-----:R-:W-:Y:S02]  /*63c0*/  IADD3 R20, P3, R6, R16.reuse, RZ ;  /* 0x0000001006147210 */ /* 0x081fe40007f7e0ff */
[-C--:B------:R-:W-:Y:S02]  /*63d0*/  IADD3 R8, P4, R8, R16.reuse, RZ ;  /* 0x0000001008087210 */ /* 0x080fe40007f9e0ff */
        /* <DEDUP_REMOVED lines=18> */
[-C--:B------:R-:W-:Y:S02]  /*6500*/  LEA.HI.X.SX32 R9, R14, R17.reuse, 0x1, P4 ;  /* 0x000000110e097211 */ /* 0x080fe400020f0eff */
[-C--:B------:R-:W-:Y:S02]  /*6510*/  LEA.HI.X.SX32 R19, R11, R17.reuse, 0x1, P1 ;  /* 0x000000110b137211 */ /* 0x080fe400008f0eff */
[----:B------:R-:W-:Y:S02]  /*6520*/  LEA.HI.X.SX32 R21, R13, R17, 0x1, P3 ;  /* 0x000000110d157211 */ /* 0x000fe400018f0eff */
[----:B------:R-:W-:Y:S01]  /*6530*/  IADD3 R24, P2, R10, R16, RZ ;  /* 0x000000100a187210 */ /* 0x000fe20007f5e0ff */
[C---:B------:R-:W-:Y:S02]  /*6540*/  IMAD R10, R3.reuse, 0xe6, RZ ;  /* 0x000000e6030a7824 */ /* 0x040fe400078e02ff */
[----:B------:R-:W-:Y:S01]  /*6550*/  STL.64 [R1+0xbf8], R20 ;  /* 0x000bf81401007387 */ /* 0x000fe20000100a00 */
[----:B------:R-:W-:-:S03]  /*6560*/  IMAD R11, R3, 0xe5, RZ ;  /* 0x000000e5030b7824 */ /* 0x000fc600078e02ff */
[----:B------:R0:W-:Y:S04]  /*6570*/  STL.64 [R1+0xa30], R8 ;  /* 0x000a300801007387 */ /* 0x0001e80000100a00 */
[----:B------:R1:W-:Y:S01]  /*6580*/  STL.64 [R1+0x6a8], R18 ;  /* 0x0006a81201007387 */ /* 0x0003e20000100a00 */
[-C--:B------:R-:W-:Y:S01]  /*6590*/  LEA.HI.X.SX32 R23, R11, R17.reuse, 0x1, P6 ;  /* 0x000000110b177211 */ /* 0x080fe200030f0eff */
[C---:B------:R-:W-:Y:S01]  /*65a0*/  IMAD R6, R3.reuse, 0x1ce, RZ ;  /* 0x000001ce03067824 */ /* 0x040fe200078e02ff */
[----:B0-----:R-:W-:Y:S01]  /*65b0*/  IADD3 R8, P4, R10, R16, RZ ;  /* 0x000000100a087210 */ /* 0x001fe20007f9e0ff */
[----:B-1----:R-:W-:Y:S02]  /*65c0*/  IMAD R18, R3, 0x73, RZ ;  /* 0x0000007303127824 */ /* 0x002fe400078e02ff */
[----:B------:R-:W-:Y:S03]  /*65d0*/  STL.64 [R1+0x6a0], R22 ;  /* 0x0006a01601007387 */ /* 0x000fe60000100a00 */
[----:B------:R-:W-:-:S02]  /*65e0*/  LEA.HI.X.SX32 R9, R18, R17, 0x1, P4 ;  /* 0x0000001112097211 */ /* 0x000fc400020f0eff */
[----:B------:R-:W-:-:S03]  /*65f0*/  IADD3 R6, P5, R6, R16, RZ ;  /* 0x0000001006067210 */ /* 0x000fc60007fbe0ff */
[----:B------:R0:W-:Y:S01]  /*6600*/  STL.64 [R1+0xa28], R8 ;  /* 0x000a280801007387 */ /* 0x0001e20000100a00 */
[----:B------:R-:W-:Y:S01]  /*6610*/  LEA.HI.X.SX32 R25, R10, R17, 0x1, P2 ;  /* 0x000000110a197211 */ /* 0x000fe200010f0eff */
[C---:B------:R-:W-:Y:S02]  /*6620*/  IMAD R11, R3.reuse, 0x3a, RZ ;  /* 0x0000003a030b7824 */ /* 0x040fe400078e02ff */
[C---:B0-----:R-:W-:Y:S02]  /*6630*/  IMAD R8, R3.reuse, 0xe7, RZ ;  /* 0x000000e703087824 */ /* 0x041fe400078e02ff */
        /* <DEDUP_REMOVED lines=8> */
[C---:B------:R-:W-:Y:S02]  /*66c0*/  IMAD R12, R3.reuse, 0x1d0, RZ ;  /* 0x000001d0030c7824 */ /* 0x040fe400078e02ff */
[----:B------:R-:W-:Y:S01]  /*66d0*/  IMAD R14, R3, 0x1d2, RZ ;  /* 0x000001d2030e7824 */ /* 0x000fe200078e02ff */
[----:B0-----:R-:W-:-:S04]  /*66e0*/  IADD3 R6, P5, R9, R16, RZ ;  /* 0x0000001009067210 */ /* 0x001fc80007fbe0ff */
[CC--:B------:R-:W-:Y:S01]  /*66f0*/  LEA.HI.X.SX32 R7, R22.reuse, R17.reuse, 0x1, P5 ;  /* 0x0000001116077211 */ /* 0x0c0fe200028f0eff */
[----:B------:R-:W-:Y:S01]  /*6700*/  STL.64 [R1+0xcd8], R18 ;  /* 0x000cd81201007387 */ /* 0x000fe20000100a00 */
[-C--:B------:R-:W-:Y:S01]  /*6710*/  IADD3 R24, P2, R22, R16.reuse, RZ ;  /* 0x0000001016187210 */ /* 0x080fe20007f5e0ff */
[----:B------:R-:W-:Y:S01]  /*6720*/  IMAD R8, R3, 0x1d6, RZ ;  /* 0x000001d603087824 */ /* 0x000fe200078e02ff */
[-C--:B------:R-:W-:Y:S01]  /*6730*/  IADD3 R12, P3, R12, R16.reuse, RZ ;  /* 0x000000100c0c7210 */ /* 0x080fe20007f7e0ff */
[----:B------:R0:W-:Y:S01]  /*6740*/  STL.64 [R1+0xa20], R6 ;  /* 0x000a200601007387 */ /* 0x0001e20000100a00 */
[-C--:B------:R-:W-:Y:S02]  /*6750*/  IADD3 R20, P1, R14, R16.reuse, RZ ;  /* 0x000000100e147210 */ /* 0x080fe40007f3e0ff */
[-C--:B------:R-:W-:Y:S02]  /*6760*/  LEA.HI.X.SX32 R25, R11, R17.reuse, 0x1, P2 ;  /* 0x000000110b197211 */ /* 0x080fe400010f0eff */
[----:B------:R-:W-:Y:S01]  /*6770*/  LEA.HI.X.SX32 R13, R9, R17, 0x1, P3 ;  /* 0x00000011090d7211 */ /* 0x000fe200018f0eff */
[C---:B0-----:R-:W-:Y:S01]  /*6780*/  IMAD R7, R3.reuse, 0xe9, RZ ;  /* 0x000000e903077824 */ /* 0x041fe200078e02ff */
[----:B------:R-:W-:Y:S01]  /*6790*/  IADD3 R18, P4, R8, R16, RZ ;  /* 0x0000001008127210 */ /* 0x000fe20007f9e0ff */
[----:B------:R-:W-:-:S03]  /*67a0*/  IMAD R8, R3, 0xea, RZ ;  /* 0x000000ea03087824 */ /* 0x000fc600078e02ff */
[----:B------:R-:W-:Y:S01]  /*67b0*/  LEA.HI.X.SX32 R21, R7, R17, 0x1, P1 ;  /* 0x0000001107157211 */ /* 0x000fe200008f0eff */
[----:B------:R-:W-:Y:S01]  /*67c0*/  STL.64 [R1+0xbf0], R24 ;  /* 0x000bf01801007387 */ /* 0x000fe20000100a00 */
[----:B------:R-:W-:-:S03]  /*67d0*/  IMAD R14, R3, 0x1d4, RZ ;  /* 0x000001d4030e7824 */ /* 0x000fc600078e02ff */
[----:B------:R-:W-:Y:S01]  /*67e0*/  STL.64 [R1+0x688], R12 ;  /* 0x0006880c01007387 */ /* 0x000fe20000100a00 */
[----:B------:R-:W-:-:S03]  /*67f0*/  IADD3 R22, P5, R8, R16, RZ ;  /* 0x0000001008167210 */ /* 0x000fc60007fbe0ff */
[----:B------:R0:W-:Y:S01]  /*6800*/  STL.64 [R1+0x680], R20 ;  /* 0x0006801401007387 */ /* 0x0001e20000100a00 */
[----:B------:R-:W-:Y:S01]  /*6810*/  IADD3 R14, P6, R14, R16, RZ ;  /* 0x000000100e0e7210 */ /* 0x000fe20007fde0ff */
[----:B0-----:R-:W-:-:S05]  /*6820*/  IMAD R21, R3, 0x75, RZ ;  /* 0x0000007503157824 */ /* 0x001fca00078e02ff */
[-C--:B------:R-:W-:Y:S01]  /*6830*/  LEA.HI.X.SX32 R23, R21, R17.reuse, 0x1, P5 ;  /* 0x0000001115177211 */ /* 0x080fe200028f0eff */
[C---:B------:R-:W-:Y:S01]  /*6840*/  IMAD R21, R3.reuse, 0xeb, RZ ;  /* 0x000000eb03157824 */ /* 0x040fe200078e02ff */
[----:B------:R-:W-:Y:S01]  /*6850*/  LEA.HI.X.SX32 R15, R8, R17, 0x1, P6 ;  /* 0x00000011080f7211 */ /* 0x000fe200030f0eff */
[----:B------:R-:W-:-:S03]  /*6860*/  IMAD R9, R3, 0x76, RZ ;  /* 0x0000007603097824 */ /* 0x000fc600078e02ff */
[----:B------:R-:W-:Y:S01]  /*6870*/  LEA.HI.X.SX32 R19, R21, R17, 0x1, P4 ;  /* 0x0000001115137211 */ /* 0x000fe200020f0eff */
[C---:B------:R-:W-:Y:S01]  /*6880*/  IMAD R20, R3.reuse, 0xec, RZ ;  /* 0x000000ec03147824 */ /* 0x040fe200078e02ff */
[----:B------:R0:W-:Y:S01]  /*6890*/  STL.64 [R1+0xa18], R22 ;  /* 0x000a181601007387 */ /* 0x0001e20000100a00 */
[----:B------:R-:W-:-:S03]  /*68a0*/  IMAD R10, R3, 0x1d8, RZ ;  /* 0x000001d8030a7824 */ /* 0x000fc600078e02ff */
[----:B------:R1:W-:Y:S04]  /*68b0*/  STL.64 [R1+0x678], R14 ;  /* 0x0006780e01007387 */ /* 0x0003e80000100a00 */
[----:B------:R3:W-:Y:S01]  /*68c0*/  STL.64 [R1+0x670], R18 ;  /* 0x0006701201007387 */ /* 0x0007e20000100a00 */
[-C--:B------:R-:W-:Y:S02]  /*68d0*/  IADD3 R10, P2, R10, R16.reuse, RZ ;  /* 0x000000100a0a7210 */ /* 0x080fe40007f5e0ff */
[-C--:B0-----:R-:W-:Y:S02]  /*68e0*/  IADD3 R22, P5, R9, R16.reuse, RZ ;  /* 0x0000001009167210 */ /* 0x081fe40007fbe0ff */
[----:B-1----:R-:W-:Y:S01]  /*68f0*/  IADD3 R14, P6, R20, R16, RZ ;  /* 0x00000010140e7210 */ /* 0x002fe20007fde0ff */
[----:B---3--:R-:W-:-:S03]  /*6900*/  IMAD R19, R3, 0x3b, RZ ;  /* 0x0000003b03137824 */ /* 0x008fc600078e02ff */
[-C--:B------:R-:W-:Y:S01]  /*6910*/  LEA.HI.X.SX32 R15, R9, R17.reuse, 0x1, P6 ;  /* 0x00000011090f7211 */ /* 0x080fe200030f0eff */
[----:B------:R-:W-:Y:S01]  /*6920*/  IMAD R8, R3, 0x1de, RZ ;  /* 0x000001de03087824 */ /* 0x000fe200078e02ff */
[-C--:B------:R-:W-:Y:S02]  /*6930*/  LEA.HI.X.SX32 R11, R20, R17.reuse, 0x1, P2 ;  /* 0x00000011140b7211 */ /* 0x080fe400010f0eff */
[----:B------:R-:W-:Y:S01]  /*6940*/  LEA.HI.X.SX32 R23, R19, R17, 0x1, P5 ;  /* 0x0000001113177211 */ /* 0x000fe200028f0eff */
[C---:B------:R-:W-:Y:S01]  /*6950*/  IMAD R6, R3.reuse, 0x1da, RZ ;  /* 0x000001da03067824 */ /* 0x040fe200078e02ff */
[-C--:B------:R-:W-:Y:S01]  /*6960*/  IADD3 R24, P4, R8, R16.reuse, RZ ;  /* 0x0000001008187210 */ /* 0x080fe20007f9e0ff */
[C---:B------:R-:W-:Y:S02]  /*6970*/  IMAD R9, R3.reuse, 0x1e2, RZ ;  /* 0x000001e203097824 */ /* 0x040fe400078e02ff */
[----:B------:R0:W-:Y:S01]  /*6980*/  STL.64 [R1+0xbe8], R22 ;  /* 0x000be81601007387 */ /* 0x0001e20000100a00 */
[----:B------:R-:W-:Y:S01]  /*6990*/  IADD3 R12, P3, R6, R16, RZ ;  /* 0x00000010060c7210 */ /* 0x000fe20007f7e0ff */
[----:B------:R-:W-:-:S02]  /*69a0*/  IMAD R8, R3, 0xee, RZ ;  /* 0x000000ee03087824 */ /* 0x000fc400078e02ff */
[----:B------:R1:W-:Y:S01]  /*69b0*/  STL.64 [R1+0xa10], R14 ;  /* 0x000a100e01007387 */ /* 0x0003e20000100a00 */
[----:B------:R-:W-:-:S03]  /*69c0*/  IMAD R6, R3, 0x1dc, RZ ;  /* 0x000001dc03067824 */ /* 0x000fc600078e02ff */
[----:B------:R3:W-:Y:S01]  /*69d0*/  STL.64 [R1+0x668], R10 ;  /* 0x0006680a01007387 */ /* 0x0007e20000100a00 */
[-C--:B0-----:R-:W-:Y:S01]  /*69e0*/  IADD3 R22, P2, R9, R16.reuse, RZ ;  /* 0x0000001009167210 */ /* 0x081fe20007f5e0ff */
[C---:B------:R-:W-:Y:S01]  /*69f0*/  IMAD R9, R3.reuse, 0x77, RZ ;  /* 0x0000007703097824 */ /* 0x040fe200078e02ff */
[-C--:B------:R-:W-:Y:S02]  /*6a00*/  IADD3 R6, P1, R6, R16.reuse, RZ ;  /* 0x0000001006067210 */ /* 0x080fe40007f3e0ff */
[----:B-1----:R-:W-:Y:S01]  /*6a10*/  IADD3 R14, P6, R8, R16, RZ ;  /* 0x00000010080e7210 */ /* 0x002fe20007fde0ff */
[----:B---3--:R-:W-:-:S03]  /*6a20*/  IMAD R11, R3, 0xed, RZ ;  /* 0x000000ed030b7824 */ /* 0x008fc600078e02ff */
[-C--:B------:R-:W-:Y:S02]  /*6a30*/  LEA.HI.X.SX32 R15, R9, R17.reuse, 0x1, P6 ;  /* 0x00000011090f7211 */ /* 0x080fe400030f0eff */
[-C--:B------:R-:W-:Y:S02]  /*6a40*/  LEA.HI.X.SX32 R13, R11, R17.reuse, 0x1, P3 ;  /* 0x000000110b0d7211 */ /* 0x080fe400018f0eff */
[----:B------:R-:W-:-:S03]  /*6a50*/  LEA.HI.X.SX32 R7, R8, R17, 0x1, P1 ;  /* 0x0000001108077211 */ /* 0x000fc600008f0eff */
[----:B------:R0:W-:Y:S04]  /*6a60*/  STL.64 [R1+0x660], R12 ;  /* 0x0006600c01007387 */ /* 0x0001e80000100a00 */
[----:B------:R1:W-:Y:S04]  /*6a70*/  STL.64 [R1+0xa08], R14 ;  /* 0x000a080e01007387 */ /* 0x0003e80000100a00 */
[----:B------:R3:W-:Y:S01]  /*6a80*/  STL.64 [R1+0x658], R6 ;  /* 0x0006580601007387 */ /* 0x0007e20000100a00 */
[C---:B0-----:R-:W-:Y:S02]  /*6a90*/  IMAD R12, R3.reuse, 0x1e, RZ ;  /* 0x0000001e030c7824 */ /* 0x041fe400078e02ff */
[----:B-1----:R-:W-:-:S03]  /*6aa0*/  IMAD R14, R3, 0xef, RZ ;  /* 0x000000ef030e7824 */ /* 0x002fc600078e02ff */
[-C--:B------:R-:W-:Y:S01]  /*6ab0*/  IADD3 R20, P6, R12, R16.reuse, RZ ;  /* 0x000000100c147210 */ /* 0x080fe20007fde0ff */
[C---:B------:R-:W-:Y:S02]  /*6ac0*/  IMAD R13, R3.reuse, 0x3c, RZ ;  /* 0x0000003c030d7824 */ /* 0x040fe400078e02ff */
[C---:B---3--:R-:W-:Y:S01]  /*6ad0*/  IMAD R7, R3.reuse, 0xf, RZ ;  /* 0x0000000f03077824 */ /* 0x048fe200078e02ff */
[-C--:B------:R-:W-:Y:S01]  /*6ae0*/  LEA.HI.X.SX32 R25, R14, R17.reuse, 0x1, P4 ;  /* 0x000000110e197211 */ /* 0x080fe200020f0eff */
[----:B------:R-:W-:Y:S01]  /*6af0*/  IMAD R6, R3, 0x78, RZ ;  /* 0x0000007803067824 */ /* 0x000fe200078e02ff */
[----:B------:R-:W-:Y:S01]  /*6b00*/  IADD3 R8, P1, R13, R16, RZ ;  /* 0x000000100d087210 */ /* 0x000fe20007f3e0ff */
[----:B------:R-:W-:Y:S01]  /*6b10*/  IMAD R15, R3, 0xf0, RZ ;  /* 0x000000f0030f7824 */ /* 0x000fe200078e02ff */
[-C--:B------:R-:W-:Y:S01]  /*6b20*/  LEA.HI.X.SX32 R21, R7, R17.reuse, 0x1, P6 ;  /* 0x0000001107157211 */ /* 0x080fe200030f0eff */
[C---:B------:R-:W-:Y:S01]  /*6b30*/  IMAD R18, R3.reuse, 0x1e0, RZ ;  /* 0x000001e003127824 */ /* 0x040fe200078e02ff */
[----:B------:R0:W-:Y:S01]  /*6b40*/  STL.64 [R1+0x650], R24 ;  /* 0x0006501801007387 */ /* 0x0001e20000100a00 */
[----:B------:R-:W-:Y:S01]  /*6b50*/  LEA.HI.X.SX32 R9, R12, R17, 0x1, P1 ;  /* 0x000000110c097211 */ /* 0x000fe200008f0eff */
[----:B------:R-:W-:-:S02]  /*6b60*/  IMAD R7, R3, 0x1e6, RZ ;  /* 0x000001e603077824 */ /* 0x000fc400078e02ff */
[----:B------:R1:W-:Y:S01]  /*6b70*/  STL.64 [R1+0xd48], R20 ;  /* 0x000d481401007387 */ /* 0x0003e20000100a00 */
[-C--:B------:R-:W-:Y:S02]  /*6b80*/  IADD3 R18, P5, R18, R16.reuse, RZ ;  /* 0x0000001012127210 */ /* 0x080fe40007fbe0ff */
[CC--:B0-----:R-:W-:Y:S02]  /*6b90*/  IADD3 R24, P4, R6.reuse, R16.reuse, RZ ;  /* 0x0000001006187210 */ /* 0x0c1fe40007f9e0ff */
[----:B-1----:R-:W-:Y:S02]  /*6ba0*/  IADD3 R20, P6, R15, R16, RZ ;  /* 0x000000100f147210 */ /* 0x002fe40007fde0ff */
[-C--:B------:R-:W-:Y:S01]  /*6bb0*/  LEA.HI.X.SX32 R25, R13, R17.reuse, 0x1, P4 ;  /* 0x000000110d197211 */ /* 0x080fe200020f0eff */
[----:B------:R0:W-:Y:S01]  /*6bc0*/  STL.64 [R1+0xcd0], R8 ;  /* 0x000cd00801007387 */ /* 0x0001e20000100a00 */
[-C--:B------:R-:W-:Y:S02]  /*6bd0*/  LEA.HI.X.SX32 R21, R6, R17.reuse, 0x1, P6 ;  /* 0x0000001106157211 */ /* 0x080fe400030f0eff */
[----:B------:R-:W-:Y:S01]  /*6be0*/  LEA.HI.X.SX32 R19, R15, R17, 0x1, P5 ;  /* 0x000000110f137211 */ /* 0x000fe200028f0eff */
[C---:B------:R-:W-:Y:S01]  /*6bf0*/  IMAD R10, R3.reuse, 0x1e4, RZ ;  /* 0x000001e4030a7824 */ /* 0x040fe200078e02ff */
[----:B------:R-:W-:Y:S01]  /*6c00*/  STL.64 [R1+0xbe0], R24 ;  /* 0x000be01801007387 */ /* 0x000fe20000100a00 */
[----:B------:R-:W-:-:S03]  /*6c10*/  IMAD R6, R3, 0xf1, RZ ;  /* 0x000000f103067824 */ /* 0x000fc600078e02ff */
[----:B------:R1:W-:Y:S01]  /*6c20*/  STL.64 [R1+0xa00], R20 ;  /* 0x000a001401007387 */ /* 0x0003e20000100a00 */
[-C--:B0-----:R-:W-:Y:S01]  /*6c30*/  IADD3 R8, P1, R7, R16.reuse, RZ ;  /* 0x0000001007087210 */ /* 0x081fe20007f3e0ff */
[----:B------:R-:W-:Y:S02]  /*6c40*/  IMAD R7, R3, 0xf2, RZ ;  /* 0x000000f203077824 */ /* 0x000fe400078e02ff */
[----:B------:R0:W-:Y:S01]  /*6c50*/  STL.64 [R1+0x648], R18 ;  /* 0x0006481201007387 */ /* 0x0001e20000100a00 */
[-C--:B------:R-:W-:Y:S02]  /*6c60*/  IADD3 R10, P3, R10, R16.reuse, RZ ;  /* 0x000000100a0a7210 */ /* 0x080fe40007f7e0ff */
[----:B------:R-:W-:Y:S02]  /*6c70*/  LEA.HI.X.SX32 R23, R6, R17, 0x1, P2 ;  /* 0x0000001106177211 */ /* 0x000fe400010f0eff */
[----:B-1----:R-:W-:Y:S01]  /*6c80*/  IADD3 R20, P6, R7, R16, RZ ;  /* 0x0000001007147210 */ /* 0x002fe20007fde0ff */
[----:B0-----:R-:W-:-:S02]  /*6c90*/  IMAD R19, R3, 0x79, RZ ;  /* 0x0000007903137824 */ /* 0x001fc400078e02ff */
[----:B------:R-:W-:Y:S01]  /*6ca0*/  IMAD R18, R3, 0x1ec, RZ ;  /* 0x000001ec03127824 */ /* 0x000fe200078e02ff */
[-C--:B------:R-:W-:Y:S02]  /*6cb0*/  LEA.HI.X.SX32 R11, R7, R17.reuse, 0x1, P3 ;  /* 0x00000011070b7211 */ /* 0x080fe400018f0eff */
[----:B------:R-:W-:Y:S01]  /*6cc0*/  LEA.HI.X.SX32 R21, R19, R17, 0x1, P6 ;  /* 0x0000001113157211 */ /* 0x000fe200030f0eff */
[C---:B------:R-:W-:Y:S01]  /*6cd0*/  IMAD R6, R3.reuse, 0x7a, RZ ;  /* 0x0000007a03067824 */ /* 0x040fe200078e02ff */
[----:B------:R-:W-:Y:S01]  /*6ce0*/  IADD3 R24, P2, R18, R16, RZ ;  /* 0x0000001012187210 */ /* 0x000fe20007f5e0ff */
[C---:B------:R-:W-:Y:S02]  /*6cf0*/  IMAD R18, R3.reuse, 0xf4, RZ ;  /* 0x000000f403127824 */ /* 0x040fe400078e02ff */
[C---:B------:R-:W-:Y:S01]  /*6d00*/  IMAD R19, R3.reuse, 0xf3, RZ ;  /* 0x000000f303137824 */ /* 0x040fe200078e02ff */
[----:B------:R0:W-:Y:S01]  /*6d10*/  STL.64 [R1+0x640], R22 ;  /* 0x0006401601007387 */ /* 0x0001e20000100a00 */
[----:B------:R-:W-:-:S03]  /*6d20*/  IMAD R12, R3, 0x1e8, RZ ;  /* 0x000001e8030c7824 */ /* 0x000fc600078e02ff */
[----:B------:R1:W-:Y:S01]  /*6d30*/  STL.64 [R1+0x9f8], R20 ;  /* 0x0009f81401007387 */ /* 0x0003e20000100a00 */
[-C--:B------:R-:W-:Y:S01]  /*6d40*/  LEA.HI.X.SX32 R9, R19, R17.reuse, 0x1, P1 ;  /* 0x0000001113097211 */ /* 0x080fe200008f0eff */
[C---:B------:R-:W-:Y:S02]  /*6d50*/  IMAD R7, R3.reuse, 0x1ee, RZ ;  /* 0x000001ee03077824 */ /* 0x040fe400078e02ff */
[----:B------:R3:W-:Y:S01]  /*6d60*/  STL.64 [R1+0x638], R10 ;  /* 0x0006380a01007387 */ /* 0x0007e20000100a00 */
[-C--:B------:R-:W-:Y:S01]  /*6d70*/  IADD3 R12, P4, R12, R16.reuse, RZ ;  /* 0x000000100c0c7210 */ /* 0x080fe20007f9e0ff */
[----:B0-----:R-:W-:Y:S01]  /*6d80*/  IMAD R22, R3, 0x3d, RZ ;  /* 0x0000003d03167824 */ /* 0x001fe200078e02ff */
[-C--:B-1----:R-:W-:Y:S02]  /*6d90*/  IADD3 R20, P6, R6, R16.reuse, RZ ;  /* 0x0000001006147210 */ /* 0x082fe40007fde0ff */
[----:B---3--:R-:W-:Y:S01]  /*6da0*/  IADD3 R10, P3, R18, R16, RZ ;  /* 0x00000010120a7210 */ /* 0x008fe20007f7e0ff */
[----:B------:R0:W-:Y:S01]  /*6db0*/  STL.64 [R1+0x630], R8 ;  /* 0x0006300801007387 */ /* 0x0001e20000100a00 */
[----:B------:R-:W-:-:S02]  /*6dc0*/  LEA.HI.X.SX32 R21, R22, R17, 0x1, P6 ;  /* 0x0000001116157211 */ /* 0x000fc400030f0eff */
[-C--:B------:R-:W-:Y:S01]  /*6dd0*/  LEA.HI.X.SX32 R11, R6, R17.reuse, 0x1, P3 ;  /* 0x00000011060b7211 */ /* 0x080fe200018f0eff */
[C---:B------:R-:W-:Y:S01]  /*6de0*/  IMAD R6, R3.reuse, 0x1f2, RZ ;  /* 0x000001f203067824 */ /* 0x040fe200078e02ff */
[----:B------:R-:W-:Y:S01]  /*6df0*/  LEA.HI.X.SX32 R13, R18, R17, 0x1, P4 ;  /* 0x00000011120d7211 */ /* 0x000fe200020f0eff */
[----:B------:R-:W-:Y:S01]  /*6e00*/  IMAD R14, R3, 0x1ea, RZ ;  /* 0x000001ea030e7824 */ /* 0x000fe200078e02ff */
[----:B------:R1:W-:Y:S01]  /*6e10*/  STL.64 [R1+0xbd8], R20 ;  /* 0x000bd81401007387 */ /* 0x0003e20000100a00 */
[-C--:B0-----:R-:W-:Y:S01]  /*6e20*/  IADD3 R8, P1, R7, R16.reuse, RZ ;  /* 0x0000001007087210 */ /* 0x081fe20007f3e0ff */
[----:B------:R-:W-:Y:S02]  /*6e30*/  IMAD R7, R3, 0xf6, RZ ;  /* 0x000000f603077824 */ /* 0x000fe400078e02ff */
[----:B------:R0:W-:Y:S01]  /*6e40*/  STL.64 [R1+0x9f0], R10 ;  /* 0x0009f00a01007387 */ /* 0x0001e20000100a00 */
[----:B------:R-:W-:-:S03]  /*6e50*/  IADD3 R14, P5, R14, R16, RZ ;  /* 0x000000100e0e7210 */ /* 0x000fc60007fbe0ff */
[----:B------:R3:W-:Y:S01]  /*6e60*/  STL.64 [R1+0x628], R12 ;  /* 0x0006280c01007387 */ /* 0x0007e20000100a00 */
[-C--:B-1----:R-:W-:Y:S01]  /*6e70*/  IADD3 R20, P4, R6, R16.reuse, RZ ;  /* 0x0000001006147210 */ /* 0x082fe20007f9e0ff */
[----:B------:R-:W-:Y:S01]  /*6e80*/  IMAD R6, R3, 0x7b, RZ ;  /* 0x0000007b03067824 */ /* 0x000fe200078e02ff */
[----:B0-----:R-:W-:Y:S01]  /*6e90*/  IADD3 R10, P3, R7, R16, RZ ;  /* 0x00000010070a7210 */ /* 0x001fe20007f7e0ff */
[----:B---3--:R-:W-:-:S03]  /*6ea0*/  IMAD R13, R3, 0xf5, RZ ;  /* 0x000000f5030d7824 */ /* 0x008fc600078e02ff */
[-C--:B------:R-:W-:Y:S01]  /*6eb0*/  LEA.HI.X.SX32 R11, R6, R17.reuse, 0x1, P3 ;  /* 0x00000011060b7211 */ /* 0x080fe200018f0eff */
[C---:B------:R-:W-:Y:S02]  /*6ec0*/  IMAD R19, R3.reuse, 0x1f0, RZ ;  /* 0x000001f003137824 */ /* 0x040fe400078e02ff */
[----:B------:R-:W-:Y:S01]  /*6ed0*/  IMAD R6, R3, 0xf7, RZ ;  /* 0x000000f703067824 */ /* 0x000fe200078e02ff */
[-C--:B------:R-:W-:Y:S02]  /*6ee0*/  LEA.HI.X.SX32 R15, R13, R17.reuse, 0x1, P5 ;  /* 0x000000110d0f7211 */ /* 0x080fe400028f0eff */
[-C--:B------:R-:W-:Y:S02]  /*6ef0*/  LEA.HI.X.SX32 R25, R7, R17.reuse, 0x1, P2 ;  /* 0x0000001107197211 */ /* 0x080fe400010f0eff */
[----:B------:R-:W-:Y:S01]  /*6f00*/  IADD3 R22, P6, R19, R16, RZ ;  /* 0x0000001013167210 */ /* 0x000fe20007fde0ff */
[----:B------:R0:W-:Y:S01]  /*6f10*/  STL.64 [R1+0x620], R14 ;  /* 0x0006200e01007387 */ /* 0x0001e20000100a00 */
[----:B------:R-:W-:Y:S01]  /*6f20*/  LEA.HI.X.SX32 R9, R6, R17, 0x1, P1 ;  /* 0x0000001106097211 */ /* 0x000fe200008f0eff */
[----:B------:R-:W-:-:S02]  /*6f30*/  IMAD R19, R3, 0xf8, RZ ;  /* 0x000000f803137824 */ /* 0x000fc400078e02ff */
[----:B------:R1:W-:Y:S01]  /*6f40*/  STL.64 [R1+0x9e8], R10 ;  /* 0x0009e80a01007387 */ /* 0x0003e20000100a00 */
[----:B------:R-:W-:-:S03]  /*6f50*/  IMAD R7, R3, 0x1f, RZ ;  /* 0x0000001f03077824 */ /* 0x000fc600078e02ff */
[----:B------:R3:W-:Y:S01]  /*6f60*/  STL.64 [R1+0x618], R24 ;  /* 0x0006181801007387 */ /* 0x0007e20000100a00 */
[----:B0-----:R-:W-:-:S03]  /*6f70*/  IMAD R15, R3, 0x3e, RZ ;  /* 0x0000003e030f7824 */ /* 0x001fc600078e02ff */
[----:B------:R0:W-:Y:S01]  /*6f80*/  STL.64 [R1+0x610], R8 ;  /* 0x0006100801007387 */ /* 0x0001e20000100a00 */
[----:B-1----:R-:W-:Y:S01]  /*6f90*/  IMAD R10, R3, 0x7c, RZ ;  /* 0x0000007c030a7824 */ /* 0x002fe200078e02ff */
[----:B------:R-:W-:-:S04]  /*6fa0*/  IADD3 R26, P3, R15, R16, RZ ;  /* 0x000000100f1a7210 */ /* 0x000fc80007f7e0ff */
[CC--:B---3--:R-:W-:Y:S02]  /*6fb0*/  IADD3 R24, P2, R10.reuse, R16.reuse, RZ ;  /* 0x000000100a187210 */ /* 0x0c8fe40007f5e0ff */
[----:B0-----:R-:W-:Y:S02]  /*6fc0*/  IADD3 R8, P1, R19, R16, RZ ;  /* 0x0000001013087210 */ /* 0x001fe40007f3e0ff */
[-C--:B------:R-:W-:Y:S02]  /*6fd0*/  LEA.HI.X.SX32 R27, R7, R17.reuse, 0x1, P3 ;  /* 0x00000011071b7211 */ /* 0x080fe400018f0eff */
[-C--:B------:R-:W-:Y:S01]  /*6fe0*/  LEA.HI.X.SX32 R9, R10, R17.reuse, 0x1, P1 ;  /* 0x000000110a097211 */ /* 0x080fe200008f0eff */
[----:B------:R-:W-:Y:S01]  /*6ff0*/  IMAD R10, R3, 0xf9, RZ ;  /* 0x000000f9030a7824 */ /* 0x000fe200078e02ff */
[-C--:B------:R-:W-:Y:S01]  /*7000*/  LEA.HI.X.SX32 R25, R15, R17.reuse, 0x1, P2 ;  /* 0x000000110f197211 */ /* 0x080fe200010f0eff */
[C---:B------:R-:W-:Y:S01]  /*7010*/  IMAD R11, R3.reuse, 0xfa, RZ ;  /* 0x000000fa030b7824 */ /* 0x040fe200078e02ff */
[----:B------:R-:W-:Y:S02]  /*7020*/  STL.64 [R1+0xcc8], R26 ;  /* 0x000cc81a01007387 */ /* 0x000fe40000100a00 */
[----:B------:R-:W-:Y:S01]  /*7030*/  LEA.HI.X.SX32 R21, R10, R17, 0x1, P4 ;  /* 0x000000110a157211 */ /* 0x000fe200020f0eff */
[C---:B------:R-:W-:Y:S01]  /*7040*/  IMAD R10, R3.reuse, 0x7d, RZ ;  /* 0x0000007d030a7824 */ /* 0x040fe200078e02ff */
[----:B------:R-:W-:Y:S01]  /*7050*/  STL.64 [R1+0xbd0], R24 ;  /* 0x000bd01801007387 */ /* 0x000fe20000100a00 */
[----:B------:R-:W-:-:S03]  /*7060*/  IMAD R12, R3, 0x1f4, RZ ;  /* 0x000001f4030c7824 */ /* 0x000fc600078e02ff */
[----:B------:R0:W-:Y:S01]  /*7070*/  STL.64 [R1+0x9e0], R8 ;  /* 0x0009e00801007387 */ /* 0x0001e20000100a00 */
[----:B------:R-:W-:Y:S01]  /*7080*/  IMAD R6, R3, 0x1f6, RZ ;  /* 0x000001f603067824 */ /* 0x000fe200078e02ff */
[-C--:B------:R-:W-:Y:S02]  /*7090*/  IADD3 R12, P5, R12, R16.reuse, RZ ;  /* 0x000000100c0c7210 */ /* 0x080fe40007fbe0ff */
[----:B------:R-:W-:Y:S02]  /*70a0*/  LEA.HI.X.SX32 R23, R19, R17, 0x1, P6 ;  /* 0x0000001113177211 */ /* 0x000fe400030f0eff */
[-C--:B------:R-:W-:Y:S02]  /*70b0*/  IADD3 R6, P3, R6, R16.reuse, RZ ;  /* 0x0000001006067210 */ /* 0x080fe40007f7e0ff */
[----:B0-----:R-:W-:-:S04]  /*70c0*/  IADD3 R8, P1, R11, R16, RZ ;  /* 0x000000100b087210 */ /* 0x001fc80007f3e0ff */
[-C--:B------:R-:W-:Y:S01]  /*70d0*/  LEA.HI.X.SX32 R9, R10, R17.reuse, 0x1, P1 ;  /* 0x000000110a097211 */ /* 0x080fe200008f0eff */
[----:B------:R-:W-:Y:S01]  /*70e0*/  IMAD R10, R3, 0xfb, RZ ;  /* 0x000000fb030a7824 */ /* 0x000fe200078e02ff */
[-C--:B------:R-:W-:Y:S01]  /*70f0*/  LEA.HI.X.SX32 R13, R11, R17.reuse, 0x1, P5 ;  /* 0x000000110b0d7211 */ /* 0x080fe200028f0eff */
[----:B------:R-:W-:Y:S01]  /*7100*/  STL.64 [R1+0x608], R22 ;  /* 0x0006081601007387 */ /* 0x000fe20000100a00 */
[----:B------:R-:W-:Y:S02]  /*7110*/  IMAD R15, R3, 0x7e, RZ ;  /* 0x0000007e030f7824 */ /* 0x000fe400078e02ff */
[----:B------:R-:W-:Y:S01]  /*7120*/  LEA.HI.X.SX32 R7, R10, R17, 0x1, P3 ;  /* 0x000000110a077211 */ /* 0x000fe200018f0eff */
[----:B------:R-:W-:Y:S04]  /*7130*/  STL.64 [R1+0x600], R20 ;  /* 0x0006001401007387 */ /* 0x000fe80000100a00 */
[----:B------:R0:W-:Y:S04]  /*7140*/  STL.64 [R1+0x9d8], R8 ;  /* 0x0009d80801007387 */ /* 0x0001e80000100a00 */
[----:B------:R1:W-:Y:S04]  /*7150*/  STL.64 [R1+0x5f8], R12 ;  /* 0x0005f80c01007387 */ /* 0x0003e80000100a00 */
[----:B------:R3:W-:Y:S01]  /*7160*/  STL.64 [R1+0x5f0], R6 ;  /* 0x0005f00601007387 */ /* 0x0007e20000100a00 */
[----:B0-----:R-:W-:-:S03]  /*7170*/  IADD3 R8, P1, R15, R16, RZ ;  /* 0x000000100f087210 */ /* 0x001fc60007f3e0ff */
[----:B------:R-:W4:Y:S04]  /*7180*/  LDL.64 R10, [R1+0x2a8] ;  /* 0x0002a800010a7983 */ /* 0x000f280000100a00 */
[----:B-1----:R-:W5:Y:S01]  /*7190*/  LDL R12, [R1+0x2b0] ;  /* 0x0002b000010c7983 */ /* 0x002f620000100800 */
[----:B---3--:R-:W-:-:S03]  /*71a0*/  IMAD R6, R3, 0x3f, RZ ;  /* 0x0000003f03067824 */ /* 0x008fc600078e02ff */
[----:B------:R-:W3:Y:S02]  /*71b0*/  LDL R7, [R1+0x2cc] ;  /* 0x0002cc0001077983 */ /* 0x000ee40000100800 */
[----:B------:R-:W-:Y:S02]  /*71c0*/  LEA.HI.X.SX32 R9, R6, R17, 0x1, P1 ;  /* 0x0000001106097211 */ /* 0x000fe400008f0eff */
[----:B------:R-:W4:Y:S04]  /*71d0*/  LDL R6, [R1+0x294] ;  /* 0x0002940001067983 */ /* 0x000f280000100800 */
[----:B------:R0:W-:Y:S04]  /*71e0*/  STL.64 [R1+0xbc8], R8 ;  /* 0x000bc80801007387 */ /* 0x0001e80000100a00 */
[----:B0-----:R-:W4:Y:S01]  /*71f0*/  LDL.64 R8, [R1+0x2a0] ;  /* 0x0002a00001087983 */ /* 0x001f220000100a00 */
[----:B------:R-:W-:-:S02]  /*7200*/  IMAD R18, R3, 0x1fa, RZ ;  /* 0x000001fa03127824 */ /* 0x000fc400078e02ff */
[----:B------:R-:W-:-:S03]  /*7210*/  IMAD R26, R3, 0xfc, RZ ;  /* 0x000000fc031a7824 */ /* 0x000fc600078e02ff */
[----:B------:R-:W-:Y:S01]  /*7220*/  IADD3 R28, P6, R18, R16, RZ ;  /* 0x00000010121c7210 */ /* 0x000fe20007fde0ff */
[C---:B------:R-:W-:Y:S02]  /*7230*/  IMAD R18, R3.reuse, 0x1fc, RZ ;  /* 0x000001fc03127824 */ /* 0x040fe400078e02ff */
[----:B------:R-:W-:-:S03]  /*7240*/  IMAD R14, R3, 0x1f8, RZ ;  /* 0x000001f8030e7824 */ /* 0x000fc600078e02ff */
[-C--:B------:R-:W-:Y:S01]  /*7250*/  IADD3 R20, P4, R18, R16.reuse, RZ ;  /* 0x0000001012147210 */ /* 0x080fe20007f9e0ff */
[----:B------:R-:W-:Y:S01]  /*7260*/  IMAD R29, R3, 0xfd, RZ ;  /* 0x000000fd031d7824 */ /* 0x000fe200078e02ff */
[-C--:B------:R-:W-:Y:S02]  /*7270*/  IADD3 R18, P5, R26, R16.reuse, RZ ;  /* 0x000000101a127210 */ /* 0x080fe40007fbe0ff */
[----:B------:R-:W-:Y:S02]  /*7280*/  IADD3 R14, P2, R14, R16, RZ ;  /* 0x000000100e0e7210 */ /* 0x000fe40007f5e0ff */
[-C--:B------:R-:W-:Y:S02]  /*7290*/  LEA.HI.X.SX32 R19, R15, R17.reuse, 0x1, P5 ;  /* 0x000000110f137211 */ /* 0x080fe400028f0eff */
[-C--:B------:R-:W-:Y:S01]  /*72a0*/  LEA.HI.X.SX32 R15, R26, R17.reuse, 0x1, P2 ;  /* 0x000000111a0f7211 */ /* 0x080fe200010f0eff */
[----:B------:R-:W-:Y:S01]  /*72b0*/  IMAD R13, R3, 0xfe, RZ ;  /* 0x000000fe030d7824 */ /* 0x000fe200078e02ff */
[----:B------:R-:W-:Y:S01]  /*72c0*/  LEA.HI.X.SX32 R29, R29, R17, 0x1, P6 ;  /* 0x000000111d1d7211 */ /* 0x000fe200030f0eff */
[----:B------:R0:W-:Y:S01]  /*72d0*/  STL.64 [R1+0x9d0], R18 ;  /* 0x0009d01201007387 */ /* 0x0001e20000100a00 */
[C---:B------:R-:W-:Y:S01]  /*72e0*/  SHF.L.U32 R27, R3.reuse, 0x1, RZ ;  /* 0x00000001031b7819 */ /* 0x040fe200000006ff */
[----:B------:R-:W-:-:S02]  /*72f0*/  IMAD R26, R3, 0x7f, RZ ;  /* 0x0000007f031a7824 */ /* 0x000fc400078e02ff */
[----:B------:R-:W-:Y:S01]  /*7300*/  STL.64 [R1+0x5e8], R14 ;  /* 0x0005e80e01007387 */ /* 0x000fe20000100a00 */
[----:B------:R-:W-:-:S03]  /*7310*/  IADD3 R24, P3, R13, R16, RZ ;  /* 0x000000100d187210 */ /* 0x000fc60007f7e0ff */
[----:B------:R1:W-:Y:S01]  /*7320*/  STL.64 [R1+0x5e0], R28 ;  /* 0x0005e01c01007387 */ /* 0x0003e20000100a00 */
[-C--:B------:R-:W-:Y:S02]  /*7330*/  IADD3 R22, P1, R27, R16.reuse, RZ ;  /* 0x000000101b167210 */ /* 0x080fe40007f3e0ff */
[-C--:B------:R-:W-:Y:S02]  /*7340*/  LEA.HI.X.SX32 R25, R26, R17.reuse, 0x1, P3 ;  /* 0x000000111a197211 */ /* 0x080fe400018f0eff */
[CC--:B0-----:R-:W-:Y:S02]  /*7350*/  LEA R18, P5, R3.reuse, R16.reuse, 0x2 ;  /* 0x0000001003127211 */ /* 0x0c1fe400078a10ff */
[C---:B------:R-:W-:Y:S01]  /*7360*/  SHF.L.U32 R26, R3.reuse, 0x2, RZ ;  /* 0x00000002031a7819 */ /* 0x040fe200000006ff */
[----:B-1----:R-:W2:Y:S01]  /*7370*/  S2R R29, SR_TID.X ;  /* 0x00000000001d7919 */ /* 0x002ea20000002100 */
[----:B------:R-:W-:Y:S02]  /*7380*/  LEA R14, P2, R3, R16, 0x3 ;  /* 0x00000010030e7211 */ /* 0x000fe400078418ff */
[----:B------:R-:W-:-:S02]  /*7390*/  LEA.HI.X.SX32 R21, R13, R17, 0x1, P4 ;  /* 0x000000110d157211 */ /* 0x000fc400020f0eff */
[-C--:B------:R-:W-:Y:S02]  /*73a0*/  LEA.HI.X.SX32 R23, R3, R17.reuse, 0x1, P1 ;  /* 0x0000001103177211 */ /* 0x080fe400008f0eff */
[-C--:B------:R-:W-:Y:S01]  /*73b0*/  LEA.HI.X.SX32 R19, R27, R17.reuse, 0x1, P5 ;  /* 0x000000111b137211 */ /* 0x080fe200028f0eff */
[----:B------:R-:W-:Y:S01]  /*73c0*/  STL.64 [R1+0x9c8], R24 ;  /* 0x0009c81801007387 */ /* 0x000fe20000100a00 */
[----:B------:R-:W-:Y:S01]  /*73d0*/  LEA.HI.X.SX32 R15, R26, R17, 0x1, P2 ;  /* 0x000000111a0f7211 */ /* 0x000fe200010f0eff */
[----:B------:R-:W-:Y:S02]  /*73e0*/  IMAD R13, R3, 0x1fe, RZ ;  /* 0x000001fe030d7824 */ /* 0x000fe400078e02ff */
[----:B------:R0:W-:Y:S04]  /*73f0*/  STL.64 [R1+0x5d8], R20 ;  /* 0x0005d81401007387 */ /* 0x0001e80000100a00 */
[----:B------:R-:W-:Y:S04]  /*7400*/  STL.64 [R1+0xdb8], R22 ;  /* 0x000db81601007387 */ /* 0x000fe80000100a00 */
[----:B------:R-:W-:Y:S01]  /*7410*/  STL.64 [R1+0xdb0], R18 ;  /* 0x000db01201007387 */ /* 0x000fe20000100a00 */
[----:B------:R-:W-:-:S03]  /*7420*/  MOV R27, c[0x0][0x1b8] ;  /* 0x00006e00001b7a02 */ /* 0x000fc60000000f00 */
[----:B------:R1:W-:Y:S01]  /*7430*/  STL.64 [R1+0xda0], R14 ;  /* 0x000da00e01007387 */ /* 0x0003e20000100a00 */
[-C--:B------:R-:W-:Y:S02]  /*7440*/  LEA R28, P6, R3, R16.reuse, 0x4 ;  /* 0x00000010031c7211 */ /* 0x080fe400078c20ff */
[----:B------:R-:W-:Y:S02]  /*7450*/  SHF.L.U32 R27, R27, 0x3, RZ ;  /* 0x000000031b1b7819 */ /* 0x000fe400000006ff */
[-C--:B0-----:R-:W-:Y:S02]  /*7460*/  LEA R20, P4, R3, R16.reuse, 0x6 ;  /* 0x0000001003147211 */ /* 0x081fe400078830ff */
[-C--:B-1----:R-:W-:Y:S02]  /*7470*/  IADD3 R14, P2, R13, R16.reuse, RZ ;  /* 0x000000100d0e7210 */ /* 0x082fe40007f5e0ff */
[----:B------:R-:W-:Y:S02]  /*7480*/  MOV R13, c[0x0][0x1b8] ;  /* 0x00006e00000d7a02 */ /* 0x000fe40000000f00 */
[----:B------:R-:W-:-:S03]  /*7490*/  LEA R24, P3, R3, R16, 0x5 ;  /* 0x0000001003187211 */ /* 0x000fc600078628ff */
[----:B------:R-:W-:Y:S01]  /*74a0*/  IMAD.SHL.U32 R13, R13, 0x20, RZ ;  /* 0x000000200d0d7824 */ /* 0x000fe200078e00ff */
[CC--:B------:R-:W-:Y:S02]  /*74b0*/  LEA R22, P1, R3.reuse, R16.reuse, 0x7 ;  /* 0x0000001003167211 */ /* 0x0c0fe400078238ff */
[----:B------:R-:W-:Y:S02]  /*74c0*/  LEA R18, P5, R3, R16, 0x8 ;  /* 0x0000001003127211 */ /* 0x000fe400078a40ff */
[----:B--2---:R-:W-:Y:S02]  /*74d0*/  LOP3.LUT R3, R5, 0x10, R29, 0x78, !PT ;  /* 0x0000001005037812 */ /* 0x004fe400078e781d */
[-C--:B------:R-:W-:Y:S02]  /*74e0*/  LEA.HI.X.SX32 R29, R27, R17.reuse, 0x1, P6 ;  /* 0x000000111b1d7211 */ /* 0x080fe400030f0eff */
[----:B------:R-:W-:Y:S01]  /*74f0*/  LEA.HI.X.SX32 R21, R13, R17, 0x1, P4 ;  /* 0x000000110d157211 */ /* 0x000fe200020f0eff */
[----:B------:R-:W-:-:S02]  /*7500*/  IMAD.MOV.U32 R26, RZ, RZ, c[0x0][0x1b8] ;  /* 0x00006e00ff1a7624 */ /* 0x000fc400078e00ff */
[----:B------:R-:W-:Y:S01]  /*7510*/  STL.64 [R1+0xd80], R28 ;  /* 0x000d801c01007387 */ /* 0x000fe20000100a00 */
[----:B------:R-:W-:-:S03]  /*7520*/  MOV R13, c[0x0][0x1b8] ;  /* 0x00006e00000d7a02 */ /* 0x000fc60000000f00 */
[----:B------:R0:W-:Y:S01]  /*7530*/  STL.64 [R1+0xcc0], R20 ;  /* 0x000cc01401007387 */ /* 0x0001e20000100a00 */
[----:B------:R-:W-:Y:S01]  /*7540*/  SHF.L.U32 R26, R26, 0x4, RZ ;  /* 0x000000041a1a7819 */ /* 0x000fe200000006ff */
[----:B------:R-:W-:Y:S01]  /*7550*/  IMAD R13, R13, 0xff, RZ ;  /* 0x000000ff0d0d7824 */ /* 0x000fe200078e02ff */
[----:B0-----:R-:W-:Y:S02]  /*7560*/  MOV R21, c[0x0][0x1b8] ;  /* 0x00006e0000157a02 */ /* 0x001fe40000000f00 */
[----:B------:R-:W-:-:S03]  /*7570*/  MOV R20, c[0x0][0x1b8] ;  /* 0x00006e0000147a02 */ /* 0x000fc60000000f00 */
[----:B------:R-:W-:Y:S01]  /*7580*/  IMAD.SHL.U32 R21, R21, 0x40, RZ ;  /* 0x0000004015157824 */ /* 0x000fe200078e00ff */
[----:B------:R-:W-:Y:S02]  /*7590*/  SHF.L.U32 R20, R20, 0x7, RZ ;  /* 0x0000000714147819 */ /* 0x000fe400000006ff */
[-C--:B------:R-:W-:Y:S02]  /*75a0*/  LEA.HI.X.SX32 R25, R26, R17.reuse, 0x1, P3 ;  /* 0x000000111a197211 */ /* 0x080fe400018f0eff */
[-C--:B------:R-:W-:Y:S02]  /*75b0*/  LEA.HI.X.SX32 R23, R21, R17.reuse, 0x1, P1 ;  /* 0x0000001115177211 */ /* 0x080fe400008f0eff */
[-C--:B------:R-:W-:Y:S01]  /*75c0*/  LEA.HI.X.SX32 R19, R20, R17.reuse, 0x1, P5 ;  /* 0x0000001114137211 */ /* 0x080fe200028f0eff */
[----:B------:R-:W-:Y:S01]  /*75d0*/  STL.64 [R1+0xd40], R24 ;  /* 0x000d401801007387 */ /* 0x000fe20000100a00 */
[----:B------:R-:W-:-:S03]  /*75e0*/  LEA.HI.X.SX32 R15, R13, R17, 0x1, P2 ;  /* 0x000000110d0f7211 */ /* 0x000fc600010f0eff */
[----:B------:R4:W-:Y:S04]  /*75f0*/  STL [R1+0x4f8], R3 ;  /* 0x0004f80301007387 */ /* 0x0009e80000100800 */
[----:B------:R-:W-:Y:S04]  /*7600*/  STL.64 [R1+0xbc0], R22 ;  /* 0x000bc01601007387 */ /* 0x000fe80000100a00 */
[----:B------:R-:W-:Y:S04]  /*7610*/  STL.64 [R1+0x5d0], R18 ;  /* 0x0005d01201007387 */ /* 0x000fe80000100a00 */
[----:B------:R-:W-:Y:S01]  /*7620*/  STL.64 [R1+0x5c8], R14 ;  /* 0x0005c80e01007387 */ /* 0x000fe20000100a00 */
[----:B-----5:R-:W-:-:S02]  /*7630*/  LOP3.LUT R13, R12, 0x40, RZ, 0x3c, !PT ;  /* 0x000000400c0d7812 */ /* 0x020fc400078e3cff */
[----:B------:R-:W-:Y:S02]  /*7640*/  LOP3.LUT R12, R3, 0x20, RZ, 0x3c, !PT ;  /* 0x00000020030c7812 */ /* 0x000fe400078e3cff */
[----:B---3--:R-:W-:Y:S02]  /*7650*/  LOP3.LUT R5, R7, 0x40, RZ, 0x3c, !PT ;  /* 0x0000004007057812 */ /* 0x008fe400078e3cff */
[C---:B------:R-:W-:Y:S01]  /*7660*/  LOP3.LUT R7, R3.reuse, 0x40, RZ, 0x3c, !PT ;  /* 0x0000004003077812 */ /* 0x040fe200078e3cff */
[----:B------:R-:W-:Y:S01]  /*7670*/  STL [R1+0xdc4], R13 ;  /* 0x000dc40d01007387 */ /* 0x000fe20000100800 */
[----:B------:R-:W-:Y:S02]  /*7680*/  LOP3.LUT R5, R3, 0x60, RZ, 0x3c, !PT ;  /* 0x0000006003057812 */ /* 0x000fe400078e3cff */
[----:B----4-:R-:W-:Y:S01]  /*7690*/  LOP3.LUT R3, R6, 0x40, RZ, 0x3c, !PT ;  /* 0x0000004006037812 */ /* 0x010fe200078e3cff */
[----:B------:R0:W-:Y:S01]  /*76a0*/  STL [R1+0x15d4], R12 ;  /* 0x0015d40c01007387 */ /* 0x0001e20000100800 */
[----:B------:R-:W-:-:S03]  /*76b0*/  SHF.L.U32 R6, R4, 0x1, RZ ;  /* 0x0000000104067819 */ /* 0x000fc600000006ff */
[----:B------:R1:W-:Y:S04]  /*76c0*/  STL [R1+0x15d0], R7 ;  /* 0x0015d00701007387 */ /* 0x0003e80000100800 */
[----:B------:R2:W-:Y:S01]  /*76d0*/  STL [R1+0xddc], R5 ;  /* 0x000ddc0501007387 */ /* 0x0005e20000100800 */
[----:B0-----:R-:W-:-:S03]  /*76e0*/  IMAD.WIDE R12, R4, 0x2, R10 ;  /* 0x00000002040c7825 */ /* 0x001fc600078e020a */
[----:B------:R-:W-:Y:S01]  /*76f0*/  STL [R1+0xdc0], R3 ;  /* 0x000dc00301007387 */ /* 0x000fe20000100800 */
[----:B-1----:R-:W-:-:S03]  /*7700*/  IMAD R7, R4, 0x3, RZ ;  /* 0x0000000304077824 */ /* 0x002fc600078e02ff */
[----:B------:R0:W-:Y:S01]  /*7710*/  STL.64 [R1+0x15c8], R12 ;  /* 0x0015c80c01007387 */ /* 0x0001e20000100a00 */
[----:B--2---:R-:W-:-:S04]  /*7720*/  IMAD.WIDE R4, R4, 0x2, R8 ;  /* 0x0000000204047825 */ /* 0x004fc800078e0208 */
[C---:B------:R-:W-:Y:S01]  /*7730*/  IMAD.WIDE R14, R6.reuse, 0x2, R10 ;  /* 0x00000002060e7825 */ /* 0x040fe200078e020a */
[----:B------:R1:W-:Y:S03]  /*7740*/  STL.64 [R1+0x15c0], R4 ;  /* 0x0015c00401007387 */ /* 0x0003e60000100a00 */
[----:B0-----:R-:W-:Y:S01]  /*7750*/  IMAD.WIDE R12, R6, 0x2, R8 ;  /* 0x00000002060c7825 */ /* 0x001fe200078e0208 */
[----:B------:R-:W-:Y:S01]  /*7760*/  STL.64 [R1+0x15b8], R14 ;  /* 0x0015b80e01007387 */ /* 0x000fe20000100a00 */
[----:B------:R-:W-:-:S03]  /*7770*/  MOV R6, c[0x0][0x1a4] ;  /* 0x0000690000067a02 */ /* 0x000fc60000000f00 */
[----:B------:R0:W-:Y:S01]  /*7780*/  STL.64 [R1+0x15b0], R12 ;  /* 0x0015b00c01007387 */ /* 0x0001e20000100a00 */
[----:B-1----:R-:W-:-:S04]  /*7790*/  IMAD.WIDE R4, R7, 0x2, R10 ;  /* 0x0000000207047825 */ /* 0x002fc800078e020a */
[----:B------:R-:W-:Y:S01]  /*77a0*/  IMAD.SHL.U32 R6, R6, 0x4, RZ ;  /* 0x0000000406067824 */ /* 0x000fe200078e00ff */
[----:B------:R1:W-:Y:S01]  /*77b0*/  STL.64 [R1+0x15a8], R4 ;  /* 0x0015a80401007387 */ /* 0x0003e20000100a00 */
[----:B0-----:R-:W-:Y:S02]  /*77c0*/  MOV R12, c[0x0][0x1a4] ;  /* 0x00006900000c7a02 */ /* 0x001fe40000000f00 */
[----:B------:R-:W-:-:S04]  /*77d0*/  IMAD.WIDE R16, R6, 0x2, R10 ;  /* 0x0000000206107825 */ /* 0x000fc800078e020a */
[----:B------:R-:W-:Y:S02]  /*77e0*/  IMAD R12, R12, 0x5, RZ ;  /* 0x000000050c0c7824 */ /* 0x000fe400078e02ff */
[----:B-1----:R-:W-:-:S04]  /*77f0*/  IMAD.WIDE R4, R7, 0x2, R8 ;  /* 0x0000000207047825 */ /* 0x002fc800078e0208 */
[----:B------:R-:W-:Y:S01]  /*7800*/  IMAD.WIDE R14, R6, 0x2, R8 ;  /* 0x00000002060e7825 */ /* 0x000fe200078e0208 */
[----:B------:R0:W-:Y:S01]  /*7810*/  STL.64 [R1+0x15a0], R4 ;  /* 0x0015a00401007387 */ /* 0x0001e20000100a00 */
[----:B------:R-:W-:Y:S02]  /*7820*/  MOV R6, c[0x0][0x1a4] ;  /* 0x0000690000067a02 */ /* 0x000fe40000000f00 */
[----:B------:R-:W-:Y:S01]  /*7830*/  MOV R7, c[0x0][0x1a4] ;  /* 0x0000690000077a02 */ /* 0x000fe20000000f00 */
[----:B------:R-:W-:Y:S02]  /*7840*/  STL.64 [R1+0x1598], R16 ;  /* 0x0015981001007387 */ /* 0x000fe40000100a00 */
[----:B------:R-:W-:Y:S02]  /*7850*/  IMAD R6, R6, 0x6, RZ ;  /* 0x0000000606067824 */ /* 0x000fe400078e02ff */
[----:B------:R1:W-:Y:S01]  /*7860*/  STL.64 [R1+0x1590], R14 ;  /* 0x0015900e01007387 */ /* 0x0003e20000100a00 */
[----:B0-----:R-:W-:-:S05]  /*7870*/  IMAD.WIDE R4, R12, 0x2, R10 ;  /* 0x000000020c047825 */ /* 0x001fca00078e020a */
[----:B------:R0:W-:Y:S01]  /*7880*/  STL.64 [R1+0x1588], R4 ;  /* 0x0015880401007387 */ /* 0x0001e20000100a00 */
[----:B------:R-:W-:Y:S02]  /*7890*/  IMAD R7, R7, 0x7, RZ ;  /* 0x0000000707077824 */ /* 0x000fe400078e02ff */
[----:B-1----:R-:W-:-:S04]  /*78a0*/  IMAD.WIDE R14, R6, 0x2, R10 ;  /* 0x00000002060e7825 */ /* 0x002fc800078e020a */
[----:B0-----:R-:W-:-:S04]  /*78b0*/  IMAD.WIDE R4, R12, 0x2, R8 ;  /* 0x000000020c047825 */ /* 0x001fc800078e0208 */
[----:B------:R-:W-:Y:S01]  /*78c0*/  IMAD.WIDE R12, R6, 0x2, R8 ;  /* 0x00000002060c7825 */ /* 0x000fe200078e0208 */
[----:B------:R0:W-:Y:S03]  /*78d0*/  STL.64 [R1+0x1580], R4 ;  /* 0x0015800401007387 */ /* 0x0001e60000100a00 */
[----:B------:R-:W-:Y:S01]  /*78e0*/  IMAD.MOV.U32 R6, RZ, RZ, c[0x0][0x1a4] ;  /* 0x00006900ff067624 */ /* 0x000fe200078e00ff */
[----:B------:R-:W-:Y:S04]  /*78f0*/  STL.64 [R1+0x1578], R14 ;  /* 0x0015780e01007387 */ /* 0x000fe80000100a00 */
[----:B------:R1:W-:Y:S01]  /*7900*/  STL.64 [R1+0x1570], R12 ;  /* 0x0015700c01007387 */ /* 0x0003e20000100a00 */
[----:B0-----:R-:W-:Y:S01]  /*7910*/  IMAD.WIDE R4, R7, 0x2, R10 ;  /* 0x0000000207047825 */ /* 0x001fe200078e020a */
[----:B------:R-:W-:-:S04]  /*7920*/  SHF.L.U32 R6, R6, 0x3, RZ ;  /* 0x0000000306067819 */ /* 0x000fc800000006ff */
[----:B------:R0:W-:Y:S01]  /*7930*/  STL.64 [R1+0x1568], R4 ;  /* 0x0015680401007387 */ /* 0x0001e20000100a00 */
[----:B-1----:R-:W-:Y:S01]  /*7940*/  MOV R12, c[0x0][0x1a4] ;  /* 0x00006900000c7a02 */ /* 0x002fe20000000f00 */
[----:B------:R-:W-:-:S04]  /*7950*/  IMAD.WIDE R16, R6, 0x2, R10 ;  /* 0x0000000206107825 */ /* 0x000fc800078e020a */
[----:B------:R-:W-:Y:S02]  /*7960*/  IMAD R12, R12, 0x9, RZ ;  /* 0x000000090c0c7824 */ /* 0x000fe400078e02ff */
[----:B0-----:R-:W-:-:S04]  /*7970*/  IMAD.WIDE R4, R7, 0x2, R8 ;  /* 0x0000000207047825 */ /* 0x001fc800078e0208 */
[----:B------:R-:W-:Y:S01]  /*7980*/  IMAD.WIDE R14, R6, 0x2, R8 ;  /* 0x00000002060e7825 */ /* 0x000fe200078e0208 */
[----:B------:R0:W-:Y:S01]  /*7990*/  STL.64 [R1+0x1560], R4 ;  /* 0x0015600401007387 */ /* 0x0001e20000100a00 */
[----:B------:R-:W-:Y:S02]  /*79a0*/  MOV R6, c[0x0][0x1a4] ;  /* 0x0000690000067a02 */ /* 0x000fe40000000f00 */
[----:B------:R-:W-:Y:S01]  /*79b0*/  IMAD.MOV.U32 R7, RZ, RZ, c[0x0][0x1a4] ;  /* 0x00006900ff077624 */ /* 0x000fe200078e00ff */
        /* <DEDUP_REMOVED lines=9> */
[----:B------:R0:W-:Y:S01]  /*7a50*/  STL.64 [R1+0x1540], R4 ;  /* 0x0015400401007387 */ /* 0x0001e20000100a00 */
[----:B------:R-:W-:-:S03]  /*7a60*/  MOV R6, c[0x0][0x1a4] ;  /* 0x0000690000067a02 */ /* 0x000fc60000000f00 */
[----:B------:R-:W-:Y:S04]  /*7a70*/  STL.64 [R1+0x1538], R14 ;  /* 0x0015380e01007387 */ /* 0x000fe80000100a00 */
[----:B------:R1:W-:Y:S01]  /*7a80*/  STL.64 [R1+0x1530], R12 ;  /* 0x0015300c01007387 */ /* 0x0003e20000100a00 */
[----:B0-----:R-:W-:-:S04]  /*7a90*/  IMAD.WIDE R4, R7, 0x2, R10 ;  /* 0x0000000207047825 */ /* 0x001fc800078e020a */
[----:B------:R-:W-:Y:S01]  /*7aa0*/  IMAD R6, R6, 0xc, RZ ;  /* 0x0000000c06067824 */ /* 0x000fe200078e02ff */
[----:B------:R0:W-:Y:S01]  /*7ab0*/  STL.64 [R1+0x1528], R4 ;  /* 0x0015280401007387 */ /* 0x0001e20000100a00 */
[----:B-1----:R-:W-:Y:S02]  /*7ac0*/  MOV R12, c[0x0][0x1a4] ;  /* 0x00006900000c7a02 */ /* 0x002fe40000000f00 */
        /* <DEDUP_REMOVED lines=18> */
[----:B------:R-:W-:Y:S01]  /*7bf0*/  STL.64 [R1+0x14f8], R14 ;  /* 0x0014f80e01007387 */ /* 0x000fe20000100a00 */
[----:B------:R-:W-:-:S03]  /*7c00*/  SHF.L.U32 R6, R6, 0x4, RZ ;  /* 0x0000000406067819 */ /* 0x000fc600000006ff */
[----:B------:R1:W-:Y:S01]  /*7c10*/  STL.64 [R1+0x14f0], R12 ;  /* 0x0014f00c01007387 */ /* 0x0003e20000100a00 */
[----:B0-----:R-:W-:-:S05]  /*7c20*/  IMAD.WIDE R4, R7, 0x2, R10 ;  /* 0x0000000207047825 */ /* 0x001fca00078e020a */
[----:B------:R0:W-:Y:S01]  /*7c30*/  STL.64 [R1+0x14e8], R4 ;  /* 0x0014e80401007387 */ /* 0x0001e20000100a00 */
[----:B-1----:R-:W-:Y:S01]  /*7c40*/  MOV R12, c[0x0][0x1a4] ;  /* 0x00006900000c7a02 */ /* 0x002fe20000000f00 */
[----:B------:R-:W-:-:S04]  /*7c50*/  IMAD.WIDE R16, R6, 0x2, R10 ;  /* 0x0000000206107825 */ /* 0x000fc800078e020a */
[----:B------:R-:W-:Y:S02]  /*7c60*/  IMAD R12, R12, 0x11, RZ ;  /* 0x000000110c0c7824 */ /* 0x000fe400078e02ff */
[----:B0-----:R-:W-:-:S04]  /*7c70*/  IMAD.WIDE R4, R7, 0x2, R8 ;  /* 0x0000000207047825 */ /* 0x001fc800078e0208 */
[----:B------:R-:W-:Y:S01]  /*7c80*/  IMAD.WIDE R14, R6, 0x2, R8 ;  /* 0x00000002060e7825 */ /* 0x000fe200078e0208 */
[----:B------:R0:W-:Y:S03]  /*7c90*/  STL.64 [R1+0x14e0], R4 ;  /* 0x0014e00401007387 */ /* 0x0001e60000100a00 */
[----:B------:R-:W-:Y:S01]  /*7ca0*/  IMAD.MOV.U32 R6, RZ, RZ, c[0x0][0x1a4] ;  /* 0x00006900ff067624 */ /* 0x000fe200078e00ff */
[----:B------:R-:W-:Y:S01]  /*7cb0*/  STL.64 [R1+0x14d8], R16 ;  /* 0x0014d81001007387 */ /* 0x000fe20000100a00 */
[----:B------:R-:W-:Y:S02]  /*7cc0*/  MOV R7, c[0x0][0x1a4] ;  /* 0x0000690000077a02 */ /* 0x000fe40000000f00 */
[----:B------:R-:W-:Y:S01]  /*7cd0*/  IMAD R6, R6, 0x12, RZ ;  /* 0x0000001206067824 */ /* 0x000fe200078e02ff */
        /* <DEDUP_REMOVED lines=70> */
[----:B------:R-:W-:Y:S03]  /*8140*/  STL.64 [R1+0x1418], R16 ;  /* 0x0014181001007387 */ /* 0x000fe60000100a00 */
        /* <DEDUP_REMOVED lines=15> */
[----:B-1----:R-:W-:Y:S02]  /*8240*/  IMAD.MOV.U32 R12, RZ, RZ, c[0x0][0x1a4] ;  /* 0x00006900ff0c7624 */ /* 0x002fe400078e00ff */
[----:B------:R-:W-:-:S04]  /*8250*/  IMAD.WIDE R16, R6, 0x2, R10 ;  /* 0x0000000206107825 */ /* 0x000fc800078e020a */
[----:B------:R-:W-:Y:S02]  /*8260*/  IMAD R12, R12, 0x21, RZ ;  /* 0x000000210c0c7824 */ /* 0x000fe400078e02ff */
[----:B0-----:R-:W-:-:S04]  /*8270*/  IMAD.WIDE R4, R7, 0x2, R8 ;  /* 0x0000000207047825 */ /* 0x001fc800078e0208 */
        /* <DEDUP_REMOVED lines=186> */
[----:B------:R-:W-:Y:S01]  /*8e20*/  IMAD.SHL.U32 R6, R6, 0x40, RZ ;  /* 0x0000004006067824 */ /* 0x000fe200078e00ff */
        /* <DEDUP_REMOVED lines=284> */
[----:B------:R1:W-:Y:S04]  /*9ff0*/  STL.64 [R1+0xef8], R14 ;  /* 0x000ef80e01007387 */ /* 0x0003e80000100a00 */
[----:B------:R-:W-:Y:S01]  /*a000*/  STL.64 [R1+0xef0], R12 ;  /* 0x000ef00c01007387 */ /* 0x000fe20000100a00 */
[----:B0-----:R-:W-:-:S05]  /*a010*/  IMAD.WIDE R4, R7, 0x2, R10 ;  /* 0x0000000207047825 */ /* 0x001fca00078e020a */
[----:B------:R0:W-:Y:S01]  /*a020*/  STL.64 [R1+0xee8], R4 ;  /* 0x000ee80401007387 */ /* 0x0001e20000100a00 */
[----:B------:R-:W-:-:S04]  /*a030*/  IMAD R6, R6, 0x70, RZ ;  /* 0x0000007006067824 */ /* 0x000fc800078e02ff */
[----:B-1----:R-:W-:-:S04]  /*a040*/  IMAD.WIDE R14, R6, 0x2, R8 ;  /* 0x00000002060e7825 */ /* 0x002fc800078e0208 */
[----:B0-----:R-:W-:-:S05]  /*a050*/  IMAD.WIDE R4, R7, 0x2, R8 ;  /* 0x0000000207047825 */ /* 0x001fca00078e0208 */
[----:B------:R0:W-:Y:S02]  /*a060*/  STL.64 [R1+0xee0], R4 ;  /* 0x000ee00401007387 */ /* 0x0001e40000100a00 */
[----:B0-----:R-:W-:Y:S02]  /*a070*/  IMAD.WIDE R4, R6, 0x2, R10 ;  /* 0x0000000206047825 */ /* 0x001fe400078e020a */
[----:B------:R-:W2:Y:S01]  /*a080*/  LDL R6, [R1+0x2b4] ;  /* 0x0002b40001067983 */ /* 0x000ea20000100800 */
[----:B------:R-:W-:-:S05]  /*a090*/  MOV R13, c[0x0][0x1a4] ;  /* 0x00006900000d7a02 */ /* 0x000fca0000000f00 */
[----:B------:R-:W-:Y:S01]  /*a0a0*/  IMAD R13, R13, 0x71, RZ ;  /* 0x000000710d0d7824 */ /* 0x000fe200078e02ff */
[----:B------:R0:W-:Y:S01]  /*a0b0*/  STL.64 [R1+0xed8], R4 ;  /* 0x000ed80401007387 */ /* 0x0001e20000100a00 */
[----:B------:R-:W-:Y:S02]  /*a0c0*/  MOV R7, c[0x0][0x1a4] ;  /* 0x0000690000077a02 */ /* 0x000fe40000000f00 */
[----:B------:R-:W-:Y:S01]  /*a0d0*/  MOV R12, c[0x0][0x1a4] ;  /* 0x00006900000c7a02 */ /* 0x000fe20000000f00 */
[----:B------:R1:W-:Y:S02]  /*a0e0*/  STL.64 [R1+0xed0], R14 ;  /* 0x000ed00e01007387 */ /* 0x0003e40000100a00 */
[----:B------:R-:W-:Y:S02]  /*a0f0*/  IMAD R7, R7, 0x72, RZ ;  /* 0x0000007207077824 */ /* 0x000fe400078e02ff */
[----:B0-----:R-:W-:-:S05]  /*a100*/  IMAD.WIDE R4, R13, 0x2, R10 ;  /* 0x000000020d047825 */ /* 0x001fca00078e020a */
[----:B------:R0:W-:Y:S01]  /*a110*/  STL.64 [R1+0xec8], R4 ;  /* 0x000ec80401007387 */ /* 0x0001e20000100a00 */
[----:B------:R-:W-:Y:S02]  /*a120*/  IMAD R12, R12, 0x73, RZ ;  /* 0x000000730c0c7824 */ /* 0x000fe400078e02ff */
[----:B------:R-:W-:-:S04]  /*a130*/  IMAD.WIDE R16, R7, 0x2, R10 ;  /* 0x0000000207107825 */ /* 0x000fc800078e020a */
[----:B-1----:R-:W-:-:S04]  /*a140*/  IMAD.WIDE R14, R7, 0x2, R8 ;  /* 0x00000002070e7825 */ /* 0x002fc800078e0208 */
[----:B0-----:R-:W-:Y:S01]  /*a150*/  IMAD.WIDE R4, R13, 0x2, R8 ;  /* 0x000000020d047825 */ /* 0x001fe200078e0208 */
[----:B------:R-:W-:-:S04]  /*a160*/  MOV R13, c[0x0][0x1a4] ;  /* 0x00006900000d7a02 */ /* 0x000fc80000000f00 */
[----:B------:R0:W-:Y:S01]  /*a170*/  STL.64 [R1+0xec0], R4 ;  /* 0x000ec00401007387 */ /* 0x0001e20000100a00 */
[----:B------:R-:W-:-:S03]  /*a180*/  IMAD.MOV.U32 R7, RZ, RZ, c[0x0][0x1a4] ;  /* 0x00006900ff077624 */ /* 0x000fc600078e00ff */
[----:B------:R1:W-:Y:S01]  /*a190*/  STL.64 [R1+0xeb8], R16 ;  /* 0x000eb81001007387 */ /* 0x0003e20000100a00 */
[----:B------:R-:W-:-:S03]  /*a1a0*/  IMAD R7, R7, 0x74, RZ ;  /* 0x0000007407077824 */ /* 0x000fc600078e02ff */
[----:B------:R3:W-:Y:S01]  /*a1b0*/  STL.64 [R1+0xeb0], R14 ;  /* 0x000eb00e01007387 */ /* 0x0007e20000100a00 */
[----:B0-----:R-:W-:-:S05]  /*a1c0*/  IMAD.WIDE R4, R12, 0x2, R10 ;  /* 0x000000020c047825 */ /* 0x001fca00078e020a */
[----:B------:R0:W-:Y:S01]  /*a1d0*/  STL.64 [R1+0xea8], R4 ;  /* 0x000ea80401007387 */ /* 0x0001e20000100a00 */
[----:B------:R-:W-:Y:S02]  /*a1e0*/  IMAD R13, R13, 0x75, RZ ;  /* 0x000000750d0d7824 */ /* 0x000fe400078e02ff */
[----:B-1----:R-:W-:-:S04]  /*a1f0*/  IMAD.WIDE R16, R7, 0x2, R10 ;  /* 0x0000000207107825 */ /* 0x002fc800078e020a */
[----:B---3--:R-:W-:-:S04]  /*a200*/  IMAD.WIDE R14, R7, 0x2, R8 ;  /* 0x00000002070e7825 */ /* 0x008fc800078e0208 */
[----:B0-----:R-:W-:Y:S01]  /*a210*/  IMAD.WIDE R4, R12, 0x2, R8 ;  /* 0x000000020c047825 */ /* 0x001fe200078e0208 */
[----:B------:R-:W-:-:S04]  /*a220*/  MOV R7, c[0x0][0x1a4] ;  /* 0x0000690000077a02 */ /* 0x000fc80000000f00 */
[----:B------:R0:W-:Y:S01]  /*a230*/  STL.64 [R1+0xea0], R4 ;  /* 0x000ea00401007387 */ /* 0x0001e20000100a00 */
[----:B------:R-:W-:-:S03]  /*a240*/  MOV R12, c[0x0][0x1a4] ;  /* 0x00006900000c7a02 */ /* 0x000fc60000000f00 */
        /* <DEDUP_REMOVED lines=45> */
[----:B------:R-:W-:Y:S02]  /*a520*/  MOV R12, c[0x0][0x1a4] ;  /* 0x00006900000c7a02 */ /* 0x000fe40000000f00 */
[----:B------:R-:W-:Y:S02]  /*a530*/  MOV R7, c[0x0][0x1a4] ;  /* 0x0000690000077a02 */ /* 0x000fe40000000f00 */
[----:B------:R0:W-:Y:S01]  /*a540*/  STL.64 [R1+0xe20], R4 ;  /* 0x000e200401007387 */ /* 0x0001e20000100a00 */
[----:B------:R-:W-:-:S03]  /*a550*/  IMAD R12, R12, 0x7e, RZ ;  /* 0x0000007e0c0c7824 */ /* 0x000fc600078e02ff */
[----:B------:R-:W-:Y:S01]  /*a560*/  STL.64 [R1+0xe18], R16 ;  /* 0x000e181001007387 */ /* 0x000fe20000100a00 */
[----:B------:R-:W-:-:S03]  /*a570*/  IMAD R7, R7, 0x7f, RZ ;  /* 0x0000007f07077824 */ /* 0x000fc600078e02ff */
[----:B------:R1:W-:Y:S01]  /*a580*/  STL.64 [R1+0xe10], R14 ;  /* 0x000e100e01007387 */ /* 0x0003e20000100a00 */
[----:B0-----:R-:W-:-:S05]  /*a590*/  IMAD.WIDE R4, R13, 0x2, R10 ;  /* 0x000000020d047825 */ /* 0x001fca00078e020a */
[----:B------:R0:W-:Y:S01]  /*a5a0*/  STL.64 [R1+0xe08], R4 ;  /* 0x000e080401007387 */ /* 0x0001e20000100a00 */
[----:B-1----:R-:W-:-:S05]  /*a5b0*/  IMAD.WIDE R14, R13, 0x2, R8 ;  /* 0x000000020d0e7825 */ /* 0x002fca00078e0208 */
[----:B------:R-:W-:Y:S01]  /*a5c0*/  STL.64 [R1+0xe00], R14 ;  /* 0x000e000e01007387 */ /* 0x000fe20000100a00 */
[----:B0-----:R-:W-:-:S04]  /*a5d0*/  IMAD.WIDE R4, R12, 0x2, R10 ;  /* 0x000000020c047825 */ /* 0x001fc800078e020a */
[----:B------:R-:W-:Y:S01]  /*a5e0*/  IMAD.WIDE R12, R12, 0x2, R8 ;  /* 0x000000020c0c7825 */ /* 0x000fe200078e0208 */
[----:B------:R0:W-:Y:S03]  /*a5f0*/  STL.64 [R1+0xdf8], R4 ;  /* 0x000df80401007387 */ /* 0x0001e60000100a00 */
[C---:B------:R-:W-:Y:S01]  /*a600*/  IMAD.WIDE R10, R7.reuse, 0x2, R10 ;  /* 0x00000002070a7825 */ /* 0x040fe200078e020a */
[----:B------:R1:W-:Y:S04]  /*a610*/  STL.64 [R1+0xdf0], R12 ;  /* 0x000df00c01007387 */ /* 0x0003e80000100a00 */
[----:B------:R1:W-:Y:S01]  /*a620*/  STL.64 [R1+0xde8], R10 ;  /* 0x000de80a01007387 */ /* 0x0003e20000100a00 */
[----:B0-----:R-:W-:Y:S01]  /*a630*/  IMAD.WIDE R4, R7, 0x2, R8 ;  /* 0x0000000207047825 */ /* 0x001fe200078e0208 */
[----:B--2---:R-:W-:-:S05]  /*a640*/  LOP3.LUT R3, R6, 0x20, RZ, 0x3c, !PT ;  /* 0x0000002006037812 */ /* 0x004fca00078e3cff */
[----:B------:R1:W-:Y:S04]  /*a650*/  STL [R1+0x5c4], R3 ;  /* 0x0005c40301007387 */ /* 0x0003e80000100800 */
[----:B------:R1:W-:Y:S02]  /*a660*/  STL.64 [R1+0xde0], R4 ;  /* 0x000de00401007387 */ /* 0x0003e40000100a00 */
.L_x_1:
[----:B01----:R-:W2:Y:S04]  /*a670*/  LDL.64 R4, [R1+0x2a0] ;  /* 0x0002a00001047983 */ /* 0x003ea80000100a00 */
[----:B------:R-:W3:Y:S04]  /*a680*/  LDL.64 R8, [R1+0x2a8] ;  /* 0x0002a80001087983 */ /* 0x000ee80000100a00 */
[----:B------:R-:W4:Y:S04]  /*a690*/  LDL.64 R6, [R1+0x15c8] ;  /* 0x0015c80001067983 */ /* 0x000f280000100a00 */
[----:B------:R-:W5:Y:S04]  /*a6a0*/  LDL.64 R16, [R1+0x15c0] ;  /* 0x0015c00001107983 */ /* 0x000f680000100a00 */
[----:B------:R-:W5:Y:S04]  /*a6b0*/  LDL.64 R10, [R1+0x15b8] ;  /* 0x0015b800010a7983 */ /* 0x000f680000100a00 */
[----:B------:R-:W5:Y:S04]  /*a6c0*/  LDL.64 R12, [R1+0x15b0] ;  /* 0x0015b000010c7983 */ /* 0x000f680000100a00 */
[----:B------:R0:W-:Y:S04]  /*a6d0*/  STL [R1+0x1fc8], R0 ;  /* 0x001fc80001007387 */ /* 0x0001e80000100800 */
[----:B------:R-:W5:Y:S04]  /*a6e0*/  LDL.64 R14, [R1+0x15a8] ;  /* 0x0015a800010e7983 */ /* 0x000f680000100a00 */
[----:B------:R-:W5:Y:S04]  /*a6f0*/  LDL.64 R26, [R1+0x15a0] ;  /* 0x0015a000011a7983 */ /* 0x000f680000100a00 */
[----:B------:R-:W5:Y:S04]  /*a700*/  LDL.64 R24, [R1+0x1590] ;  /* 0x0015900001187983 */ /* 0x000f680000100a00 */
[----:B------:R-:W5:Y:S04]  /*a710*/  LDL.64 R20, [R1+0x1598] ;  /* 0x0015980001147983 */ /* 0x000f680000100a00 */
[----:B------:R-:W5:Y:S01]  /*a720*/  LDL.64 R18, [R1+0x1580] ;  /* 0x0015800001127983 */ /* 0x000f620000100a00 */
[----:B--2---:R-:W-:-:S04]  /*a730*/  IMAD.WIDE R4, R2, 0x2, R4 ;  /* 0x0000000202047825 */ /* 0x004fc800078e0204 */
[C---:B---3--:R-:W-:Y:S01]  /*a740*/  IMAD.WIDE R8, R2.reuse, 0x2, R8 ;  /* 0x0000000202087825 */ /* 0x048fe200078e0208 */
[----:B------:R1:W2:Y:S04]  /*a750*/  LDG.E.U16 R23, [R4.64] ;  /* 0x0000000404177981 */ /* 0x0002a8000c1e1500 */
[----:B------:R3:W2:Y:S01]  /*a760*/  LDG.E.U16 R22, [R8.64] ;  /* 0x0000000408167981 */ /* 0x0006a2000c1e1500 */
[----:B----4-:R-:W-:-:S05]  /*a770*/  IMAD.WIDE R6, R2, 0x2, R6 ;  /* 0x0000000202067825 */ /* 0x010fca00078e0206 */
[----:B0-----:R0:W4:Y:S01]  /*a780*/  LDG.E.U16 R0, [R6.64] ;  /* 0x0000000406007981 */ /* 0x001122000c1e1500 */
[----:B-----5:R-:W-:-:S04]  /*a790*/  IMAD.WIDE R10, R2, 0x2, R10 ;  /* 0x00000002020a7825 */ /* 0x020fc800078e020a */
[C---:B---3--:R-:W-:Y:S01]  /*a7a0*/  IMAD.WIDE R8, R2.reuse, 0x2, R16 ;  /* 0x0000000202087825 */ /* 0x048fe200078e0210 */
[----:B------:R3:W5:Y:S03]  /*a7b0*/  LDG.E.U16 R28, [R10.64] ;  /* 0x000000040a1c7981 */ /* 0x000766000c1e1500 */
[C---:B------:R-:W-:Y:S01]  /*a7c0*/  IMAD.WIDE R12, R2.reuse, 0x2, R12 ;  /* 0x00000002020c7825 */ /* 0x040fe200078e020c */
[----:B------:R3:W4:Y:S03]  /*a7d0*/  LDG.E.U16 R3, [R8.64] ;  /* 0x0000000408037981 */ /* 0x000726000c1e1500 */
[C---:B-1----:R-:W-:Y:S01]  /*a7e0*/  IMAD.WIDE R4, R2.reuse, 0x2, R14 ;  /* 0x0000000202047825 */ /* 0x042fe200078e020e */
[----:B------:R-:W4:Y:S03]  /*a7f0*/  LDL.64 R16, [R1+0x1588] ;  /* 0x0015880001107983 */ /* 0x000f260000100a00 */
[C---:B0-----:R-:W-:Y:S01]  /*a800*/  IMAD.WIDE R6, R2.reuse, 0x2, R26 ;  /* 0x0000000202067825 */ /* 0x041fe200078e021a */
[----:B------:R0:W5:Y:S03]  /*a810*/  LDG.E.U16 R29, [R12.64] ;  /* 0x000000040c1d7981 */ /* 0x000166000c1e1500 */
[----:B---3--:R-:W-:-:S02]  /*a820*/  IMAD.WIDE R10, R2, 0x2, R24 ;  /* 0x00000002020a7825 */ /* 0x008fc400078e0218 */
[----:B------:R1:W5:Y:S02]  /*a830*/  LDG.E.U16 R25, [R4.64] ;  /* 0x0000000404197981 */ /* 0x000364000c1e1500 */
[C---:B------:R-:W-:Y:S02]  /*a840*/  IMAD.WIDE R8, R2.reuse, 0x2, R20 ;  /* 0x0000000202087825 */ /* 0x040fe400078e0214 */
[----:B--2---:R-:W-:Y:S04]  /*a850*/  STL [R1+0x4bc], R23 ;  /* 0x0004bc1701007387 */ /* 0x004fe80000100800 */
[----:B------:R2:W-:Y:S04]  /*a860*/  STL [R1+0x4c0], R22 ;  /* 0x0004c01601007387 */ /* 0x0005e80000100800 */
[----:B------:R-:W3:Y:S04]  /*a870*/  LDL.64 R26, [R1+0x1568] ;  /* 0x00156800011a7983 */ /* 0x000ee80000100a00 */
[----:B------:R-:W3:Y:S04]  /*a880*/  LDL.64 R14, [R1+0x1570] ;  /* 0x00157000010e7983 */ /* 0x000ee80000100a00 */
[----:B--2---:R-:W2:Y:S04]  /*a890*/  LDL.64 R22, [R1+0x1578] ;  /* 0x0015780001167983 */ /* 0x004ea80000100a00 */
[----:B------:R-:W2:Y:S04]  /*a8a0*/  LDL.64 R20, [R1+0x1560] ;  /* 0x0015600001147983 */ /* 0x000ea80000100a00 */
[----:B----4-:R4:W-:Y:S04]  /*a8b0*/  STL [R1+0x4b8], R0 ;  /* 0x0004b80001007387 */ /* 0x0109e80000100800 */
[----:B----4-:R2:W4:Y:S01]  /*a8c0*/  LDG.E.U16 R0, [R6.64] ;  /* 0x0000000406007981 */ /* 0x010522000c1e1500 */
[----:B0-----:R-:W-:-:S03]  /*a8d0*/  IMAD.WIDE R12, R2, 0x2, R16 ;  /* 0x00000002020c7825 */ /* 0x001fc600078e0210 */
[----:B------:R0:W-:Y:S01]  /*a8e0*/  STL [R1+0x4b4], R3 ;  /* 0x0004b40301007387 */ /* 0x0001e20000100800 */
[----:B-1----:R-:W-:-:S03]  /*a8f0*/  IMAD.WIDE R4, R2, 0x2, R18 ;  /* 0x0000000202047825 */ /* 0x002fc600078e0212 */
[----:B-----5:R1:W-:Y:S04]  /*a900*/  STL [R1+0x4b0], R28 ;  /* 0x0004b01c01007387 */ /* 0x0203e80000100800 */
[----:B------:R-:W5:Y:S04]  /*a910*/  LDL.64 R16, [R1+0x1558] ;  /* 0x0015580001107983 */ /* 0x000f680000100a00 */
[----:B0-----:R0:W5:Y:S04]  /*a920*/  LDG.E.U16 R3, [R8.64] ;  /* 0x0000000408037981 */ /* 0x001168000c1e1500 */
[----:B-1----:R3:W5:Y:S04]  /*a930*/  LDG.E.U16 R28, [R10.64] ;  /* 0x000000040a1c7981 */ /* 0x002768000c1e1500 */
[----:B------:R1:W-:Y:S04]  /*a940*/  STL [R1+0x4ac], R29 ;  /* 0x0004ac1d01007387 */ /* 0x0003e80000100800 */
[----:B------:R0:W-:Y:S04]  /*a950*/  STL [R1+0x4a8], R25 ;  /* 0x0004a81901007387 */ /* 0x0001e80000100800 */
[----:B------:R-:W5:Y:S04]  /*a960*/  LDL.64 R18, [R1+0x1548] ;  /* 0x0015480001127983 */ /* 0x000f680000100a00 */
[----:B-1----:R1:W5:Y:S04]  /*a970*/  LDG.E.U16 R29, [R12.64] ;  /* 0x000000040c1d7981 */ /* 0x002368000c1e1500 */
[----:B0-----:R-:W5:Y:S01]  /*a980*/  LDL.64 R24, [R1+0x1550] ;  /* 0x0015500001187983 */ /* 0x001f620000100a00 */
[----:B---3--:R-:W-:-:S03]  /*a990*/  IMAD.WIDE R10, R2, 0x2, R26 ;  /* 0x00000002020a7825 */ /* 0x008fc600078e021a */
[----:B------:R0:W3:Y:S01]  /*a9a0*/  LDG.E.U16 R27, [R4.64] ;  /* 0x00000004041b7981 */ /* 0x0000e2000c1e1500 */
[----:B--2---:R-:W-:-:S03]  /*a9b0*/  IMAD.WIDE R6, R2, 0x2, R22 ;  /* 0x0000000202067825 */ /* 0x004fc600078e0216 */
[----:B------:R-:W2:Y:S01]  /*a9c0*/  LDL.64 R22, [R1+0x1540] ;  /* 0x0015400001167983 */ /* 0x000ea20000100a00 */
[----:B------:R-:W-:-:S03]  /*a9d0*/  IMAD.WIDE R8, R2, 0x2, R14 ;  /* 0x0000000202087825 */ /* 0x000fc600078e020e */
[----:B------:R-:W2:Y:S04]  /*a9e0*/  LDL.64 R14, [R1+0x1538] ;  /* 0x00153800010e7983 */ /* 0x000ea80000100a00 */
[----:B----4-:R4:W-:Y:S04]  /*a9f0*/  STL [R1+0x4a4], R0 ;  /* 0x0004a40001007387 */ /* 0x0109e80000100800 */
[----:B----4-:R4:W2:Y:S01]  /*aa00*/  LDG.E.U16 R0, [R6.64] ;  /* 0x0000000406007981 */ /* 0x0108a2000c1e1500 */
[----:B-1----:R-:W-:-:S03]  /*aa10*/  IMAD.WIDE R12, R2, 0x2, R20 ;  /* 0x00000002020c7825 */ /* 0x002fc600078e0214 */
[----:B-----5:R1:W-:Y:S01]  /*aa20*/  STL [R1+0x4a0], R3 ;  /* 0x0004a00301007387 */ /* 0x0203e20000100800 */
[----:B0-----:R-:W-:-:S03]  /*aa30*/  IMAD.WIDE R4, R2, 0x2, R16 ;  /* 0x0000000202047825 */ /* 0x001fc600078e0210 */
[----:B------:R0:W-:Y:S04]  /*aa40*/  STL [R1+0x49c], R28 ;  /* 0x00049c1c01007387 */ /* 0x0001e80000100800 */
[----:B------:R-:W5:Y:S04]  /*aa50*/  LDL.64 R20, [R1+0x1530] ;  /* 0x0015300001147983 */ /* 0x000f680000100a00 */
[----:B-1----:R1:W5:Y:S04]  /*aa60*/  LDG.E.U16 R3, [R8.64] ;  /* 0x0000000408037981 */ /* 0x002368000c1e1500 */
[----:B0-----:R2:W5:Y:S04]  /*aa70*/  LDG.E.U16 R28, [R10.64] ;  /* 0x000000040a1c7981 */ /* 0x001568000c1e1500 */
[----:B------:R0:W-:Y:S01]  /*aa80*/  STL [R1+0x498], R29 ;  /* 0x0004981d01007387 */ /* 0x0001e20000100800 */
[----:B----4-:R-:W-:-:S03]  /*aa90*/  IMAD.WIDE R6, R2, 0x2, R24 ;  /* 0x0000000202067825 */ /* 0x010fc600078e0218 */
[----:B0-----:R0:W4:Y:S01]  /*aaa0*/  LDG.E.U16 R29, [R12.64] ;  /* 0x000000040c1d7981 */ /* 0x001122000c1e1500 */
[----:B-1----:R-:W-:-:S03]  /*aab0*/  IMAD.WIDE R8, R2, 0x2, R18 ;  /* 0x0000000202087825 */ /* 0x002fc600078e0212 */
[----:B---3--:R1:W-:Y:S04]  /*aac0*/  STL [R1+0x494], R27 ;  /* 0x0004941b01007387 */ /* 0x0083e80000100800 */
[----:B------:R-:W3:Y:S01]  /*aad0*/  LDL.64 R24, [R1+0x1518] ;  /* 0x0015180001187983 */ /* 0x000ee20000100a00 */
[----:B--2---:R-:W-:-:S03]  /*aae0*/  IMAD.WIDE R10, R2, 0x2, R22 ;  /* 0x00000002020a7825 */ /* 0x004fc600078e0216 */
[----:B------:R-:W2:Y:S04]  /*aaf0*/  LDL.64 R16, [R1+0x1520] ;  /* 0x0015200001107983 */ /* 0x000ea80000100a00 */
[----:B-1----:R-:W2:Y:S04]  /*ab00*/  LDL.64 R26, [R1+0x1528] ;  /* 0x00152800011a7983 */ /* 0x002ea80000100a00 */
[----:B------:R5:W2:Y:S04]  /*ab10*/  LDG.E.U16 R23, [R4.64] ;  /* 0x0000000404177981 */ /* 0x000aa8000c1e1500 */
[----:B------:R-:W2:Y:S04]  /*ab20*/  LDL.64 R18, [R1+0x1510] ;  /* 0x0015100001127983 */ /* 0x000ea80000100a00 */
[----:B------:R1:W-:Y:S04]  /*ab30*/  STL [R1+0x490], R0 ;  /* 0x0004900001007387 */ /* 0x0003e80000100800 */
[----:B-1----:R2:W2:Y:S01]  /*ab40*/  LDG.E.U16 R0, [R6.64] ;  /* 0x0000000406007981 */ /* 0x0024a2000c1e1500 */
[----:B0-----:R-:W-:-:S04]  /*ab50*/  IMAD.WIDE R12, R2, 0x2, R14 ;  /* 0x00000002020c7825 */ /* 0x001fc800078e020e */
[C---:B-----5:R-:W-:Y:S01]  /*ab60*/  IMAD.WIDE R4, R2.reuse, 0x2, R20 ;  /* 0x0000000202047825 */ /* 0x060fe200078e0214 */
[----:B------:R0:W-:Y:S04]  /*ab70*/  STL [R1+0x48c], R3 ;  /* 0x00048c0301007387 */ /* 0x0001e80000100800 */
[----:B------:R1:W-:Y:S04]  /*ab80*/  STL [R1+0x488], R28 ;  /* 0x0004881c01007387 */ /* 0x0003e80000100800 */
[----:B------:R-:W5:Y:S04]  /*ab90*/  LDL.64 R14, [R1+0x1508] ;  /* 0x00150800010e7983 */ /* 0x000f680000100a00 */
[----:B0-----:R0:W5:Y:S04]  /*aba0*/  LDG.E.U16 R3, [R8.64] ;  /* 0x0000000408037981 */ /* 0x001168000c1e1500 */
[----:B-1----:R3:W5:Y:S04]  /*abb0*/  LDG.E.U16 R28, [R10.64] ;  /* 0x000000040a1c7981 */ /* 0x002768000c1e1500 */
[----:B----4-:R1:W-:Y:S04]  /*abc0*/  STL [R1+0x484], R29 ;  /* 0x0004841d01007387 */ /* 0x0103e80000100800 */
[----:B-1----:R1:W4:Y:S01]  /*abd0*/  LDG.E.U16 R29, [R12.64] ;  /* 0x000000040c1d7981 */ /* 0x002322000c1e1500 */
[----:B---3--:R-:W-:-:S03]  /*abe0*/  IMAD.WIDE R10, R2, 0x2, R24 ;  /* 0x00000002020a7825 */ /* 0x008fc600078e0218 */
[----:B------:R5:W3:Y:S01]  /*abf0*/  LDG.E.U16 R25, [R4.64] ;  /* 0x0000000404197981 */ /* 0x000ae2000c1e1500 */
[----:B--2---:R-:W-:-:S03]  /*ac00*/  IMAD.WIDE R6, R2, 0x2, R26 ;  /* 0x0000000202067825 */ /* 0x004fc600078e021a */
[----:B------:R2:W-:Y:S04]  /*ac10*/  STL [R1+0x480], R23 ;  /* 0x0004801701007387 */ /* 0x0005e80000100800 */
[----:B------:R-:W3:Y:S01]  /*ac20*/  LDL.64 R26, [R1+0x14f0] ;  /* 0x0014f000011a7983 */ /* 0x000ee20000100a00 */
[----:B0-----:R-:W-:-:S03]  /*ac30*/  IMAD.WIDE R8, R2, 0x2, R16 ;  /* 0x0000000202087825 */ /* 0x001fc600078e0210 */
[----:B------:R-:W3:Y:S04]  /*ac40*/  LDL.64 R20, [R1+0x14f8] ;  /* 0x0014f80001147983 */ /* 0x000ee80000100a00 */
[----:B--2---:R-:W2:Y:S04]  /*ac50*/  LDL.64 R22, [R1+0x1500] ;  /* 0x0015000001167983 */ /* 0x004ea80000100a00 */
[----:B------:R-:W2:Y:S04]  /*ac60*/  LDL.64 R16, [R1+0x14e8] ;  /* 0x0014e80001107983 */ /* 0x000ea80000100a00 */
[----:B------:R0:W-:Y:S04]  /*ac70*/  STL [R1+0x47c], R0 ;  /* 0x00047c0001007387 */ /* 0x0001e80000100800 */
[----:B0-----:R2:W2:Y:S01]  /*ac80*/  LDG.E.U16 R0, [R6.64] ;  /* 0x0000000406007981 */ /* 0x0014a2000c1e1500 */
[----:B-1----:R-:W-:-:S04]  /*ac90*/  IMAD.WIDE R12, R2, 0x2, R18 ;  /* 0x00000002020c7825 */ /* 0x002fc800078e0212 */
[C---:B-----5:R-:W-:Y:S01]  /*aca0*/  IMAD.WIDE R4, R2.reuse, 0x2, R14 ;  /* 0x0000000202047825 */ /* 0x060fe200078e020e */
[----:B------:R0:W-:Y:S04]  /*acb0*/  STL [R1+0x478], R3 ;  /* 0x0004780301007387 */ /* 0x0001e80000100800 */
[----:B------:R1:W-:Y:S04]  /*acc0*/  STL [R1+0x474], R28 ;  /* 0x0004741c01007387 */ /* 0x0003e80000100800 */
[----:B------:R-:W4:Y:S04]  /*acd0*/  LDL.64 R18, [R1+0x14e0] ;  /* 0x0014e00001127983 */ /* 0x000f280000100a00 */
[----:B0-----:R0:W4:Y:S04]  /*ace0*/  LDG.E.U16 R3, [R8.64] ;  /* 0x0000000408037981 */ /* 0x001128000c1e1500 */
[----:B-1----:R1:W4:Y:S04]  /*acf0*/  LDG.E.U16 R28, [R10.64] ;  /* 0x000000040a1c7981 */ /* 0x002328000c1e1500 */
[----:B----4-:R4:W-:Y:S04]  /*ad00*/  STL [R1+0x470], R29 ;  /* 0x0004701d01007387 */ /* 0x0109e80000100800 */
[----:B----4-:R4:W4:Y:S04]  /*ad10*/  LDG.E.U16 R29, [R12.64] ;  /* 0x000000040c1d7981 */ /* 0x010928000c1e1500 */
[----:B---3--:R3:W-:Y:S04]  /*ad20*/  STL [R1+0x46c], R25 ;  /* 0x00046c1901007387 */ /* 0x0087e80000100800 */
[----:B------:R-:W5:Y:S04]  /*ad30*/  LDL.64 R14, [R1+0x14d0] ;  /* 0x0014d000010e7983 */ /* 0x000f680000100a00 */
[----:B---3--:R-:W3:Y:S01]  /*ad40*/  LDL.64 R24, [R1+0x14d8] ;  /* 0x0014d80001187983 */ /* 0x008ee20000100a00 */
[----:B-1----:R-:W-:-:S03]  /*ad50*/  IMAD.WIDE R10, R2, 0x2, R26 ;  /* 0x00000002020a7825 */ /* 0x002fc600078e021a */
[----:B------:R1:W5:Y:S01]  /*ad60*/  LDG.E.U16 R27, [R4.64] ;  /* 0x00000004041b7981 */ /* 0x000362000c1e1500 */
[----:B--2---:R-:W-:-:S03]  /*ad70*/  IMAD.WIDE R6, R2, 0x2, R22 ;  /* 0x0000000202067825 */ /* 0x004fc600078e0216 */
[----:B------:R-:W2:Y:S01]  /*ad80*/  LDL.64 R22, [R1+0x14c8] ;  /* 0x0014c80001167983 */ /* 0x000ea20000100a00 */
[----:B0-----:R-:W-:-:S03]  /*ad90*/  IMAD.WIDE R8, R2, 0x2, R20 ;  /* 0x0000000202087825 */ /* 0x001fc600078e0214 */
[----:B------:R-:W2:Y:S04]  /*ada0*/  LDL.64 R20, [R1+0x14c0] ;  /* 0x0014c00001147983 */ /* 0x000ea80000100a00 */
[----:B------:R0:W-:Y:S04]  /*adb0*/  STL [R1+0x468], R0 ;  /* 0x0004680001007387 */ /* 0x0001e80000100800 */
[----:B0-----:R3:W2:Y:S01]  /*adc0*/  LDG.E.U16 R0, [R6.64] ;  /* 0x0000000406007981 */ /* 0x0016a2000c1e1500 */
[----:B----4-:R-:W-:-:S04]  /*add0*/  IMAD.WIDE R12, R2, 0x2, R16 ;  /* 0x00000002020c7825 */ /* 0x010fc800078e0210 */
[C---:B-1----:R-:W-:Y:S01]  /*ade0*/  IMAD.WIDE R4, R2.reuse, 0x2, R18 ;  /* 0x0000000202047825 */ /* 0x042fe200078e0212 */
[----:B------:R0:W-:Y:S04]  /*adf0*/  STL [R1+0x464], R3 ;  /* 0x0004640301007387 */ /* 0x0001e80000100800 */
[----:B------:R1:W-:Y:S04]  /*ae00*/  STL [R1+0x460], R28 ;  /* 0x0004601c01007387 */ /* 0x0003e80000100800 */
[----:B------:R-:W4:Y:S04]  /*ae10*/  LDL.64 R16, [R1+0x14b8] ;  /* 0x0014b80001107983 */ /* 0x000f280000100a00 */
[----:B0-----:R0:W4:Y:S04]  /*ae20*/  LDG.E.U16 R3, [R8.64] ;  /* 0x0000000408037981 */ /* 0x001128000c1e1500 */
[----:B-1----:R2:W4:Y:S04]  /*ae30*/  LDG.E.U16 R28, [R10.64] ;  /* 0x000000040a1c7981 */ /* 0x002528000c1e1500 */
[----:B------:R1:W-:Y:S04]  /*ae40*/  STL [R1+0x45c], R29 ;  /* 0x00045c1d01007387 */ /* 0x0003e80000100800 */
[----:B-1----:R1:W4:Y:S01]  /*ae50*/  LDG.E.U16 R29, [R12.64] ;  /* 0x000000040c1d7981 */ /* 0x002322000c1e1500 */
[----:B---3--:R-:W-:-:S03]  /*ae60*/  IMAD.WIDE R6, R2, 0x2, R24 ;  /* 0x0000000202067825 */ /* 0x008fc600078e0218 */
[----:B-----5:R3:W-:Y:S04]  /*ae70*/  STL [R1+0x458], R27 ;  /* 0x0004581b01007387 */ /* 0x0207e80000100800 */
[----:B------:R-:W5:Y:S01]  /*ae80*/  LDL.64 R24, [R1+0x14a0] ;  /* 0x0014a00001187983 */ /* 0x000f620000100a00 */
[----:B--2---:R-:W-:-:S03]  /*ae90*/  IMAD.WIDE R10, R2, 0x2, R22 ;  /* 0x00000002020a7825 */ /* 0x004fc600078e0216 */
[----:B------:R-:W2:Y:S04]  /*aea0*/  LDL.64 R18, [R1+0x14a8] ;  /* 0x0014a80001127983 */ /* 0x000ea80000100a00 */
[----:B---3--:R-:W3:Y:S04]  /*aeb0*/  LDL.64 R26, [R1+0x14b0] ;  /* 0x0014b000011a7983 */ /* 0x008ee80000100a00 */
[----:B------:R4:W2:Y:S01]  /*aec0*/  LDG.E.U16 R23, [R4.64] ;  /* 0x0000000404177981 */ /* 0x0008a2000c1e1500 */
[----:B0-----:R-:W-:-:S03]  /*aed0*/  IMAD.WIDE R8, R2, 0x2, R14 ;  /* 0x0000000202087825 */ /* 0x001fc600078e020e */
[----:B------:R-:W2:Y:S04]  /*aee0*/  LDL.64 R14, [R1+0x1498] ;  /* 0x00149800010e7983 */ /* 0x000ea80000100a00 */
[----:B------:R0:W-:Y:S04]  /*aef0*/  STL [R1+0x454], R0 ;  /* 0x0004540001007387 */ /* 0x0001e80000100800 */
[----:B0-----:R3:W2:Y:S01]  /*af00*/  LDG.E.U16 R0, [R6.64] ;  /* 0x0000000406007981 */ /* 0x0016a2000c1e1500 */
[----:B-1----:R-:W-:-:S04]  /*af10*/  IMAD.WIDE R12, R2, 0x2, R20 ;  /* 0x00000002020c7825 */ /* 0x002fc800078e0214 */
[C---:B----4-:R-:W-:Y:S01]  /*af20*/  IMAD.WIDE R4, R2.reuse, 0x2, R16 ;  /* 0x0000000202047825 */ /* 0x050fe200078e0210 */
[----:B------:R0:W-:Y:S04]  /*af30*/  STL [R1+0x450], R3 ;  /* 0x0004500301007387 */ /* 0x0001e80000100800 */
[----:B------:R1:W-:Y:S04]  /*af40*/  STL [R1+0x44c], R28 ;  /* 0x00044c1c01007387 */ /* 0x0003e80000100800 */
[----:B------:R-:W4:Y:S04]  /*af50*/  LDL.64 R20, [R1+0x1490] ;  /* 0x0014900001147983 */ /* 0x000f280000100a00 */
[----:B0-----:R0:W4:Y:S04]  /*af60*/  LDG.E.U16 R3, [R8.64] ;  /* 0x0000000408037981 */ /* 0x001128000c1e1500 */
[----:B-1----:R5:W4:Y:S04]  /*af70*/  LDG.E.U16 R28, [R10.64] ;  /* 0x000000040a1c7981 */ /* 0x002b28000c1e1500 */
[----:B------:R1:W-:Y:S04]  /*af80*/  STL [R1+0x448], R29 ;  /* 0x0004481d01007387 */ /* 0x0003e80000100800 */
[----:B-1----:R1:W4:Y:S01]  /*af90*/  LDG.E.U16 R29, [R12.64] ;  /* 0x000000040c1d7981 */ /* 0x002322000c1e1500 */
[----:B-----5:R-:W-:-:S03]  /*afa0*/  IMAD.WIDE R10, R2, 0x2, R24 ;  /* 0x00000002020a7825 */ /* 0x020fc600078e0218 */
[----:B------:R4:W5:Y:S01]  /*afb0*/  LDG.E.U16 R25, [R4.64] ;  /* 0x0000000404197981 */ /* 0x000962000c1e1500 */
[----:B---3--:R-:W-:-:S03]  /*afc0*/  IMAD.WIDE R6, R2, 0x2, R26 ;  /* 0x0000000202067825 */ /* 0x008fc600078e021a */
[----:B--2---:R2:W-:Y:S04]  /*afd0*/  STL [R1+0x444], R23 ;  /* 0x0004441701007387 */ /* 0x0045e80000100800 */
        /* <DEDUP_REMOVED lines=8> */
[C---:B----4-:R-:W-:Y:S01]  /*b060*/  IMAD.WIDE R4, R2.reuse, 0x2, R20 ;  /* 0x0000000202047825 */ /* 0x050fe200078e0214 */
[----:B------:R0:W-:Y:S04]  /*b070*/  STL [R1+0x43c], R3 ;  /* 0x00043c0301007387 */ /* 0x0001e80000100800 */
[----:B------:R1:W-:Y:S04]  /*b080*/  STL [R1+0x438], R28 ;  /* 0x0004381c01007387 */ /* 0x0003e80000100800 */
[----:B------:R-:W2:Y:S04]  /*b090*/  LDL.64 R14, [R1+0x1468] ;  /* 0x00146800010e7983 */ /* 0x000ea80000100a00 */
[----:B0-----:R0:W2:Y:S04]  /*b0a0*/  LDG.E.U16 R3, [R8.64] ;  /* 0x0000000408037981 */ /* 0x0010a8000c1e1500 */
[----:B-1----:R3:W2:Y:S04]  /*b0b0*/  LDG.E.U16 R28, [R10.64] ;  /* 0x000000040a1c7981 */ /* 0x0026a8000c1e1500 */
[----:B------:R1:W-:Y:S04]  /*b0c0*/  STL [R1+0x434], R29 ;  /* 0x0004341d01007387 */ /* 0x0003e80000100800 */
[----:B-1----:R1:W2:Y:S04]  /*b0d0*/  LDG.E.U16 R29, [R12.64] ;  /* 0x000000040c1d7981 */ /* 0x0022a8000c1e1500 */
[----:B-----5:R5:W-:Y:S04]  /*b0e0*/  STL [R1+0x430], R25 ;  /* 0x0004301901007387 */ /* 0x020be80000100800 */
[----:B------:R-:W4:Y:S04]  /*b0f0*/  LDL.64 R20, [R1+0x1458] ;  /* 0x0014580001147983 */ /* 0x000f280000100a00 */
[----:B-----5:R-:W5:Y:S01]  /*b100*/  LDL.64 R24, [R1+0x1460] ;  /* 0x0014600001187983 */ /* 0x020f620000100a00 */
[----:B---3--:R-:W-:-:S03]  /*b110*/  IMAD.WIDE R10, R2, 0x2, R26 ;  /* 0x00000002020a7825 */ /* 0x008fc600078e021a */
[----:B------:R3:W4:Y:S01]  /*b120*/  LDG.E.U16 R27, [R4.64] ;  /* 0x00000004041b7981 */ /* 0x000722000c1e1500 */
[----:B--2---:R-:W-:-:S03]  /*b130*/  IMAD.WIDE R6, R2, 0x2, R22 ;  /* 0x0000000202067825 */ /* 0x004fc600078e0216 */
[----:B------:R-:W2:Y:S01]  /*b140*/  LDL.64 R22, [R1+0x1450] ;  /* 0x0014500001167983 */ /* 0x000ea20000100a00 */
[----:B0-----:R-:W-:-:S03]  /*b150*/  IMAD.WIDE R8, R2, 0x2, R16 ;  /* 0x0000000202087825 */ /* 0x001fc600078e0210 */
[----:B------:R-:W2:Y:S04]  /*b160*/  LDL.64 R16, [R1+0x1448] ;  /* 0x0014480001107983 */ /* 0x000ea80000100a00 */
[----:B------:R0:W-:Y:S04]  /*b170*/  STL [R1+0x34c], R0 ;  /* 0x00034c0001007387 */ /* 0x0001e80000100800 */
[----:B0-----:R5:W2:Y:S01]  /*b180*/  LDG.E.U16 R0, [R6.64] ;  /* 0x0000000406007981 */ /* 0x001aa2000c1e1500 */
[----:B-1----:R-:W-:-:S04]  /*b190*/  IMAD.WIDE R12, R2, 0x2, R18 ;  /* 0x00000002020c7825 */ /* 0x002fc800078e0212 */
[C---:B---3--:R-:W-:Y:S01]  /*b1a0*/  IMAD.WIDE R4, R2.reuse, 0x2, R14 ;  /* 0x0000000202047825 */ /* 0x048fe200078e020e */
[----:B------:R0:W-:Y:S04]  /*b1b0*/  STL [R1+0x348], R3 ;  /* 0x0003480301007387 */ /* 0x0001e80000100800 */
[----:B------:R1:W-:Y:S04]  /*b1c0*/  STL [R1+0x344], R28 ;  /* 0x0003441c01007387 */ /* 0x0003e80000100800 */
[----:B------:R-:W3:Y:S04]  /*b1d0*/  LDL.64 R18, [R1+0x1440] ;  /* 0x0014400001127983 */ /* 0x000ee80000100a00 */
[----:B0-----:R0:W3:Y:S04]  /*b1e0*/  LDG.E.U16 R3, [R8.64] ;  /* 0x0000000408037981 */ /* 0x0010e8000c1e1500 */
[----:B-1----:R2:W3:Y:S04]  /*b1f0*/  LDG.E.U16 R28, [R10.64] ;  /* 0x000000040a1c7981 */ /* 0x0024e8000c1e1500 */
[----:B------:R1:W-:Y:S04]  /*b200*/  STL [R1+0x340], R29 ;  /* 0x0003401d01007387 */ /* 0x0003e80000100800 */
[----:B-1----:R1:W3:Y:S01]  /*b210*/  LDG.E.U16 R29, [R12.64] ;  /* 0x000000040c1d7981 */ /* 0x0022e2000c1e1500 */
[----:B-----5:R-:W-:-:S03]  /*b220*/  IMAD.WIDE R6, R2, 0x2, R24 ;  /* 0x0000000202067825 */ /* 0x020fc600078e0218 */
[----:B----4-:R4:W-:Y:S04]  /*b230*/  STL [R1+0x33c], R27 ;  /* 0x00033c1b01007387 */ /* 0x0109e80000100800 */
[----:B------:R-:W5:Y:S01]  /*b240*/  LDL.64 R24, [R1+0x1428] ;  /* 0x0014280001187983 */ /* 0x000f620000100a00 */
[----:B--2---:R-:W-:-:S03]  /*b250*/  IMAD.WIDE R10, R2, 0x2, R22 ;  /* 0x00000002020a7825 */ /* 0x004fc600078e0216 */
[----:B------:R-:W2:Y:S04]  /*b260*/  LDL.64 R14, [R1+0x1430] ;  /* 0x00143000010e7983 */ /* 0x000ea80000100a00 */
[----:B----4-:R-:W4:Y:S04]  /*b270*/  LDL.64 R26, [R1+0x1438] ;  /* 0x00143800011a7983 */ /* 0x010f280000100a00 */
[----:B------:R3:W2:Y:S01]  /*b280*/  LDG.E.U16 R23, [R4.64] ;  /* 0x0000000404177981 */ /* 0x0006a2000c1e1500 */
        /* <DEDUP_REMOVED lines=14> */
[----:B------:R3:W5:Y:S01]  /*b370*/  LDG.E.U16 R25, [R4.64] ;  /* 0x0000000404197981 */ /* 0x000762000c1e1500 */
[----:B----4-:R-:W-:-:S03]  /*b380*/  IMAD.WIDE R6, R2, 0x2, R26 ;  /* 0x0000000202067825 */ /* 0x010fc600078e021a */
[----:B--2---:R2:W-:Y:S04]  /*b390*/  STL [R1+0x318], R23 ;  /* 0x0003181701007387 */ /* 0x0045e80000100800 */
[----:B------:R-:W4:Y:S01]  /*b3a0*/  LDL.64 R26, [R1+0x1400] ;  /* 0x00140000011a7983 */ /* 0x000f220000100a00 */
[----:B0-----:R-:W-:-:S03]  /*b3b0*/  IMAD.WIDE R8, R2, 0x2, R14 ;  /* 0x0000000202087825 */ /* 0x001fc600078e020e */
[----:B------:R-:W4:Y:S04]  /*b3c0*/  LDL.64 R18, [R1+0x1408] ;  /* 0x0014080001127983 */ /* 0x000f280000100a00 */
[----:B--2---:R-:W2:Y:S04]  /*b3d0*/  LDL.64 R22, [R1+0x1410] ;  /* 0x0014100001167983 */ /* 0x004ea80000100a00 */
[----:B------:R-:W2:Y:S04]  /*b3e0*/  LDL.64 R14, [R1+0x13f8] ;  /* 0x0013f800010e7983 */ /* 0x000ea80000100a00 */
[----:B------:R0:W-:Y:S04]  /*b3f0*/  STL [R1+0x314], R0 ;  /* 0x0003140001007387 */ /* 0x0001e80000100800 */
[----:B0-----:R2:W2:Y:S01]  /*b400*/  LDG.E.U16 R0, [R6.64] ;  /* 0x0000000406007981 */ /* 0x0014a2000c1e1500 */
[----:B-1----:R-:W-:-:S04]  /*b410*/  IMAD.WIDE R12, R2, 0x2, R20 ;  /* 0x00000002020c7825 */ /* 0x002fc800078e0214 */
[C---:B---3--:R-:W-:Y:S01]  /*b420*/  IMAD.WIDE R4, R2.reuse, 0x2, R16 ;  /* 0x0000000202047825 */ /* 0x048fe200078e0210 */
        /* <DEDUP_REMOVED lines=8> */
[----:B------:R-:W3:Y:S04]  /*b4b0*/  LDL.64 R16, [R1+0x13e0] ;  /* 0x0013e00001107983 */ /* 0x000ee80000100a00 */
[----:B-----5:R-:W5:Y:S01]  /*b4c0*/  LDL.64 R24, [R1+0x13e8] ;  /* 0x0013e80001187983 */ /* 0x020f620000100a00 */
[----:B----4-:R-:W-:-:S03]  /*b4d0*/  IMAD.WIDE R10, R2, 0x2, R26 ;  /* 0x00000002020a7825 */ /* 0x010fc600078e021a */
[----:B------:R4:W3:Y:S01]  /*b4e0*/  LDG.E.U16 R27, [R4.64] ;  /* 0x00000004041b7981 */ /* 0x0008e2000c1e1500 */
[----:B0-----:R-:W-:-:S03]  /*b4f0*/  IMAD.WIDE R8, R2, 0x2, R18 ;  /* 0x0000000202087825 */ /* 0x001fc600078e0212 */
[----:B------:R-:W3:Y:S01]  /*b500*/  LDL.64 R18, [R1+0x13d0] ;  /* 0x0013d00001127983 */ /* 0x000ee20000100a00 */
[----:B--2---:R-:W-:-:S03]  /*b510*/  IMAD.WIDE R6, R2, 0x2, R22 ;  /* 0x0000000202067825 */ /* 0x004fc600078e0216 */
[----:B------:R-:W2:Y:S04]  /*b520*/  LDL.64 R22, [R1+0x13d8] ;  /* 0x0013d80001167983 */ /* 0x000ea80000100a00 */
[----:B------:R0:W-:Y:S04]  /*b530*/  STL [R1+0x300], R0 ;  /* 0x0003000001007387 */ /* 0x0001e80000100800 */
[----:B0-----:R5:W2:Y:S01]  /*b540*/  LDG.E.U16 R0, [R6.64] ;  /* 0x0000000406007981 */ /* 0x001aa2000c1e1500 */
[----:B-1----:R-:W-:-:S03]  /*b550*/  IMAD.WIDE R12, R2, 0x2, R14 ;  /* 0x00000002020c7825 */ /* 0x002fc600078e020e */
[----:B------:R0:W-:Y:S04]  /*b560*/  STL [R1+0x2ec], R3 ;  /* 0x0002ec0301007387 */ /* 0x0001e80000100800 */
[----:B------:R1:W-:Y:S04]  /*b570*/  STL [R1+0x2e8], R28 ;  /* 0x0002e81c01007387 */ /* 0x0003e80000100800 */
[----:B------:R-:W2:Y:S04]  /*b580*/  LDL.64 R14, [R1+0x13c8] ;  /* 0x0013c800010e7983 */ /* 0x000ea80000100a00 */
[----:B0-----:R0:W2:Y:S04]  /*b590*/  LDG.E.U16 R3, [R8.64] ;  /* 0x0000000408037981 */ /* 0x0010a8000c1e1500 */
[----:B-1----:R2:W2:Y:S04]  /*b5a0*/  LDG.E.U16 R28, [R10.64] ;  /* 0x000000040a1c7981 */ /* 0x0024a8000c1e1500 */
[----:B------:R1:W-:Y:S01]  /*b5b0*/  STL [R1+0x2e4], R29 ;  /* 0x0002e41d01007387 */ /* 0x0003e20000100800 */
[----:B----4-:R-:W-:-:S03]  /*b5c0*/  IMAD.WIDE R4, R2, 0x2, R20 ;  /* 0x0000000202047825 */ /* 0x010fc600078e0214 */
[----:B-1----:R1:W4:Y:S01]  /*b5d0*/  LDG.E.U16 R29, [R12.64] ;  /* 0x000000040c1d7981 */ /* 0x002322000c1e1500 */
[----:B-----5:R-:W-:-:S03]  /*b5e0*/  IMAD.WIDE R6, R2, 0x2, R24 ;  /* 0x0000000202067825 */ /* 0x020fc600078e0218 */
[----:B---3--:R3:W-:Y:S04]  /*b5f0*/  STL [R1+0x2e0], R27 ;  /* 0x0002e01b01007387 */ /* 0x0087e80000100800 */
[----:B------:R-:W5:Y:S01]  /*b600*/  LDL.64 R24, [R1+0x13b0] ;  /* 0x0013b00001187983 */ /* 0x000f620000100a00 */
[----:B0-----:R-:W-:-:S03]  /*b610*/  IMAD.WIDE R8, R2, 0x2, R16 ;  /* 0x0000000202087825 */ /* 0x001fc600078e0210 */
[----:B------:R-:W5:Y:S01]  /*b620*/  LDL.64 R20, [R1+0x13b8] ;  /* 0x0013b80001147983 */ /* 0x000f620000100a00 */
[----:B--2---:R-:W-:-:S03]  /*b630*/  IMAD.WIDE R10, R2, 0x2, R22 ;  /* 0x00000002020a7825 */ /* 0x004fc600078e0216 */
[----:B---3--:R-:W2:Y:S04]  /*b640*/  LDL.64 R26, [R1+0x13c0] ;  /* 0x0013c000011a7983 */ /* 0x008ea80000100a00 */
[----:B------:R0:W3:Y:S04]  /*b650*/  LDG.E.U16 R23, [R4.64] ;  /* 0x0000000404177981 */ /* 0x0000e8000c1e1500 */
[----:B------:R-:W3:Y:S04]  /*b660*/  LDL.64 R16, [R1+0x13a8] ;  /* 0x0013a80001107983 */ /* 0x000ee80000100a00 */
[----:B------:R0:W-:Y:S04]  /*b670*/  STL [R1+0x2dc], R0 ;  /* 0x0002dc0001007387 */ /* 0x0001e80000100800 */
[----:B0-----:R2:W3:Y:S01]  /*b680*/  LDG.E.U16 R0, [R6.64] ;  /* 0x0000000406007981 */ /* 0x0014e2000c1e1500 */
[----:B-1----:R-:W-:-:S04]  /*b690*/  IMAD.WIDE R12, R2, 0x2, R18 ;  /* 0x00000002020c7825 */ /* 0x002fc800078e0212 */
[C---:B------:R-:W-:Y:S01]  /*b6a0*/  IMAD.WIDE R4, R2.reuse, 0x2, R14 ;  /* 0x0000000202047825 */ /* 0x040fe200078e020e */
[----:B------:R0:W-:Y:S04]  /*b6b0*/  STL [R1+0x2d8], R3 ;  /* 0x0002d80301007387 */ /* 0x0001e80000100800 */
[----:B------:R1:W-:Y:S04]  /*b6c0*/  STL [R1+0x2d4], R28 ;  /* 0x0002d41c01007387 */ /* 0x0003e80000100800 */
[----:B------:R-:W3:Y:S04]  /*b6d0*/  LDL.64 R18, [R1+0x13a0] ;  /* 0x0013a00001127983 */ /* 0x000ee80000100a00 */
[----:B0-----:R0:W3:Y:S04]  /*b6e0*/  LDG.E.U16 R3, [R8.64] ;  /* 0x0000000408037981 */ /* 0x0010e8000c1e1500 */
[----:B-1----:R5:W3:Y:S04]  /*b6f0*/  LDG.E.U16 R28, [R10.64] ;  /* 0x000000040a1c7981 */ /* 0x002ae8000c1e1500 */
[----:B----4-:R1:W-:Y:S04]  /*b700*/  STL [R1+0x2d0], R29 ;  /* 0x0002d01d01007387 */ /* 0x0103e80000100800 */
[----:B-1----:R1:W4:Y:S01]  /*b710*/  LDG.E.U16 R29, [R12.64] ;  /* 0x000000040c1d7981 */ /* 0x002322000c1e1500 */
[----:B-----5:R-:W-:-:S03]  /*b720*/  IMAD.WIDE R10, R2, 0x2, R24 ;  /* 0x00000002020a7825 */ /* 0x020fc600078e0218 */
[----:B------:R3:W5:Y:S01]  /*b730*/  LDG.E.U16 R25, [R4.64] ;  /* 0x0000000404197981 */ /* 0x000762000c1e1500 */
[----:B0-----:R-:W-:-:S04]  /*b740*/  IMAD.WIDE R8, R2, 0x2, R20 ;  /* 0x0000000202087825 */ /* 0x001fc800078e0214 */
[C---:B--2---:R-:W-:Y:S01]  /*b750*/  IMAD.WIDE R6, R2.reuse, 0x2, R26 ;  /* 0x0000000202067825 */ /* 0x044fe200078e021a */
[----:B---3--:R0:W-:Y:S04]  /*b760*/  STL [R1+0x2c8], R23 ;  /* 0x0002c81701007387 */ /* 0x0081e80000100800 */
[----:B------:R-:W2:Y:S04]  /*b770*/  LDL.64 R14, [R1+0x1390] ;  /* 0x00139000010e7983 */ /* 0x000ea80000100a00 */
[----:B------:R-:W3:Y:S04]  /*b780*/  LDL.64 R26, [R1+0x1388] ;  /* 0x00138800011a7983 */ /* 0x000ee80000100a00 */
[----:B0-----:R-:W3:Y:S04]  /*b790*/  LDL.64 R22, [R1+0x1398] ;  /* 0x0013980001167983 */ /* 0x001ee80000100a00 */
[----:B------:R-:W3:Y:S04]  /*b7a0*/  LDL.64 R20, [R1+0x1380] ;  /* 0x0013800001147983 */ /* 0x000ee80000100a00 */
[----:B------:R0:W-:Y:S04]  /*b7b0*/  STL [R1+0x2c4], R0 ;  /* 0x0002c40001007387 */ /* 0x0001e80000100800 */
[----:B0-----:R3:W3:Y:S01]  /*b7c0*/  LDG.E.U16 R0, [R6.64] ;  /* 0x0000000406007981 */ /* 0x0016e2000c1e1500 */
[----:B-1----:R-:W-:-:S03]  /*b7d0*/  IMAD.WIDE R12, R2, 0x2, R16 ;  /* 0x00000002020c7825 */ /* 0x002fc600078e0210 */
[----:B------:R0:W-:Y:S04]  /*b7e0*/  STL [R1+0x2c0], R3 ;  /* 0x0002c00301007387 */ /* 0x0001e80000100800 */
[----:B------:R1:W-:Y:S04]  /*b7f0*/  STL [R1+0x2bc], R28 ;  /* 0x0002bc1c01007387 */ /* 0x0003e80000100800 */
[----:B------:R-:W3:Y:S04]  /*b800*/  LDL.64 R16, [R1+0x1378] ;  /* 0x0013780001107983 */ /* 0x000ee80000100a00 */
[----:B0-----:R2:W3:Y:S04]  /*b810*/  LDG.E.U16 R3, [R8.64] ;  /* 0x0000000408037981 */ /* 0x0014e8000c1e1500 */
[----:B-1----:R0:W3:Y:S04]  /*b820*/  LDG.E.U16 R28, [R10.64] ;  /* 0x000000040a1c7981 */ /* 0x0020e8000c1e1500 */
[----:B----4-:R1:W-:Y:S01]  /*b830*/  STL [R1+0x2b8], R29 ;  /* 0x0002b81d01007387 */ /* 0x0103e20000100800 */
[----:B------:R-:W-:-:S06]  /*b840*/  IMAD.WIDE R4, R2, 0x2, R18 ;  /* 0x0000000202047825 */ /* 0x000fcc00078e0212 */
[----:B------:R-:W3:Y:S04]  /*b850*/  LDG.E.U16 R5, [R4.64] ;  /* 0x0000000404057981 */ /* 0x000ee8000c1e1500 */
[----:B-1----:R1:W3:Y:S04]  /*b860*/  LDG.E.U16 R29, [R12.64] ;  /* 0x000000040c1d7981 */ /* 0x0022e8000c1e1500 */
[----:B-----5:R5:W-:Y:S04]  /*b870*/  STL [R1+0x28c], R25 ;  /* 0x00028c1901007387 */ /* 0x020be80000100800 */
[----:B------:R-:W4:Y:S04]  /*b880*/  LDL.64 R18, [R1+0x1368] ;  /* 0x0013680001127983 */ /* 0x000f280000100a00 */
[----:B-----5:R-:W5:Y:S01]  /*b890*/  LDL.64 R24, [R1+0x1370] ;  /* 0x0013700001187983 */ /* 0x020f620000100a00 */
[----:B--2---:R-:W-:-:S03]  /*b8a0*/  IMAD.WIDE R8, R2, 0x2, R14 ;  /* 0x0000000202087825 */ /* 0x004fc600078e020e */
[----:B------:R-:W2:Y:S01]  /*b8b0*/  LDL.64 R14, [R1+0x1358] ;  /* 0x00135800010e7983 */ /* 0x000ea20000100a00 */
[----:B---3--:R-:W-:-:S03]  /*b8c0*/  IMAD.WIDE R6, R2, 0x2, R22 ;  /* 0x0000000202067825 */ /* 0x008fc600078e0216 */
[----:B------:R-:W3:Y:S04]  /*b8d0*/  LDL.64 R22, [R1+0x1360] ;  /* 0x0013600001167983 */ /* 0x000ee80000100a00 */
[----:B------:R0:W-:Y:S04]  /*b8e0*/  STL [R1+0x288], R0 ;  /* 0x0002880001007387 */ /* 0x0001e80000100800 */
[----:B0-----:R-:W2:Y:S01]  /*b8f0*/  LDG.E.U16 R0, [R6.64] ;  /* 0x0000000406007981 */ /* 0x001ea2000c1e1500 */
[----:B------:R-:W-:-:S04]  /*b900*/  IMAD.WIDE R10, R2, 0x2, R26 ;  /* 0x00000002020a7825 */ /* 0x000fc800078e021a */
[C---:B-1----:R-:W-:Y:S01]  /*b910*/  IMAD.WIDE R12, R2.reuse, 0x2, R20 ;  /* 0x00000002020c7825 */ /* 0x042fe200078e0214 */
[----:B------:R0:W-:Y:S04]  /*b920*/  STL [R1+0x284], R3 ;  /* 0x0002840301007387 */ /* 0x0001e80000100800 */
[----:B------:R1:W-:Y:S04]  /*b930*/  STL [R1+0x280], R28 ;  /* 0x0002801c01007387 */ /* 0x0003e80000100800 */
[----:B------:R-:W3:Y:S04]  /*b940*/  LDL.64 R20, [R1+0x1350] ;  /* 0x0013500001147983 */ /* 0x000ee80000100a00 */
[----:B0-----:R0:W3:Y:S04]  /*b950*/  LDG.E.U16 R3, [R8.64] ;  /* 0x0000000408037981 */ /* 0x0010e8000c1e1500 */
[----:B-1----:R5:W3:Y:S01]  /*b960*/  LDG.E.U16 R28, [R10.64] ;  /* 0x000000040a1c7981 */ /* 0x002ae2000c1e1500 */
[----:B0-----:R-:W-:-:S03]  /*b970*/  IMAD.WIDE R8, R2, 0x2, R16 ;  /* 0x0000000202087825 */ /* 0x001fc600078e0210 */
[----:B------:R0:W-:Y:S04]  /*b980*/  STL [R1+0x27c], R29 ;  /* 0x00027c1d01007387 */ /* 0x0001e80000100800 */
[----:B------:R-:W3:Y:S04]  /*b990*/  LDL.64 R26, [R1+0x1348] ;  /* 0x00134800011a7983 */ /* 0x000ee80000100a00 */
[----:B------:R-:W3:Y:S04]  /*b9a0*/  LDG.E.U16 R9, [R8.64] ;  /* 0x0000000408097981 */ /* 0x000ee8000c1e1500 */
[----:B0-----:R4:W3:Y:S04]  /*b9b0*/  LDG.E.U16 R29, [R12.64] ;  /* 0x000000040c1d7981 */ /* 0x0018e8000c1e1500 */
[----:B------:R-:W3:Y:S01]  /*b9c0*/  LDL.64 R16, [R1+0x1340] ;  /* 0x0013400001107983 */ /* 0x000ee20000100a00 */
[----:B-----5:R-:W-:-:S03]  /*b9d0*/  IMAD.WIDE R10, R2, 0x2, R24 ;  /* 0x00000002020a7825 */ /* 0x020fc600078e0218 */
[----:B------:R-:W5:Y:S01]  /*b9e0*/  LDL.64 R24, [R1+0x1338] ;  /* 0x0013380001187983 */ /* 0x000f620000100a00 */
[----:B----4-:R-:W-:-:S03]  /*b9f0*/  IMAD.WIDE R12, R2, 0x2, R18 ;  /* 0x00000002020c7825 */ /* 0x010fc600078e0212 */
[----:B------:R-:W4:Y:S04]  /*ba00*/  LDL.64 R18, [R1+0x1330] ;  /* 0x0013300001127983 */ /* 0x000f280000100a00 */
[----:B------:R-:W-:Y:S04]  /*ba10*/  STL [R1+0x278], R5 ;  /* 0x0002780501007387 */ /* 0x000fe80000100800 */
[----:B--2---:R0:W-:Y:S04]  /*ba20*/  STL [R1+0x274], R0 ;  /* 0x0002740001007387 */ /* 0x0041e80000100800 */
[----:B0-----:R0:W2:Y:S01]  /*ba30*/  LDG.E.U16 R0, [R10.64] ;  /* 0x000000040a007981 */ /* 0x0010a2000c1e1500 */
[----:B---3--:R-:W-:-:S04]  /*ba40*/  IMAD.WIDE R6, R2, 0x2, R22 ;  /* 0x0000000202067825 */ /* 0x008fc800078e0216 */
[C---:B------:R-:W-:Y:S01]  /*ba50*/  IMAD.WIDE R4, R2.reuse, 0x2, R14 ;  /* 0x0000000202047825 */ /* 0x040fe200078e020e */
[----:B------:R1:W-:Y:S04]  /*ba60*/  STL [R1+0x270], R3 ;  /* 0x0002700301007387 */ /* 0x0003e80000100800 */
[----:B------:R3:W-:Y:S04]  /*ba70*/  STL [R1+0x26c], R28 ;  /* 0x00026c1c01007387 */ /* 0x0007e80000100800 */
[----:B------:R-:W4:Y:S04]  /*ba80*/  LDL.64 R14, [R1+0x1328] ;  /* 0x00132800010e7983 */ /* 0x000f280000100a00 */
[----:B-1----:R1:W4:Y:S04]  /*ba90*/  LDG.E.U16 R3, [R12.64] ;  /* 0x000000040c037981 */ /* 0x002328000c1e1500 */
[----:B---3--:R5:W3:Y:S01]  /*baa0*/  LDG.E.U16 R28, [R6.64] ;  /* 0x00000004061c7981 */ /* 0x008ae2000c1e1500 */
[----:B0-----:R-:W-:-:S04]  /*bab0*/  IMAD.WIDE R10, R2, 0x2, R26 ;  /* 0x00000002020a7825 */ /* 0x001fc800078e021a */
[C---:B-1----:R-:W-:Y:S01]  /*bac0*/  IMAD.WIDE R12, R2.reuse, 0x2, R20 ;  /* 0x00000002020c7825 */ /* 0x042fe200078e0214 */
[----:B------:R0:W-:Y:S04]  /*bad0*/  STL [R1+0x268], R29 ;  /* 0x0002681d01007387 */ /* 0x0001e80000100800 */
[----:B------:R-:W3:Y:S04]  /*bae0*/  LDL.64 R22, [R1+0x1320] ;  /* 0x0013200001167983 */ /* 0x000ee80000100a00 */
[----:B------:R-:W3:Y:S04]  /*baf0*/  LDL.64 R20, [R1+0x1318] ;  /* 0x0013180001147983 */ /* 0x000ee80000100a00 */
[----:B0-----:R4:W3:Y:S04]  /*bb00*/  LDG.E.U16 R29, [R4.64] ;  /* 0x00000004041d7981 */ /* 0x0018e8000c1e1500 */
[----:B------:R0:W-:Y:S04]  /*bb10*/  STL [R1+0x264], R9 ;  /* 0x0002640901007387 */ /* 0x0001e80000100800 */
[----:B------:R-:W3:Y:S01]  /*bb20*/  LDL.64 R26, [R1+0x1310] ;  /* 0x00131000011a7983 */ /* 0x000ee20000100a00 */
[----:B0-----:R-:W-:-:S03]  /*bb30*/  IMAD.WIDE R8, R2, 0x2, R16 ;  /* 0x0000000202087825 */ /* 0x001fc600078e0210 */
[----:B------:R-:W3:Y:S01]  /*bb40*/  LDL.64 R16, [R1+0x1308] ;  /* 0x0013080001107983 */ /* 0x000ee20000100a00 */
[----:B-----5:R-:W-:-:S03]  /*bb50*/  IMAD.WIDE R6, R2, 0x2, R24 ;  /* 0x0000000202067825 */ /* 0x020fc600078e0218 */
[----:B------:R0:W5:Y:S04]  /*bb60*/  LDG.E.U16 R25, [R12.64] ;  /* 0x000000040c197981 */ /* 0x000168000c1e1500 */
[----:B--2---:R1:W-:Y:S04]  /*bb70*/  STL [R1+0x260], R0 ;  /* 0x0002600001007387 */ /* 0x0043e80000100800 */
[----:B-1----:R1:W2:Y:S01]  /*bb80*/  LDG.E.U16 R0, [R10.64] ;  /* 0x000000040a007981 */ /* 0x0022a2000c1e1500 */
[----:B----4-:R-:W-:-:S04]  /*bb90*/  IMAD.WIDE R4, R2, 0x2, R18 ;  /* 0x0000000202047825 */ /* 0x010fc800078e0212 */
[C---:B0-----:R-:W-:Y:S01]  /*bba0*/  IMAD.WIDE R12, R2.reuse, 0x2, R14 ;  /* 0x00000002020c7825 */ /* 0x041fe200078e020e */
[----:B------:R0:W-:Y:S04]  /*bbb0*/  STL [R1+0x25c], R3 ;  /* 0x00025c0301007387 */ /* 0x0001e80000100800 */
[----:B---3--:R3:W-:Y:S04]  /*bbc0*/  STL [R1+0x258], R28 ;  /* 0x0002581c01007387 */ /* 0x0087e80000100800 */
[----:B------:R-:W4:Y:S04]  /*bbd0*/  LDL.64 R18, [R1+0x1300] ;  /* 0x0013000001127983 */ /* 0x000f280000100a00 */
[----:B0-----:R0:W4:Y:S04]  /*bbe0*/  LDG.E.U16 R3, [R8.64] ;  /* 0x0000000408037981 */ /* 0x001128000c1e1500 */
[----:B---3--:R3:W4:Y:S01]  /*bbf0*/  LDG.E.U16 R28, [R6.64] ;  /* 0x00000004061c7981 */ /* 0x008722000c1e1500 */
[----:B-1----:R-:W-:-:S03]  /*bc00*/  IMAD.WIDE R10, R2, 0x2, R22 ;  /* 0x00000002020a7825 */ /* 0x002fc600078e0216 */
[----:B------:R1:W-:Y:S01]  /*bc10*/  STL [R1+0x254], R29 ;  /* 0x0002541d01007387 */ /* 0x0003e20000100800 */
[----:B---3--:R-:W-:-:S03]  /*bc20*/  IMAD.WIDE R6, R2, 0x2, R26 ;  /* 0x0000000202067825 */ /* 0x008fc600078e021a */
[----:B-1----:R1:W3:Y:S04]  /*bc30*/  LDG.E.U16 R29, [R4.64] ;  /* 0x00000004041d7981 */ /* 0x0022e8000c1e1500 */
[----:B------:R4:W3:Y:S01]  /*bc40*/  LDG.E.U16 R27, [R12.64] ;  /* 0x000000040c1b7981 */ /* 0x0008e2000c1e1500 */
[----:B0-----:R-:W-:-:S03]  /*bc50*/  IMAD.WIDE R8, R2, 0x2, R20 ;  /* 0x0000000202087825 */ /* 0x001fc600078e0214 */
[----:B-----5:R0:W-:Y:S04]  /*bc60*/  STL [R1+0x250], R25 ;  /* 0x0002501901007387 */ /* 0x0201e80000100800 */
[----:B------:R-:W5:Y:S04]  /*bc70*/  LDL.64 R22, [R1+0x12e8] ;  /* 0x0012e80001167983 */ /* 0x000f680000100a00 */
[----:B------:R-:W5:Y:S04]  /*bc80*/  LDL.64 R14, [R1+0x12f0] ;  /* 0x0012f000010e7983 */ /* 0x000f680000100a00 */
[----:B0-----:R-:W5:Y:S04]  /*bc90*/  LDL.64 R24, [R1+0x12f8] ;  /* 0x0012f80001187983 */ /* 0x001f680000100a00 */
[----:B------:R-:W5:Y:S04]  /*bca0*/  LDL.64 R20, [R1+0x12e0] ;  /* 0x0012e00001147983 */ /* 0x000f680000100a00 */
[----:B--2---:R0:W-:Y:S04]  /*bcb0*/  STL [R1+0x24c], R0 ;  /* 0x00024c0001007387 */ /* 0x0041e80000100800 */
[----:B0-----:R0:W2:Y:S01]  /*bcc0*/  LDG.E.U16 R0, [R10.64] ;  /* 0x000000040a007981 */ /* 0x0010a2000c1e1500 */
[----:B-1----:R-:W-:-:S04]  /*bcd0*/  IMAD.WIDE R4, R2, 0x2, R16 ;  /* 0x0000000202047825 */ /* 0x002fc800078e0210 */
[C---:B----4-:R-:W-:Y:S01]  /*bce0*/  IMAD.WIDE R12, R2.reuse, 0x2, R18 ;  /* 0x00000002020c7825 */ /* 0x050fe200078e0212 */
[----:B------:R1:W-:Y:S04]  /*bcf0*/  STL [R1+0x248], R3 ;  /* 0x0002480301007387 */ /* 0x0003e80000100800 */
[----:B------:R4:W-:Y:S04]  /*bd00*/  STL [R1+0x244], R28 ;  /* 0x0002441c01007387 */ /* 0x0009e80000100800 */
[----:B------:R-:W2:Y:S04]  /*bd10*/  LDL.64 R16, [R1+0x12d8] ;  /* 0x0012d80001107983 */ /* 0x000ea80000100a00 */
[----:B-1----:R1:W2:Y:S04]  /*bd20*/  LDG.E.U16 R3, [R8.64] ;  /* 0x0000000408037981 */ /* 0x0022a8000c1e1500 */
[----:B----4-:R5:W4:Y:S04]  /*bd30*/  LDG.E.U16 R28, [R6.64] ;  /* 0x00000004061c7981 */ /* 0x010b28000c1e1500 */
[----:B---3--:R3:W-:Y:S04]  /*bd40*/  STL [R1+0x240], R29 ;  /* 0x0002401d01007387 */ /* 0x0087e80000100800 */
[----:B------:R0:W-:Y:S04]  /*bd50*/  STL [R1+0x23c], R27 ;  /* 0x00023c1b01007387 */ /* 0x0001e80000100800 */
[----:B------:R-:W4:Y:S04]  /*bd60*/  LDL.64 R18, [R1+0x12c8] ;  /* 0x0012c80001127983 */ /* 0x000f280000100a00 */
[----:B---3--:R3:W4:Y:S04]  /*bd70*/  LDG.E.U16 R29, [R4.64] ;  /* 0x00000004041d7981 */ /* 0x008728000c1e1500 */
[----:B0-----:R-:W4:Y:S01]  /*bd80*/  LDL.64 R26, [R1+0x12d0] ;  /* 0x0012d000011a7983 */ /* 0x001f220000100a00 */
[----:B-----5:R-:W-:-:S03]  /*bd90*/  IMAD.WIDE R6, R2, 0x2, R22 ;  /* 0x0000000202067825 */ /* 0x020fc600078e0216 */
[----:B------:R0:W5:Y:S01]  /*bda0*/  LDG.E.U16 R23, [R12.64] ;  /* 0x000000040c177981 */ /* 0x000162000c1e1500 */
[----:B------:R-:W-:-:S03]  /*bdb0*/  IMAD.WIDE R10, R2, 0x2, R24 ;  /* 0x00000002020a7825 */ /* 0x000fc600078e0218 */
[----:B------:R-:W5:Y:S01]  /*bdc0*/  LDL.64 R24, [R1+0x12c0] ;  /* 0x0012c00001187983 */ /* 0x000f620000100a00 */
[----:B-1----:R-:W-:-:S03]  /*bdd0*/  IMAD.WIDE R8, R2, 0x2, R14 ;  /* 0x0000000202087825 */ /* 0x002fc600078e020e */
[----:B------:R-:W5:Y:S04]  /*bde0*/  LDL.64 R14, [R1+0x12b8] ;  /* 0x0012b800010e7983 */ /* 0x000f680000100a00 */
[----:B--2---:R1:W-:Y:S04]  /*bdf0*/  STL [R1+0x238], R0 ;  /* 0x0002380001007387 */ /* 0x0043e80000100800 */
[----:B-1----:R1:W2:Y:S01]  /*be00*/  LDG.E.U16 R0, [R10.64] ;  /* 0x000000040a007981 */ /* 0x0022a2000c1e1500 */
[----:B---3--:R-:W-:-:S04]  /*be10*/  IMAD.WIDE R4, R2, 0x2, R20 ;  /* 0x0000000202047825 */ /* 0x008fc800078e0214 */
[C---:B0-----:R-:W-:Y:S01]  /*be20*/  IMAD.WIDE R12, R2.reuse, 0x2, R16 ;  /* 0x00000002020c7825 */ /* 0x041fe200078e0210 */
[----:B------:R0:W-:Y:S04]  /*be30*/  STL [R1+0x234], R3 ;  /* 0x0002340301007387 */ /* 0x0001e80000100800 */
[----:B----4-:R3:W-:Y:S04]  /*be40*/  STL [R1+0x230], R28 ;  /* 0x0002301c01007387 */ /* 0x0107e80000100800 */
[----:B------:R-:W4:Y:S04]  /*be50*/  LDL.64 R20, [R1+0x12b0] ;  /* 0x0012b00001147983 */ /* 0x000f280000100a00 */
[----:B0-----:R0:W4:Y:S04]  /*be60*/  LDG.E.U16 R3, [R8.64] ;  /* 0x0000000408037981 */ /* 0x001128000c1e1500 */
[----:B---3--:R3:W4:Y:S04]  /*be70*/  LDG.E.U16 R28, [R6.64] ;  /* 0x00000004061c7981 */ /* 0x008728000c1e1500 */
[----:B------:R0:W-:Y:S01]  /*be80*/  STL [R1+0x22c], R29 ;  /* 0x00022c1d01007387 */ /* 0x0001e20000100800 */
[----:B-1----:R-:W-:-:S03]  /*be90*/  IMAD.WIDE R10, R2, 0x2, R26 ;  /* 0x00000002020a7825 */ /* 0x002fc600078e021a */
[----:B0-----:R0:W4:Y:S01]  /*bea0*/  LDG.E.U16 R29, [R4.64] ;  /* 0x00000004041d7981 */ /* 0x001122000c1e1500 */
[----:B------:R-:W-:-:S03]  /*beb0*/  IMAD.WIDE R8, R2, 0x2, R18 ;  /* 0x0000000202087825 */ /* 0x000fc600078e0212 */
[----:B-----5:R1:W-:Y:S04]  /*bec0*/  STL [R1+0x228], R23 ;  /* 0x0002281701007387 */ /* 0x0203e80000100800 */
[----:B------:R-:W5:Y:S01]  /*bed0*/  LDL.64 R26, [R1+0x1298] ;  /* 0x00129800011a7983 */ /* 0x000f620000100a00 */
[----:B---3--:R-:W-:-:S03]  /*bee0*/  IMAD.WIDE R6, R2, 0x2, R24 ;  /* 0x0000000202067825 */ /* 0x008fc600078e0218 */
[----:B------:R-:W3:Y:S04]  /*bef0*/  LDL.64 R16, [R1+0x12a0] ;  /* 0x0012a00001107983 */ /* 0x000ee80000100a00 */
[----:B-1----:R-:W3:Y:S04]  /*bf00*/  LDL.64 R22, [R1+0x12a8] ;  /* 0x0012a80001167983 */ /* 0x002ee80000100a00 */
[----:B------:R4:W3:Y:S04]  /*bf10*/  LDG.E.U16 R25, [R12.64] ;  /* 0x000000040c197981 */ /* 0x0008e8000c1e1500 */
[----:B------:R-:W3:Y:S04]  /*bf20*/  LDL.64 R18, [R1+0x1290] ;  /* 0x0012900001127983 */ /* 0x000ee80000100a00 */
[----:B--2---:R1:W-:Y:S04]  /*bf30*/  STL [R1+0x224], R0 ;  /* 0x0002240001007387 */ /* 0x0043e80000100800 */
[----:B-1----:R3:W2:Y:S01]  /*bf40*/  LDG.E.U16 R0, [R10.64] ;  /* 0x000000040a007981 */ /* 0x0026a2000c1e1500 */
[----:B0-----:R-:W-:-:S04]  /*bf50*/  IMAD.WIDE R4, R2, 0x2, R14 ;  /* 0x0000000202047825 */ /* 0x001fc800078e020e */
        /* <DEDUP_REMOVED lines=11> */
[----:B------:R3:W-:Y:S04]  /*c010*/  STL [R1+0x214], R25 ;  /* 0x0002141901007387 */ /* 0x0007e80000100800 */
[----:B------:R-:W5:Y:S01]  /*c020*/  LDL.64 R22, [R1+0x1270] ;  /* 0x0012700001167983 */ /* 0x000f620000100a00 */
[----:B0-----:R-:W-:-:S03]  /*c030*/  IMAD.WIDE R8, R2, 0x2, R16 ;  /* 0x0000000202087825 */ /* 0x001fc600078e0210 */
[----:B------:R-:W5:Y:S04]  /*c040*/  LDL.64 R20, [R1+0x1278] ;  /* 0x0012780001147983 */ /* 0x000f680000100a00 */
[----:B---3--:R-:W3:Y:S04]  /*c050*/  LDL.64 R24, [R1+0x1280] ;  /* 0x0012800001187983 */ /* 0x008ee80000100a00 */
[----:B------:R-:W3:Y:S04]  /*c060*/  LDL.64 R16, [R1+0x1268] ;  /* 0x0012680001107983 */ /* 0x000ee80000100a00 */
[----:B--2---:R0:W-:Y:S04]  /*c070*/  STL [R1+0x210], R0 ;  /* 0x0002100001007387 */ /* 0x0041e80000100800 */
        /* <DEDUP_REMOVED lines=9> */
[----:B0-----:R0:W2:Y:S04]  /*c110*/  LDG.E.U16 R29, [R4.64] ;  /* 0x00000004041d7981 */ /* 0x0010a8000c1e1500 */
[----:B-----5:R5:W-:Y:S04]  /*c120*/  STL [R1+0x200], R27 ;  /* 0x0002001b01007387 */ /* 0x020be80000100800 */
[----:B------:R-:W4:Y:S04]  /*c130*/  LDL.64 R14, [R1+0x1250] ;  /* 0x00125000010e7983 */ /* 0x000f280000100a00 */
[----:B-----5:R-:W5:Y:S01]  /*c140*/  LDL.64 R26, [R1+0x1258] ;  /* 0x00125800011a7983 */ /* 0x020f620000100a00 */
[----:B-1----:R-:W-:-:S03]  /*c150*/  IMAD.WIDE R6, R2, 0x2, R22 ;  /* 0x0000000202067825 */ /* 0x002fc600078e0216 */
[----:B------:R1:W4:Y:S01]  /*c160*/  LDG.E.U16 R23, [R12.64] ;  /* 0x000000040c177981 */ /* 0x000322000c1e1500 */
[----:B---3--:R-:W-:-:S03]  /*c170*/  IMAD.WIDE R10, R2, 0x2, R24 ;  /* 0x00000002020a7825 */ /* 0x008fc600078e0218 */
[----:B------:R-:W3:Y:S01]  /*c180*/  LDL.64 R24, [R1+0x1248] ;  /* 0x0012480001187983 */ /* 0x000ee20000100a00 */
[----:B------:R-:W-:-:S03]  /*c190*/  IMAD.WIDE R8, R2, 0x2, R20 ;  /* 0x0000000202087825 */ /* 0x000fc600078e0214 */
[----:B------:R-:W3:Y:S04]  /*c1a0*/  LDL.64 R20, [R1+0x1240] ;  /* 0x0012400001147983 */ /* 0x000ee80000100a00 */
[----:B--2---:R2:W-:Y:S04]  /*c1b0*/  STL [R1+0x1fc], R0 ;  /* 0x0001fc0001007387 */ /* 0x0045e80000100800 */
[----:B--2---:R5:W2:Y:S01]  /*c1c0*/  LDG.E.U16 R0, [R10.64] ;  /* 0x000000040a007981 */ /* 0x004aa2000c1e1500 */
[----:B0-----:R-:W-:-:S04]  /*c1d0*/  IMAD.WIDE R4, R2, 0x2, R16 ;  /* 0x0000000202047825 */ /* 0x001fc800078e0210 */
[C---:B-1----:R-:W-:Y:S01]  /*c1e0*/  IMAD.WIDE R12, R2.reuse, 0x2, R18 ;  /* 0x00000002020c7825 */ /* 0x042fe200078e0212 */
[----:B------:R0:W-:Y:S04]  /*c1f0*/  STL [R1+0x1f8], R3 ;  /* 0x0001f80301007387 */ /* 0x0001e80000100800 */
[----:B------:R1:W-:Y:S04]  /*c200*/  STL [R1+0x1f4], R28 ;  /* 0x0001f41c01007387 */ /* 0x0003e80000100800 */
[----:B------:R-:W2:Y:S04]  /*c210*/  LDL.64 R16, [R1+0x1238] ;  /* 0x0012380001107983 */ /* 0x000ea80000100a00 */
[----:B0-----:R0:W2:Y:S04]  /*c220*/  LDG.E.U16 R3, [R8.64] ;  /* 0x0000000408037981 */ /* 0x0010a8000c1e1500 */
[----:B-1----:R3:W2:Y:S04]  /*c230*/  LDG.E.U16 R28, [R6.64] ;  /* 0x00000004061c7981 */ /* 0x0026a8000c1e1500 */
[----:B------:R1:W-:Y:S04]  /*c240*/  STL [R1+0x1f0], R29 ;  /* 0x0001f01d01007387 */ /* 0x0003e80000100800 */
[----:B-1----:R1:W2:Y:S01]  /*c250*/  LDG.E.U16 R29, [R4.64] ;  /* 0x00000004041d7981 */ /* 0x0022a2000c1e1500 */
[----:B-----5:R-:W-:-:S03]  /*c260*/  IMAD.WIDE R10, R2, 0x2, R26 ;  /* 0x00000002020a7825 */ /* 0x020fc600078e021a */
[----:B----4-:R4:W-:Y:S04]  /*c270*/  STL [R1+0x1ec], R23 ;  /* 0x0001ec1701007387 */ /* 0x0109e80000100800 */
[----:B------:R-:W5:Y:S01]  /*c280*/  LDL.64 R26, [R1+0x1220] ;  /* 0x00122000011a7983 */ /* 0x000f620000100a00 */
[----:B---3--:R-:W-:-:S03]  /*c290*/  IMAD.WIDE R6, R2, 0x2, R24 ;  /* 0x0000000202067825 */ /* 0x008fc600078e0218 */
[----:B------:R-:W3:Y:S04]  /*c2a0*/  LDL.64 R18, [R1+0x1228] ;  /* 0x0012280001127983 */ /* 0x000ee80000100a00 */
[----:B----4-:R-:W4:Y:S04]  /*c2b0*/  LDL.64 R22, [R1+0x1230] ;  /* 0x0012300001167983 */ /* 0x010f280000100a00 */
[----:B------:R1:W3:Y:S01]  /*c2c0*/  LDG.E.U16 R25, [R12.64] ;  /* 0x000000040c197981 */ /* 0x0002e2000c1e1500 */
[----:B0-----:R-:W-:-:S03]  /*c2d0*/  IMAD.WIDE R8, R2, 0x2, R14 ;  /* 0x0000000202087825 */ /* 0x001fc600078e020e */
[----:B------:R-:W3:Y:S04]  /*c2e0*/  LDL.64 R14, [R1+0x1218] ;  /* 0x00121800010e7983 */ /* 0x000ee80000100a00 */
[----:B--2---:R0:W-:Y:S04]  /*c2f0*/  STL [R1+0x1e8], R0 ;  /* 0x0001e80001007387 */ /* 0x0041e80000100800 */
[----:B0-----:R4:W2:Y:S01]  /*c300*/  LDG.E.U16 R0, [R10.64] ;  /* 0x000000040a007981 */ /* 0x0018a2000c1e1500 */
[----:B-1----:R-:W-:-:S04]  /*c310*/  IMAD.WIDE R4, R2, 0x2, R20 ;  /* 0x0000000202047825 */ /* 0x002fc800078e0214 */
[C---:B------:R-:W-:Y:S01]  /*c320*/  IMAD.WIDE R12, R2.reuse, 0x2, R16 ;  /* 0x00000002020c7825 */ /* 0x040fe200078e0210 */
        /* <DEDUP_REMOVED lines=8> */
[----:B------:R5:W2:Y:S01]  /*c3b0*/  LDG.E.U16 R27, [R12.64] ;  /* 0x000000040c1b7981 */ /* 0x000aa2000c1e1500 */
[----:B----4-:R-:W-:-:S03]  /*c3c0*/  IMAD.WIDE R10, R2, 0x2, R22 ;  /* 0x00000002020a7825 */ /* 0x010fc600078e0216 */
[----:B---3--:R3:W-:Y:S04]  /*c3d0*/  STL [R1+0x1d8], R25 ;  /* 0x0001d81901007387 */ /* 0x0087e80000100800 */
[----:B------:R-:W4:Y:S01]  /*c3e0*/  LDL.64 R22, [R1+0x11f8] ;  /* 0x0011f80001167983 */ /* 0x000f220000100a00 */
[----:B0-----:R-:W-:-:S03]  /*c3f0*/  IMAD.WIDE R8, R2, 0x2, R18 ;  /* 0x0000000202087825 */ /* 0x001fc600078e0212 */
[----:B------:R-:W4:Y:S04]  /*c400*/  LDL.64 R16, [R1+0x1200] ;  /* 0x0012000001107983 */ /* 0x000f280000100a00 */
[----:B---3--:R-:W3:Y:S04]  /*c410*/  LDL.64 R24, [R1+0x1208] ;  /* 0x0012080001187983 */ /* 0x008ee80000100a00 */
[----:B------:R-:W3:Y:S04]  /*c420*/  LDL.64 R18, [R1+0x11f0] ;  /* 0x0011f00001127983 */ /* 0x000ee80000100a00 */
[----:B--2---:R0:W-:Y:S04]  /*c430*/  STL [R1+0x1d4], R0 ;  /* 0x0001d40001007387 */ /* 0x0041e80000100800 */
[----:B0-----:R3:W2:Y:S01]  /*c440*/  LDG.E.U16 R0, [R10.64] ;  /* 0x000000040a007981 */ /* 0x0016a2000c1e1500 */
[----:B-1----:R-:W-:-:S04]  /*c450*/  IMAD.WIDE R4, R2, 0x2, R14 ;  /* 0x0000000202047825 */ /* 0x002fc800078e020e */
[C---:B-----5:R-:W-:Y:S01]  /*c460*/  IMAD.WIDE R12, R2.reuse, 0x2, R20 ;  /* 0x00000002020c7825 */ /* 0x060fe200078e0214 */
[----:B------:R0:W-:Y:S04]  /*c470*/  STL [R1+0x1d0], R3 ;  /* 0x0001d00301007387 */ /* 0x0001e80000100800 */
[----:B------:R1:W-:Y:S04]  /*c480*/  STL [R1+0x1cc], R28 ;  /* 0x0001cc1c01007387 */ /* 0x0003e80000100800 */
[----:B------:R-:W2:Y:S04]  /*c490*/  LDL.64 R14, [R1+0x11e8] ;  /* 0x0011e800010e7983 */ /* 0x000ea80000100a00 */
[----:B0-----:R0:W2:Y:S04]  /*c4a0*/  LDG.E.U16 R3, [R8.64] ;  /* 0x0000000408037981 */ /* 0x0010a8000c1e1500 */
[----:B-1----:R4:W2:Y:S04]  /*c4b0*/  LDG.E.U16 R28, [R6.64] ;  /* 0x00000004061c7981 */ /* 0x0028a8000c1e1500 */
[----:B------:R1:W-:Y:S04]  /*c4c0*/  STL [R1+0x1c8], R29 ;  /* 0x0001c81d01007387 */ /* 0x0003e80000100800 */
[----:B-1----:R1:W2:Y:S04]  /*c4d0*/  LDG.E.U16 R29, [R4.64] ;  /* 0x00000004041d7981 */ /* 0x0022a8000c1e1500 */
[----:B------:R0:W-:Y:S04]  /*c4e0*/  STL [R1+0x1c4], R27 ;  /* 0x0001c41b01007387 */ /* 0x0001e80000100800 */
[----:B------:R-:W5:Y:S04]  /*c4f0*/  LDL.64 R20, [R1+0x11d8] ;  /* 0x0011d80001147983 */ /* 0x000f680000100a00 */
[----:B0-----:R-:W5:Y:S01]  /*c500*/  LDL.64 R26, [R1+0x11e0] ;  /* 0x0011e000011a7983 */ /* 0x001f620000100a00 */
[----:B----4-:R-:W-:-:S03]  /*c510*/  IMAD.WIDE R6, R2, 0x2, R22 ;  /* 0x0000000202067825 */ /* 0x010fc600078e0216 */
[----:B------:R0:W4:Y:S01]  /*c520*/  LDG.E.U16 R23, [R12.64] ;  /* 0x000000040c177981 */ /* 0x000122000c1e1500 */
[----:B---3--:R-:W-:-:S03]  /*c530*/  IMAD.WIDE R10, R2, 0x2, R24 ;  /* 0x00000002020a7825 */ /* 0x008fc600078e0218 */
[----:B------:R-:W3:Y:S01]  /*c540*/  LDL.64 R24, [R1+0x11d0] ;  /* 0x0011d00001187983 */ /* 0x000ee20000100a00 */
[----:B------:R-:W-:-:S03]  /*c550*/  IMAD.WIDE R8, R2, 0x2, R16 ;  /* 0x0000000202087825 */ /* 0x000fc600078e0210 */
[----:B------:R-:W3:Y:S04]  /*c560*/  LDL.64 R16, [R1+0x11c8] ;  /* 0x0011c80001107983 */ /* 0x000ee80000100a00 */
[----:B--2---:R2:W-:Y:S04]  /*c570*/  STL [R1+0x1c0], R0 ;  /* 0x0001c00001007387 */ /* 0x0045e80000100800 */
[----:B--2---:R5:W2:Y:S01]  /*c580*/  LDG.E.U16 R0, [R10.64] ;  /* 0x000000040a007981 */ /* 0x004aa2000c1e1500 */
[----:B-1----:R-:W-:-:S04]  /*c590*/  IMAD.WIDE R4, R2, 0x2, R18 ;  /* 0x0000000202047825 */ /* 0x002fc800078e0212 */
[C---:B0-----:R-:W-:Y:S01]  /*c5a0*/  IMAD.WIDE R12, R2.reuse, 0x2, R14 ;  /* 0x00000002020c7825 */ /* 0x041fe200078e020e */
        /* <DEDUP_REMOVED lines=42> */
[----:B------:R-:W5:Y:S04]  /*c850*/  LDL.64 R20, [R1+0x1170] ;  /* 0x0011700001147983 */ /* 0x000f680000100a00 */
[----:B0-----:R0:W5:Y:S04]  /*c860*/  LDG.E.U16 R3, [R8.64] ;  /* 0x0000000408037981 */ /* 0x001168000c1e1500 */
[----:B-1----:R4:W5:Y:S04]  /*c870*/  LDG.E.U16 R28, [R6.64] ;  /* 0x00000004061c7981 */ /* 0x002968000c1e1500 */
[----:B------:R1:W-:Y:S04]  /*c880*/  STL [R1+0x18c], R29 ;  /* 0x00018c1d01007387 */ /* 0x0003e80000100800 */
[----:B-1----:R1:W5:Y:S04]  /*c890*/  LDG.E.U16 R29, [R4.64] ;  /* 0x00000004041d7981 */ /* 0x002368000c1e1500 */
        /* <DEDUP_REMOVED lines=16> */
[----:B-1----:R1:W2:Y:S04]  /*c9a0*/  LDG.E.U16 R3, [R8.64] ;  /* 0x0000000408037981 */ /* 0x0022a8000c1e1500 */
[----:B-----5:R3:W5:Y:S04]  /*c9b0*/  LDG.E.U16 R28, [R6.64] ;  /* 0x00000004061c7981 */ /* 0x020768000c1e1500 */
[----:B------:R0:W-:Y:S04]  /*c9c0*/  STL [R1+0x178], R29 ;  /* 0x0001781d01007387 */ /* 0x0001e80000100800 */
[----:B0-----:R0:W5:Y:S01]  /*c9d0*/  LDG.E.U16 R29, [R4.64] ;  /* 0x00000004041d7981 */ /* 0x001162000c1e1500 */
[----:B------:R-:W-:-:S03]  /*c9e0*/  IMAD.WIDE R10, R2, 0x2, R26 ;  /* 0x00000002020a7825 */ /* 0x000fc600078e021a */
[----:B----4-:R4:W-:Y:S04]  /*c9f0*/  STL [R1+0x174], R23 ;  /* 0x0001741701007387 */ /* 0x0109e80000100800 */
[----:B------:R-:W5:Y:S01]  /*ca00*/  LDL.64 R26, [R1+0x1130] ;  /* 0x00113000011a7983 */ /* 0x000f620000100a00 */
[----:B---3--:R-:W-:-:S03]  /*ca10*/  IMAD.WIDE R6, R2, 0x2, R24 ;  /* 0x0000000202067825 */ /* 0x008fc600078e0218 */
[----:B------:R-:W3:Y:S04]  /*ca20*/  LDL.64 R20, [R1+0x1138] ;  /* 0x0011380001147983 */ /* 0x000ee80000100a00 */
[----:B------:R0:W3:Y:S01]  /*ca30*/  LDG.E.U16 R25, [R12.64] ;  /* 0x000000040c197981 */ /* 0x0000e2000c1e1500 */
[----:B-1----:R-:W-:-:S03]  /*ca40*/  IMAD.WIDE R8, R2, 0x2, R16 ;  /* 0x0000000202087825 */ /* 0x002fc600078e0210 */
[----:B----4-:R-:W4:Y:S04]  /*ca50*/  LDL.64 R22, [R1+0x1140] ;  /* 0x0011400001167983 */ /* 0x010f280000100a00 */
[----:B------:R-:W4:Y:S04]  /*ca60*/  LDL.64 R16, [R1+0x1128] ;  /* 0x0011280001107983 */ /* 0x000f280000100a00 */
[----:B--2---:R1:W-:Y:S04]  /*ca70*/  STL [R1+0x170], R0 ;  /* 0x0001700001007387 */ /* 0x0043e80000100800 */
[----:B-1----:R4:W2:Y:S01]  /*ca80*/  LDG.E.U16 R0, [R10.64] ;  /* 0x000000040a007981 */ /* 0x0028a2000c1e1500 */
[----:B0-----:R-:W-:-:S04]  /*ca90*/  IMAD.WIDE R4, R2, 0x2, R18 ;  /* 0x0000000202047825 */ /* 0x001fc800078e0212 */
[C---:B------:R-:W-:Y:S01]  /*caa0*/  IMAD.WIDE R12, R2.reuse, 0x2, R14 ;  /* 0x00000002020c7825 */ /* 0x040fe200078e020e */
[----:B------:R0:W-:Y:S04]  /*cab0*/  STL [R1+0x16c], R3 ;  /* 0x00016c0301007387 */ /* 0x0001e80000100800 */
[----:B-----5:R1:W-:Y:S04]  /*cac0*/  STL [R1+0x168], R28 ;  /* 0x0001681c01007387 */ /* 0x0203e80000100800 */
[----:B------:R-:W5:Y:S04]  /*cad0*/  LDL.64 R18, [R1+0x1120] ;  /* 0x0011200001127983 */ /* 0x000f680000100a00 */
[----:B0-----:R0:W5:Y:S04]  /*cae0*/  LDG.E.U16 R3, [R8.64] ;  /* 0x0000000408037981 */ /* 0x001168000c1e1500 */
[----:B-1----:R1:W5:Y:S04]  /*caf0*/  LDG.E.U16 R28, [R6.64] ;  /* 0x00000004061c7981 */ /* 0x002368000c1e1500 */
[----:B------:R0:W-:Y:S04]  /*cb00*/  STL [R1+0x164], R29 ;  /* 0x0001641d01007387 */ /* 0x0001e80000100800 */
[----:B0-----:R0:W5:Y:S01]  /*cb10*/  LDG.E.U16 R29, [R4.64] ;  /* 0x00000004041d7981 */ /* 0x001162000c1e1500 */
[----:B-1----:R-:W-:-:S03]  /*cb20*/  IMAD.WIDE R6, R2, 0x2, R26 ;  /* 0x0000000202067825 */ /* 0x002fc600078e021a */
[----:B------:R1:W5:Y:S04]  /*cb30*/  LDG.E.U16 R27, [R12.64] ;  /* 0x000000040c1b7981 */ /* 0x000368000c1e1500 */
[----:B---3--:R3:W-:Y:S01]  /*cb40*/  STL [R1+0x160], R25 ;  /* 0x0001601901007387 */ /* 0x0087e20000100800 */
[----:B------:R-:W-:-:S03]  /*cb50*/  IMAD.WIDE R8, R2, 0x2, R20 ;  /* 0x0000000202087825 */ /* 0x000fc600078e0214 */
[----:B------:R-:W5:Y:S01]  /*cb60*/  LDL.64 R20, [R1+0x1100] ;  /* 0x0011000001147983 */ /* 0x000f620000100a00 */
[----:B----4-:R-:W-:-:S03]  /*cb70*/  IMAD.WIDE R10, R2, 0x2, R22 ;  /* 0x00000002020a7825 */ /* 0x010fc600078e0216 */
[----:B------:R-:W4:Y:S04]  /*cb80*/  LDL.64 R14, [R1+0x1110] ;  /* 0x00111000010e7983 */ /* 0x000f280000100a00 */
[----:B---3--:R-:W3:Y:S04]  /*cb90*/  LDL.64 R24, [R1+0x1118] ;  /* 0x0011180001187983 */ /* 0x008ee80000100a00 */
[----:B------:R-:W4:Y:S04]  /*cba0*/  LDL.64 R22, [R1+0x1108] ;  /* 0x0011080001167983 */ /* 0x000f280000100a00 */
[----:B--2---:R2:W-:Y:S04]  /*cbb0*/  STL [R1+0x15c], R0 ;  /* 0x00015c0001007387 */ /* 0x0045e80000100800 */
[----:B--2---:R3:W2:Y:S01]  /*cbc0*/  LDG.E.U16 R0, [R10.64] ;  /* 0x000000040a007981 */ /* 0x0046a2000c1e1500 */
[----:B0-----:R-:W-:-:S03]  /*cbd0*/  IMAD.WIDE R4, R2, 0x2, R16 ;  /* 0x0000000202047825 */ /* 0x001fc600078e0210 */
[----:B-----5:R0:W-:Y:S04]  /*cbe0*/  STL [R1+0x158], R3 ;  /* 0x0001580301007387 */ /* 0x0201e80000100800 */
[----:B------:R5:W-:Y:S04]  /*cbf0*/  STL [R1+0x154], R28 ;  /* 0x0001541c01007387 */ /* 0x000be80000100800 */
[----:B------:R-:W2:Y:S04]  /*cc00*/  LDL.64 R16, [R1+0x10f8] ;  /* 0x0010f80001107983 */ /* 0x000ea80000100a00 */
[----:B0-----:R4:W2:Y:S01]  /*cc10*/  LDG.E.U16 R3, [R8.64] ;  /* 0x0000000408037981 */ /* 0x0018a2000c1e1500 */
[----:B-1----:R-:W-:-:S03]  /*cc20*/  IMAD.WIDE R12, R2, 0x2, R18 ;  /* 0x00000002020c7825 */ /* 0x002fc600078e0212 */
[----:B-----5:R0:W5:Y:S04]  /*cc30*/  LDG.E.U16 R28, [R6.64] ;  /* 0x00000004061c7981 */ /* 0x020168000c1e1500 */
[----:B------:R1:W-:Y:S04]  /*cc40*/  STL [R1+0x150], R29 ;  /* 0x0001501d01007387 */ /* 0x0003e80000100800 */
[----:B-1----:R1:W5:Y:S04]  /*cc50*/  LDG.E.U16 R29, [R4.64] ;  /* 0x00000004041d7981 */ /* 0x002368000c1e1500 */
[----:B------:R0:W-:Y:S04]  /*cc60*/  STL [R1+0x14c], R27 ;  /* 0x00014c1b01007387 */ /* 0x0001e80000100800 */
[----:B------:R-:W5:Y:S04]  /*cc70*/  LDL.64 R18, [R1+0x10e8] ;  /* 0x0010e80001127983 */ /* 0x000f680000100a00 */
[----:B0-----:R-:W5:Y:S01]  /*cc80*/  LDL.64 R26, [R1+0x10f0] ;  /* 0x0010f000011a7983 */ /* 0x001f620000100a00 */
[----:B-1----:R-:W-:-:S03]  /*cc90*/  IMAD.WIDE R4, R2, 0x2, R20 ;  /* 0x0000000202047825 */ /* 0x002fc600078e0214 */
[----:B------:R0:W5:Y:S01]  /*cca0*/  LDG.E.U16 R21, [R12.64] ;  /* 0x000000040c157981 */ /* 0x000162000c1e1500 */
[----:B---3--:R-:W-:-:S03]  /*ccb0*/  IMAD.WIDE R10, R2, 0x2, R24 ;  /* 0x00000002020a7825 */ /* 0x008fc600078e0218 */
[----:B------:R-:W3:Y:S01]  /*ccc0*/  LDL.64 R24, [R1+0x10e0] ;  /* 0x0010e00001187983 */ /* 0x000ee20000100a00 */
[----:B----4-:R-:W-:-:S03]  /*ccd0*/  IMAD.WIDE R8, R2, 0x2, R14 ;  /* 0x0000000202087825 */ /* 0x010fc600078e020e */
[----:B------:R-:W4:Y:S04]  /*cce0*/  LDL.64 R14, [R1+0x10d8] ;  /* 0x0010d800010e7983 */ /* 0x000f280000100a00 */
[----:B--2---:R1:W-:Y:S04]  /*ccf0*/  STL [R1+0x148], R0 ;  /* 0x0001480001007387 */ /* 0x0043e80000100800 */
[----:B-1----:R1:W2:Y:S01]  /*cd00*/  LDG.E.U16 R0, [R10.64] ;  /* 0x000000040a007981 */ /* 0x0022a2000c1e1500 */
[----:B------:R-:W-:-:S04]  /*cd10*/  IMAD.WIDE R6, R2, 0x2, R22 ;  /* 0x0000000202067825 */ /* 0x000fc800078e0216 */
[C---:B0-----:R-:W-:Y:S01]  /*cd20*/  IMAD.WIDE R12, R2.reuse, 0x2, R16 ;  /* 0x00000002020c7825 */ /* 0x041fe200078e0210 */
[----:B------:R0:W-:Y:S04]  /*cd30*/  STL [R1+0x144], R3 ;  /* 0x0001440301007387 */ /* 0x0001e80000100800 */
[----:B-----5:R5:W-:Y:S04]  /*cd40*/  STL [R1+0x140], R28 ;  /* 0x0001401c01007387 */ /* 0x020be80000100800 */
[----:B------:R-:W4:Y:S04]  /*cd50*/  LDL.64 R22, [R1+0x10d0] ;  /* 0x0010d00001167983 */ /* 0x000f280000100a00 */
[----:B0-----:R0:W4:Y:S04]  /*cd60*/  LDG.E.U16 R3, [R8.64] ;  /* 0x0000000408037981 */ /* 0x001128000c1e1500 */
[----:B-----5:R3:W5:Y:S04]  /*cd70*/  LDG.E.U16 R28, [R6.64] ;  /* 0x00000004061c7981 */ /* 0x020768000c1e1500 */
[----:B------:R0:W-:Y:S04]  /*cd80*/  STL [R1+0x13c], R29 ;  /* 0x00013c1d01007387 */ /* 0x0001e80000100800 */
[----:B0-----:R4:W5:Y:S01]  /*cd90*/  LDG.E.U16 R29, [R4.64] ;  /* 0x00000004041d7981 */ /* 0x001962000c1e1500 */
[----:B------:R-:W-:-:S04]  /*cda0*/  IMAD.WIDE R8, R2, 0x2, R18 ;  /* 0x0000000202087825 */ /* 0x000fc800078e0212 */
[C---:B-1----:R-:W-:Y:S01]  /*cdb0*/  IMAD.WIDE R10, R2.reuse, 0x2, R26 ;  /* 0x00000002020a7825 */ /* 0x042fe200078e021a */
[----:B------:R0:W-:Y:S04]  /*cdc0*/  STL [R1+0x138], R21 ;  /* 0x0001381501007387 */ /* 0x0001e80000100800 */
[----:B------:R-:W5:Y:S01]  /*cdd0*/  LDL.64 R16, [R1+0x10c0] ;  /* 0x0010c00001107983 */ /* 0x000f620000100a00 */
[----:B---3--:R-:W-:-:S03]  /*cde0*/  IMAD.WIDE R6, R2, 0x2, R24 ;  /* 0x0000000202067825 */ /* 0x008fc600078e0218 */
[----:B------:R-:W3:Y:S04]  /*cdf0*/  LDL.64 R18, [R1+0x10b0] ;  /* 0x0010b00001127983 */ /* 0x000ee80000100a00 */
[----:B------:R1:W3:Y:S04]  /*ce00*/  LDG.E.U16 R25, [R12.64] ;  /* 0x000000040c197981 */ /* 0x0002e8000c1e1500 */
[----:B0-----:R-:W3:Y:S04]  /*ce10*/  LDL.64 R20, [R1+0x10c8] ;  /* 0x0010c80001147983 */ /* 0x001ee80000100a00 */
[----:B------:R-:W3:Y:S04]  /*ce20*/  LDL.64 R26, [R1+0x10b8] ;  /* 0x0010b800011a7983 */ /* 0x000ee80000100a00 */
[----:B--2---:R0:W-:Y:S04]  /*ce30*/  STL [R1+0x134], R0 ;  /* 0x0001340001007387 */ /* 0x0041e80000100800 */
[----:B0-----:R0:W2:Y:S01]  /*ce40*/  LDG.E.U16 R0, [R10.64] ;  /* 0x000000040a007981 */ /* 0x0010a2000c1e1500 */
[----:B----4-:R-:W-:-:S03]  /*ce50*/  IMAD.WIDE R4, R2, 0x2, R14 ;  /* 0x0000000202047825 */ /* 0x010fc600078e020e */
[----:B------:R4:W-:Y:S04]  /*ce60*/  STL [R1+0x130], R3 ;  /* 0x0001300301007387 */ /* 0x0009e80000100800 */
[----:B------:R-:W2:Y:S04]  /*ce70*/  LDL.64 R14, [R1+0x10a8] ;  /* 0x0010a800010e7983 */ /* 0x000ea80000100a00 */
[----:B----4-:R4:W2:Y:S01]  /*ce80*/  LDG.E.U16 R3, [R8.64] ;  /* 0x0000000408037981 */ /* 0x0108a2000c1e1500 */
[----:B-1----:R-:W-:-:S03]  /*ce90*/  IMAD.WIDE R12, R2, 0x2, R22 ;  /* 0x00000002020c7825 */ /* 0x002fc600078e0216 */
[----:B-----5:R1:W-:Y:S04]  /*cea0*/  STL [R1+0x12c], R28 ;  /* 0x00012c1c01007387 */ /* 0x0203e80000100800 */
[----:B------:R5:W-:Y:S04]  /*ceb0*/  STL [R1+0x128], R29 ;  /* 0x0001281d01007387 */ /* 0x000be80000100800 */
[----:B-1----:R1:W2:Y:S04]  /*cec0*/  LDG.E.U16 R28, [R6.64] ;  /* 0x00000004061c7981 */ /* 0x0022a8000c1e1500 */
[----:B-----5:R5:W2:Y:S01]  /*ced0*/  LDG.E.U16 R29, [R4.64] ;  /* 0x00000004041d7981 */ /* 0x020aa2000c1e1500 */
[----:B----4-:R-:W-:-:S03]  /*cee0*/  IMAD.WIDE R8, R2, 0x2, R16 ;  /* 0x0000000202087825 */ /* 0x010fc600078e0210 */
[----:B---3--:R3:W-:Y:S04]  /*cef0*/  STL [R1+0x124], R25 ;  /* 0x0001241901007387 */ /* 0x0087e80000100800 */
[----:B------:R-:W4:Y:S01]  /*cf00*/  LDL.64 R22, [R1+0x1098] ;  /* 0x0010980001167983 */ /* 0x000f220000100a00 */
[----:B0-----:R-:W-:-:S03]  /*cf10*/  IMAD.WIDE R10, R2, 0x2, R20 ;  /* 0x00000002020a7825 */ /* 0x001fc600078e0214 */
[----:B------:R-:W4:Y:S04]  /*cf20*/  LDL.64 R20, [R1+0x1090] ;  /* 0x0010900001147983 */ /* 0x000f280000100a00 */
[----:B---3--:R-:W3:Y:S01]  /*cf30*/  LDL.64 R24, [R1+0x10a0] ;  /* 0x0010a00001187983 */ /* 0x008ee20000100a00 */
[----:B-----5:R-:W-:-:S03]  /*cf40*/  IMAD.WIDE R4, R2, 0x2, R18 ;  /* 0x0000000202047825 */ /* 0x020fc600078e0212 */
[----:B------:R0:W5:Y:S01]  /*cf50*/  LDG.E.U16 R19, [R12.64] ;  /* 0x000000040c137981 */ /* 0x000162000c1e1500 */
[----:B-1----:R-:W-:-:S03]  /*cf60*/  IMAD.WIDE R6, R2, 0x2, R26 ;  /* 0x0000000202067825 */ /* 0x002fc600078e021a */
[----:B------:R4:W5:Y:S04]  /*cf70*/  LDG.E.U16 R27, [R8.64] ;  /* 0x00000004081b7981 */ /* 0x000968000c1e1500 */
[----:B------:R3:W5:Y:S04]  /*cf80*/  LDG.E.U16 R26, [R10.64] ;  /* 0x000000040a1a7981 */ /* 0x000768000c1e1500 */
[----:B------:R-:W5:Y:S04]  /*cf90*/  LDL.64 R16, [R1+0x1088] ;  /* 0x0010880001107983 */ /* 0x000f680000100a00 */
[----:B--2---:R1:W-:Y:S04]  /*cfa0*/  STL [R1+0x120], R0 ;  /* 0x0001200001007387 */ /* 0x0043e80000100800 */
[----:B-1----:R1:W2:Y:S01]  /*cfb0*/  LDG.E.U16 R0, [R6.64] ;  /* 0x0000000406007981 */ /* 0x0022a2000c1e1500 */
[----:B0-----:R-:W-:-:S03]  /*cfc0*/  IMAD.WIDE R12, R2, 0x2, R14 ;  /* 0x00000002020c7825 */ /* 0x001fc600078e020e */
[----:B------:R0:W-:Y:S04]  /*cfd0*/  STL [R1+0x11c], R3 ;  /* 0x00011c0301007387 */ /* 0x0001e80000100800 */
[----:B------:R-:W2:Y:S04]  /*cfe0*/  LDG.E.U16 R13, [R12.64] ;  /* 0x000000040c0d7981 */ /* 0x000ea8000c1e1500 */
[----:B0-----:R0:W2:Y:S04]  /*cff0*/  LDG.E.U16 R3, [R4.64] ;  /* 0x0000000404037981 */ /* 0x0010a8000c1e1500 */
[----:B------:R-:W-:Y:S04]  /*d000*/  STL [R1+0x114], R29 ;  /* 0x0001141d01007387 */ /* 0x000fe80000100800 */
[----:B------:R0:W-:Y:S04]  /*d010*/  STL [R1+0x118], R28 ;  /* 0x0001181c01007387 */ /* 0x0001e80000100800 */
[----:B0-----:R-:W2:Y:S01]  /*d020*/  LDL.64 R28, [R1+0x1080] ;  /* 0x00108000011c7983 */ /* 0x001ea20000100a00 */
[----:B----4-:R-:W-:-:S06]  /*d030*/  IMAD.WIDE R8, R2, 0x2, R22 ;  /* 0x0000000202087825 */ /* 0x010fcc00078e0216 */
[----:B------:R-:W4:Y:S01]  /*d040*/  LDG.E.U16 R9, [R8.64] ;  /* 0x0000000408097981 */ /* 0x000f22000c1e1500 */
[----:B---3--:R-:W-:-:S03]  /*d050*/  IMAD.WIDE R10, R2, 0x2, R24 ;  /* 0x00000002020a7825 */ /* 0x008fc600078e0218 */
[----:B-----5:R0:W-:Y:S04]  /*d060*/  STL [R1+0x110], R19 ;  /* 0x0001101301007387 */ /* 0x0201e80000100800 */
[----:B------:R-:W3:Y:S01]  /*d070*/  LDG.E.U16 R11, [R10.64] ;  /* 0x000000040a0b7981 */ /* 0x000ee2000c1e1500 */
[----:B-1----:R-:W-:-:S03]  /*d080*/  IMAD.WIDE R6, R2, 0x2, R20 ;  /* 0x0000000202067825 */ /* 0x002fc600078e0214 */
[----:B------:R-:W5:Y:S04]  /*d090*/  LDL.64 R14, [R1+0x1070] ;  /* 0x00107000010e7983 */ /* 0x000f680000100a00 */
[----:B0-----:R-:W5:Y:S04]  /*d0a0*/  LDL.64 R18, [R1+0x1078] ;  /* 0x0010780001127983 */ /* 0x001f680000100a00 */
[----:B------:R-:W-:Y:S04]  /*d0b0*/  STL [R1+0x108], R27 ;  /* 0x0001081b01007387 */ /* 0x000fe80000100800 */
[----:B------:R0:W-:Y:S04]  /*d0c0*/  STL [R1+0x10c], R26 ;  /* 0x00010c1a01007387 */ /* 0x0001e80000100800 */
[----:B------:R-:W5:Y:S04]  /*d0d0*/  LDL.64 R22, [R1+0x1060] ;  /* 0x0010600001167983 */ /* 0x000f680000100a00 */
[----:B------:R-:W5:Y:S04]  /*d0e0*/  LDL.64 R20, [R1+0x1058] ;  /* 0x0010580001147983 */ /* 0x000f680000100a00 */
[----:B0-----:R-:W5:Y:S04]  /*d0f0*/  LDL.64 R26, [R1+0x1068] ;  /* 0x00106800011a7983 */ /* 0x001f680000100a00 */
[----:B--2---:R0:W-:Y:S04]  /*d100*/  STL [R1+0x104], R0 ;  /* 0x0001040001007387 */ /* 0x0041e80000100800 */
[----:B0-----:R0:W2:Y:S01]  /*d110*/  LDG.E.U16 R0, [R6.64] ;  /* 0x0000000406007981 */ /* 0x0010a2000c1e1500 */
[----:B------:R-:W-:-:S03]  /*d120*/  IMAD.WIDE R4, R2, 0x2, R16 ;  /* 0x0000000202047825 */ /* 0x000fc600078e0210 */
[----:B------:R1:W-:Y:S04]  /*d130*/  STL [R1+0x100], R3 ;  /* 0x0001000301007387 */ /* 0x0003e80000100800 */
[----:B------:R-:W2:Y:S04]  /*d140*/  LDL.64 R24, [R1+0x1050] ;  /* 0x0010500001187983 */ /* 0x000ea80000100a00 */
[----:B------:R-:W2:Y:S04]  /*d150*/  LDL.64 R16, [R1+0x1048] ;  /* 0x0010480001107983 */ /* 0x000ea80000100a00 */
[----:B-1----:R1:W2:Y:S04]  /*d160*/  LDG.E.U16 R3, [R4.64] ;  /* 0x0000000404037981 */ /* 0x0022a8000c1e1500 */
[----:B------:R0:W-:Y:S02]  /*d170*/  STL [R1+0xfc], R13 ;  /* 0x0000fc0d01007387 */ /* 0x0001e40000100800 */
[----:B0-----:R-:W-:-:S05]  /*d180*/  IMAD.WIDE R12, R2, 0x2, R28 ;  /* 0x00000002020c7825 */ /* 0x001fca00078e021c */
[----:B------:R0:W2:Y:S04]  /*d190*/  LDG.E.U16 R29, [R12.64] ;  /* 0x000000040c1d7981 */ /* 0x0000a8000c1e1500 */
[----:B---3--:R5:W-:Y:S04]  /*d1a0*/  STL [R1+0xf8], R11 ;  /* 0x0000f80b01007387 */ /* 0x008be80000100800 */
[----:B----4-:R3:W-:Y:S01]  /*d1b0*/  STL [R1+0xf4], R9 ;  /* 0x0000f40901007387 */ /* 0x0107e20000100800 */
[----:B-----5:R-:W-:-:S03]  /*d1c0*/  IMAD.WIDE R10, R2, 0x2, R18 ;  /* 0x00000002020a7825 */ /* 0x020fc600078e0212 */
[----:B------:R-:W4:Y:S01]  /*d1d0*/  LDL.64 R18, [R1+0x1040] ;  /* 0x0010400001127983 */ /* 0x000f220000100a00 */
[----:B---3--:R-:W-:-:S03]  /*d1e0*/  IMAD.WIDE R8, R2, 0x2, R14 ;  /* 0x0000000202087825 */ /* 0x008fc600078e020e */
[----:B------:R-:W3:Y:S01]  /*d1f0*/  LDL.64 R14, [R1+0x1038] ;  /* 0x00103800010e7983 */ /* 0x000ee20000100a00 */
[----:B------:R-:W-:-:S03]  /*d200*/  IMAD.WIDE R6, R2, 0x2, R26 ;  /* 0x0000000202067825 */ /* 0x000fc600078e021a */
[----:B------:R5:W3:Y:S04]  /*d210*/  LDG.E.U16 R27, [R8.64] ;  /* 0x00000004081b7981 */ /* 0x000ae8000c1e1500 */
[----:B------:R0:W3:Y:S04]  /*d220*/  LDG.E.U16 R26, [R10.64] ;  /* 0x000000040a1a7981 */ /* 0x0000e8000c1e1500 */
[----:B--2---:R2:W-:Y:S04]  /*d230*/  STL [R1+0xf0], R0 ;  /* 0x0000f00001007387 */ /* 0x0045e80000100800 */
[----:B--2---:R4:W2:Y:S01]  /*d240*/  LDG.E.U16 R0, [R6.64] ;  /* 0x0000000406007981 */ /* 0x0048a2000c1e1500 */
[----:B-1----:R-:W-:-:S04]  /*d250*/  IMAD.WIDE R4, R2, 0x2, R22 ;  /* 0x0000000202047825 */ /* 0x002fc800078e0216 */
[----:B0-----:R-:W-:-:S06]  /*d260*/  IMAD.WIDE R12, R2, 0x2, R20 ;  /* 0x00000002020c7825 */ /* 0x001fcc00078e0214 */
[----:B------:R-:W2:Y:S01]  /*d270*/  LDG.E.U16 R13, [R12.64] ;  /* 0x000000040c0d7981 */ /* 0x000ea2000c1e1500 */
[----:B------:R-:W-:-:S06]  /*d280*/  IMAD.WIDE R10, R2, 0x2, R24 ;  /* 0x00000002020a7825 */ /* 0x000fcc00078e0218 */
[----:B------:R-:W2:Y:S04]  /*d290*/  LDG.E.U16 R11, [R10.64] ;  /* 0x000000040a0b7981 */ /* 0x000ea8000c1e1500 */
[----:B------:R0:W-:Y:S04]  /*d2a0*/  STL [R1+0xec], R3 ;  /* 0x0000ec0301007387 */ /* 0x0001e80000100800 */
[----:B------:R-:W2:Y:S01]  /*d2b0*/  LDL.64 R20, [R1+0x1028] ;  /* 0x0010280001147983 */ /* 0x000ea20000100a00 */
[----:B-----5:R-:W-:-:S03]  /*d2c0*/  IMAD.WIDE R8, R2, 0x2, R16 ;  /* 0x0000000202087825 */ /* 0x020fc600078e0210 */
[----:B------:R-:W5:Y:S04]  /*d2d0*/  LDL.64 R22, [R1+0x1030] ;  /* 0x0010300001167983 */ /* 0x000f680000100a00 */
[----:B0-----:R0:W5:Y:S04]  /*d2e0*/  LDG.E.U16 R3, [R4.64] ;  /* 0x0000000404037981 */ /* 0x001168000c1e1500 */
[----:B------:R-:W5:Y:S04]  /*d2f0*/  LDG.E.U16 R9, [R8.64] ;  /* 0x0000000408097981 */ /* 0x000f68000c1e1500 */
[----:B------:R1:W-:Y:S04]  /*d300*/  STL [R1+0xe8], R29 ;  /* 0x0000e81d01007387 */ /* 0x0003e80000100800 */
[----:B-1----:R-:W5:Y:S01]  /*d310*/  LDL.64 R28, [R1+0x1020] ;  /* 0x00102000011c7983 */ /* 0x002f620000100a00 */
[----:B----4-:R-:W-:-:S03]  /*d320*/  IMAD.WIDE R6, R2, 0x2, R18 ;  /* 0x0000000202067825 */ /* 0x010fc600078e0212 */
[----:B---3--:R-:W-:Y:S04]  /*d330*/  STL [R1+0xe0], R27 ;  /* 0x0000e01b01007387 */ /* 0x008fe80000100800 */
[----:B------:R1:W-:Y:S04]  /*d340*/  STL [R1+0xe4], R26 ;  /* 0x0000e41a01007387 */ /* 0x0003e80000100800 */
[----:B------:R-:W3:Y:S04]  /*d350*/  LDL.64 R16, [R1+0x1010] ;  /* 0x0010100001107983 */ /* 0x000ee80000100a00 */
[----:B-1----:R-:W4:Y:S04]  /*d360*/  LDL.64 R26, [R1+0x1018] ;  /* 0x00101800011a7983 */ /* 0x002f280000100a00 */
[----:B--2---:R1:W-:Y:S01]  /*d370*/  STL [R1+0xdc], R0 ;  /* 0x0000dc0001007387 */ /* 0x0043e20000100800 */
[----:B0-----:R-:W-:-:S03]  /*d380*/  IMAD.WIDE R4, R2, 0x2, R14 ;  /* 0x0000000202047825 */ /* 0x001fc600078e020e */
[----:B------:R-:W2:Y:S04]  /*d390*/  LDL.64 R24, [R1+0x1008] ;  /* 0x0010080001187983 */ /* 0x000ea80000100a00 */
[----:B------:R-:W2:Y:S04]  /*d3a0*/  LDL.64 R18, [R1+0x1000] ;  /* 0x0010000001127983 */ /* 0x000ea80000100a00 */
[----:B-1----:R-:W2:Y:S04]  /*d3b0*/  LDG.E.U16 R0, [R6.64] ;  /* 0x0000000406007981 */ /* 0x002ea8000c1e1500 */
[----:B------:R-:W3:Y:S04]  /*d3c0*/  LDL.64 R14, [R1+0xff8] ;  /* 0x000ff800010e7983 */ /* 0x000ee80000100a00 */
[----:B-----5:R0:W-:Y:S04]  /*d3d0*/  STL [R1+0xd8], R3 ;  /* 0x0000d80301007387 */ /* 0x0201e80000100800 */
[----:B------:R-:W-:Y:S04]  /*d3e0*/  STL [R1+0xd4], R13 ;  /* 0x0000d40d01007387 */ /* 0x000fe80000100800 */
[----:B------:R1:W-:Y:S04]  /*d3f0*/  STL [R1+0xd0], R11 ;  /* 0x0000d00b01007387 */ /* 0x0003e80000100800 */
[----:B0-----:R3:W5:Y:S01]  /*d400*/  LDG.E.U16 R3, [R4.64] ;  /* 0x0000000404037981 */ /* 0x001762000c1e1500 */
[----:B-1----:R-:W-:-:S03]  /*d410*/  IMAD.WIDE R10, R2, 0x2, R20 ;  /* 0x00000002020a7825 */ /* 0x002fc600078e0214 */
[----:B------:R-:W5:Y:S01]  /*d420*/  LDL.64 R20, [R1+0xfe8] ;  /* 0x000fe80001147983 */ /* 0x000f620000100a00 */
[----:B------:R-:W-:-:S03]  /*d430*/  IMAD.WIDE R12, R2, 0x2, R22 ;  /* 0x00000002020c7825 */ /* 0x000fc600078e0216 */
[----:B------:R-:W5:Y:S04]  /*d440*/  LDL.64 R22, [R1+0xff0] ;  /* 0x000ff00001167983 */ /* 0x000f680000100a00 */
[----:B------:R-:W-:Y:S04]  /*d450*/  STL [R1+0xcc], R9 ;  /* 0x0000cc0901007387 */ /* 0x000fe80000100800 */
[----:B--2---:R0:W-:Y:S04]  /*d460*/  STL [R1+0xc8], R0 ;  /* 0x0000c80001007387 */ /* 0x0041e80000100800 */
[----:B0-----:R0:W2:Y:S01]  /*d470*/  LDG.E.U16 R0, [R12.64] ;  /* 0x000000040c007981 */ /* 0x0010a2000c1e1500 */
[----:B------:R-:W-:-:S03]  /*d480*/  IMAD.WIDE R8, R2, 0x2, R28 ;  /* 0x0000000202087825 */ /* 0x000fc600078e021c */
[----:B------:R1:W2:Y:S01]  /*d490*/  LDG.E.U16 R28, [R10.64] ;  /* 0x000000040a1c7981 */ /* 0x0002a2000c1e1500 */
[----:B---3--:R-:W-:-:S03]  /*d4a0*/  IMAD.WIDE R4, R2, 0x2, R16 ;  /* 0x0000000202047825 */ /* 0x008fc600078e0210 */
[----:B------:R3:W2:Y:S01]  /*d4b0*/  LDG.E.U16 R29, [R8.64] ;  /* 0x00000004081d7981 */ /* 0x0006a2000c1e1500 */
[----:B----4-:R-:W-:-:S03]  /*d4c0*/  IMAD.WIDE R6, R2, 0x2, R26 ;  /* 0x0000000202067825 */ /* 0x010fc600078e021a */
[----:B------:R5:W4:Y:S01]  /*d4d0*/  LDG.E.U16 R27, [R4.64] ;  /* 0x00000004041b7981 */ /* 0x000b22000c1e1500 */
[----:B0-----:R-:W-:-:S03]  /*d4e0*/  IMAD.WIDE R12, R2, 0x2, R24 ;  /* 0x00000002020c7825 */ /* 0x001fc600078e0218 */
[----:B------:R0:W4:Y:S01]  /*d4f0*/  LDG.E.U16 R26, [R6.64] ;  /* 0x00000004061a7981 */ /* 0x000122000c1e1500 */
[----:B-1----:R-:W-:-:S03]  /*d500*/  IMAD.WIDE R10, R2, 0x2, R18 ;  /* 0x00000002020a7825 */ /* 0x002fc600078e0212 */
[----:B------:R-:W4:Y:S01]  /*d510*/  LDL.64 R16, [R1+0xfe0] ;  /* 0x000fe00001107983 */ /* 0x000f220000100a00 */
[----:B---3--:R-:W-:-:S03]  /*d520*/  IMAD.WIDE R8, R2, 0x2, R14 ;  /* 0x0000000202087825 */ /* 0x008fc600078e020e */
[----:B------:R-:W3:Y:S04]  /*d530*/  LDL.64 R24, [R1+0xfd0] ;  /* 0x000fd00001187983 */ /* 0x000ee80000100a00 */
[----:B------:R-:W3:Y:S04]  /*d540*/  LDG.E.U16 R9, [R8.64] ;  /* 0x0000000408097981 */ /* 0x000ee8000c1e1500 */
[----:B------:R-:W3:Y:S04]  /*d550*/  LDL.64 R18, [R1+0xfc8] ;  /* 0x000fc80001127983 */ /* 0x000ee80000100a00 */
[----:B------:R-:W3:Y:S01]  /*d560*/  LDL.64 R14, [R1+0xfc0] ;  /* 0x000fc000010e7983 */ /* 0x000ee20000100a00 */
[----:B-----5:R-:W-:-:S03]  /*d570*/  IMAD.WIDE R4, R2, 0x2, R20 ;  /* 0x0000000202047825 */ /* 0x020fc600078e0214 */
[----:B------:R1:W5:Y:S04]  /*d580*/  LDG.E.U16 R21, [R10.64] ;  /* 0x000000040a157981 */ /* 0x000368000c1e1500 */
[----:B------:R4:W5:Y:S01]  /*d590*/  LDG.E.U16 R20, [R12.64] ;  /* 0x000000040c147981 */ /* 0x000962000c1e1500 */
[----:B0-----:R-:W-:-:S03]  /*d5a0*/  IMAD.WIDE R6, R2, 0x2, R22 ;  /* 0x0000000202067825 */ /* 0x001fc600078e0216 */
[----:B-1----:R-:W5:Y:S04]  /*d5b0*/  LDL.64 R10, [R1+0xfd8] ;  /* 0x000fd800010a7983 */ /* 0x002f680000100a00 */
[----:B------:R0:W-:Y:S04]  /*d5c0*/  STL [R1+0xc4], R3 ;  /* 0x0000c40301007387 */ /* 0x0001e80000100800 */
[----:B0-----:R3:W5:Y:S04]  /*d5d0*/  LDG.E.U16 R3, [R6.64] ;  /* 0x0000000406037981 */ /* 0x001768000c1e1500 */
[----:B--2---:R0:W-:Y:S04]  /*d5e0*/  STL [R1+0xc0], R0 ;  /* 0x0000c00001007387 */ /* 0x0041e80000100800 */
[----:B0-----:R0:W2:Y:S04]  /*d5f0*/  LDG.E.U16 R0, [R4.64] ;  /* 0x0000000404007981 */ /* 0x0010a8000c1e1500 */
[----:B------:R-:W-:Y:S04]  /*d600*/  STL [R1+0xb8], R29 ;  /* 0x0000b81d01007387 */ /* 0x000fe80000100800 */
[----:B------:R1:W-:Y:S01]  /*d610*/  STL [R1+0xbc], R28 ;  /* 0x0000bc1c01007387 */ /* 0x0003e20000100800 */
[----:B----4-:R-:W-:-:S06]  /*d620*/  IMAD.WIDE R12, R2, 0x2, R16 ;  /* 0x00000002020c7825 */ /* 0x010fcc00078e0210 */
[----:B------:R-:W4:Y:S04]  /*d630*/  LDG.E.U16 R13, [R12.64] ;  /* 0x000000040c0d7981 */ /* 0x000f28000c1e1500 */
[----:B-1----:R-:W4:Y:S04]  /*d640*/  LDL.64 R28, [R1+0xfb8] ;  /* 0x000fb800011c7983 */ /* 0x002f280000100a00 */
[----:B------:R-:W-:Y:S04]  /*d650*/  STL [R1+0xb0], R27 ;  /* 0x0000b01b01007387 */ /* 0x000fe80000100800 */
[----:B------:R1:W-:Y:S04]  /*d660*/  STL [R1+0xb4], R26 ;  /* 0x0000b41a01007387 */ /* 0x0003e80000100800 */
[----:B------:R-:W4:Y:S04]  /*d670*/  LDL.64 R22, [R1+0xfa8] ;  /* 0x000fa80001167983 */ /* 0x000f280000100a00 */
[----:B-1----:R-:W4:Y:S01]  /*d680*/  LDL.64 R26, [R1+0xfb0] ;  /* 0x000fb000011a7983 */ /* 0x002f220000100a00 */
[----:B---3--:R-:W-:-:S04]  /*d690*/  IMAD.WIDE R6, R2, 0x2, R18 ;  /* 0x0000000202067825 */ /* 0x008fc800078e0212 */
[C---:B0-----:R-:W-:Y:S01]  /*d6a0*/  IMAD.WIDE R4, R2.reuse, 0x2, R14 ;  /* 0x0000000202047825 */ /* 0x041fe200078e020e */
[----:B-----5:R-:W-:Y:S04]  /*d6b0*/  STL [R1+0xa8], R21 ;  /* 0x0000a81501007387 */ /* 0x020fe80000100800 */
[----:B------:R0:W-:Y:S04]  /*d6c0*/  STL [R1+0xac], R20 ;  /* 0x0000ac1401007387 */ /* 0x0001e80000100800 */
[----:B------:R-:W3:Y:S01]  /*d6d0*/  LDL.64 R16, [R1+0xf98] ;  /* 0x000f980001107983 */ /* 0x000ee20000100a00 */
[----:B------:R-:W-:-:S03]  /*d6e0*/  IMAD.WIDE R10, R2, 0x2, R10 ;  /* 0x00000002020a7825 */ /* 0x000fc600078e020a */
[----:B0-----:R-:W5:Y:S04]  /*d6f0*/  LDL.64 R20, [R1+0xfa0] ;  /* 0x000fa00001147983 */ /* 0x001f680000100a00 */
[----:B------:R0:W-:Y:S04]  /*d700*/  STL [R1+0xa4], R9 ;  /* 0x0000a40901007387 */ /* 0x0001e80000100800 */
[----:B------:R-:W5:Y:S01]  /*d710*/  LDG.E.U16 R11, [R10.64] ;  /* 0x000000040a0b7981 */ /* 0x000f62000c1e1500 */
[----:B0-----:R-:W-:-:S03]  /*d720*/  IMAD.WIDE R8, R2, 0x2, R24 ;  /* 0x0000000202087825 */ /* 0x001fc600078e0218 */
[----:B------:R0:W-:Y:S04]  /*d730*/  STL [R1+0xa0], R3 ;  /* 0x0000a00301007387 */ /* 0x0001e80000100800 */
[----:B------:R-:W5:Y:S04]  /*d740*/  LDL.64 R14, [R1+0xf90] ;  /* 0x000f9000010e7983 */ /* 0x000f680000100a00 */
[----:B------:R-:W5:Y:S04]  /*d750*/  LDG.E.U16 R9, [R8.64] ;  /* 0x0000000408097981 */ /* 0x000f68000c1e1500 */
[----:B0-----:R5:W5:Y:S04]  /*d760*/  LDG.E.U16 R3, [R6.64] ;  /* 0x0000000406037981 */ /* 0x001b68000c1e1500 */
[----:B--2---:R0:W-:Y:S04]  /*d770*/  STL [R1+0x9c], R0 ;  /* 0x00009c0001007387 */ /* 0x0041e80000100800 */
[----:B------:R-:W2:Y:S04]  /*d780*/  LDL.64 R18, [R1+0xf80] ;  /* 0x000f800001127983 */ /* 0x000ea80000100a00 */
[----:B------:R-:W2:Y:S04]  /*d790*/  LDL.64 R24, [R1+0xf88] ;  /* 0x000f880001187983 */ /* 0x000ea80000100a00 */
[----:B0-----:R3:W2:Y:S04]  /*d7a0*/  LDG.E.U16 R0, [R4.64] ;  /* 0x0000000404007981 */ /* 0x0016a8000c1e1500 */
[----:B----4-:R0:W-:Y:S02]  /*d7b0*/  STL [R1+0x98], R13 ;  /* 0x0000980d01007387 */ /* 0x0101e40000100800 */
[----:B0-----:R-:W-:-:S05]  /*d7c0*/  IMAD.WIDE R12, R2, 0x2, R28 ;  /* 0x00000002020c7825 */ /* 0x001fca00078e021c */
[----:B------:R0:W4:Y:S01]  /*d7d0*/  LDG.E.U16 R28, [R12.64] ;  /* 0x000000040c1c7981 */ /* 0x000122000c1e1500 */
[----:B---3--:R-:W-:-:S04]  /*d7e0*/  IMAD.WIDE R4, R2, 0x2, R16 ;  /* 0x0000000202047825 */ /* 0x008fc800078e0210 */
[----:B-----5:R-:W-:-:S05]  /*d7f0*/  IMAD.WIDE R6, R2, 0x2, R20 ;  /* 0x0000000202067825 */ /* 0x020fca00078e0214 */
[----:B------:R1:W4:Y:S04]  /*d800*/  LDG.E.U16 R29, [R6.64] ;  /* 0x00000004061d7981 */ /* 0x000328000c1e1500 */
[----:B------:R5:W-:Y:S02]  /*d810*/  STL [R1+0x94], R11 ;  /* 0x0000940b01007387 */ /* 0x000be40000100800 */
[C---:B-----5:R-:W-:Y:S02]  /*d820*/  IMAD.WIDE R10, R2.reuse, 0x2, R26 ;  /* 0x00000002020a7825 */ /* 0x060fe400078e021a */
[----:B------:R5:W4:Y:S04]  /*d830*/  LDG.E.U16 R27, [R4.64] ;  /* 0x00000004041b7981 */ /* 0x000b28000c1e1500 */
[----:B------:R0:W-:Y:S04]  /*d840*/  STL [R1+0x90], R9 ;  /* 0x0000900901007387 */ /* 0x0001e80000100800 */
[----:B------:R-:W4:Y:S01]  /*d850*/  LDL.64 R20, [R1+0xf70] ;  /* 0x000f700001147983 */ /* 0x000f220000100a00 */
[----:B0-----:R-:W-:-:S03]  /*d860*/  IMAD.WIDE R8, R2, 0x2, R22 ;  /* 0x0000000202087825 */ /* 0x001fc600078e0216 */
[----:B------:R-:W4:Y:S04]  /*d870*/  LDL.64 R22, [R1+0xf78] ;  /* 0x000f780001167983 */ /* 0x000f280000100a00 */
[----:B------:R0:W-:Y:S04]  /*d880*/  STL [R1+0x8c], R3 ;  /* 0x00008c0301007387 */ /* 0x0001e80000100800 */
[----:B0-----:R0:W4:Y:S04]  /*d890*/  LDG.E.U16 R3, [R10.64] ;  /* 0x000000040a037981 */ /* 0x001128000c1e1500 */
[----:B--2---:R2:W-:Y:S04]  /*d8a0*/  STL [R1+0x88], R0 ;  /* 0x0000880001007387 */ /* 0x0045e80000100800 */
[----:B------:R-:W3:Y:S01]  /*d8b0*/  LDL.64 R16, [R1+0xf68] ;  /* 0x000f680001107983 */ /* 0x000ee20000100a00 */
[----:B-----5:R-:W-:-:S03]  /*d8c0*/  IMAD.WIDE R4, R2, 0x2, R18 ;  /* 0x0000000202047825 */ /* 0x020fc600078e0212 */
[----:B------:R-:W5:Y:S04]  /*d8d0*/  LDL.64 R12, [R1+0xf58] ;  /* 0x000f5800010c7983 */ /* 0x000f680000100a00 */
[----:B--2---:R2:W5:Y:S02]  /*d8e0*/  LDG.E.U16 R0, [R8.64] ;  /* 0x0000000408007981 */ /* 0x004564000c1e1500 */
[C---:B--2---:R-:W-:Y:S02]  /*d8f0*/  IMAD.WIDE R8, R2.reuse, 0x2, R14 ;  /* 0x0000000202087825 */ /* 0x044fe400078e020e */
[----:B------:R-:W2:Y:S02]  /*d900*/  LDL.64 R14, [R1+0xf60] ;  /* 0x000f6000010e7983 */ /* 0x000ea40000100a00 */
[----:B-1----:R-:W-:-:S02]  /*d910*/  IMAD.WIDE R6, R2, 0x2, R24 ;  /* 0x0000000202067825 */ /* 0x002fc400078e0218 */
[----:B------:R1:W5:Y:S04]  /*d920*/  LDG.E.U16 R25, [R4.64] ;  /* 0x0000000404197981 */ /* 0x000368000c1e1500 */
[----:B------:R0:W5:Y:S04]  /*d930*/  LDG.E.U16 R26, [R8.64] ;  /* 0x00000004081a7981 */ /* 0x000168000c1e1500 */
[----:B----4-:R4:W-:Y:S04]  /*d940*/  STL [R1+0x84], R28 ;  /* 0x0000841c01007387 */ /* 0x0109e80000100800 */
[----:B------:R-:W5:Y:S04]  /*d950*/  LDL.64 R18, [R1+0xf50] ;  /* 0x000f500001127983 */ /* 0x000f680000100a00 */
[----:B0-----:R-:W5:Y:S04]  /*d960*/  LDL.64 R8, [R1+0xf48] ;  /* 0x000f480001087983 */ /* 0x001f680000100a00 */
[----:B------:R-:W5:Y:S04]  /*d970*/  LDL.64 R10, [R1+0xf40] ;  /* 0x000f4000010a7983 */ /* 0x000f680000100a00 */
[----:B----4-:R0:W4:Y:S01]  /*d980*/  LDG.E.U16 R28, [R6.64] ;  /* 0x00000004061c7981 */ /* 0x010122000c1e1500 */
[----:B-1----:R-:W-:-:S04]  /*d990*/  IMAD.WIDE R4, R2, 0x2, R20 ;  /* 0x0000000202047825 */ /* 0x002fc800078e0214 */
[----:B0-----:R-:W-:-:S05]  /*d9a0*/  IMAD.WIDE R6, R2, 0x2, R22 ;  /* 0x0000000202067825 */ /* 0x001fca00078e0216 */
[----:B------:R0:W4:Y:S04]  /*d9b0*/  LDG.E.U16 R24, [R6.64] ;  /* 0x0000000406187981 */ /* 0x000128000c1e1500 */
[----:B------:R1:W-:Y:S04]  /*d9c0*/  STL [R1+0x80], R3 ;  /* 0x0000800301007387 */ /* 0x0003e80000100800 */
[----:B-1----:R3:W4:Y:S02]  /*d9d0*/  LDG.E.U16 R3, [R4.64] ;  /* 0x0000000404037981 */ /* 0x002724000c1e1500 */
[----:B---3--:R-:W-:-:S02]  /*d9e0*/  IMAD.WIDE R4, R2, 0x2, R16 ;  /* 0x0000000202047825 */ /* 0x008fc400078e0210 */
[----:B------:R-:W3:Y:S04]  /*d9f0*/  LDL.64 R16, [R1+0xf38] ;  /* 0x000f380001107983 */ /* 0x000ee80000100a00 */
[----:B------:R2:W3:Y:S02]  /*da00*/  LDG.E.U16 R23, [R4.64] ;  /* 0x0000000404177981 */ /* 0x0004e4000c1e1500 */
[C---:B--2---:R-:W-:Y:S02]  /*da10*/  IMAD.WIDE R4, R2.reuse, 0x2, R14 ;  /* 0x0000000202047825 */ /* 0x044fe400078e020e */
[----:B------:R-:W2:Y:S04]  /*da20*/  LDL.64 R14, [R1+0xf30] ;  /* 0x000f3000010e7983 */ /* 0x000ea80000100a00 */
[----:B-----5:R1:W-:Y:S04]  /*da30*/  STL [R1+0x7c], R0 ;  /* 0x00007c0001007387 */ /* 0x0203e80000100800 */
[----:B-1----:R1:W5:Y:S02]  /*da40*/  LDG.E.U16 R0, [R4.64] ;  /* 0x0000000404007981 */ /* 0x002364000c1e1500 */
[----:B-1----:R-:W-:-:S05]  /*da50*/  IMAD.WIDE R4, R2, 0x2, R12 ;  /* 0x0000000202047825 */ /* 0x002fca00078e020c */
[----:B------:R1:W2:Y:S02]  /*da60*/  LDG.E.U16 R22, [R4.64] ;  /* 0x0000000404167981 */ /* 0x0002a4000c1e1500 */
[----:B-1----:R-:W-:-:S05]  /*da70*/  IMAD.WIDE R4, R2, 0x2, R18 ;  /* 0x0000000202047825 */ /* 0x002fca00078e0212 */
[----:B------:R1:W2:Y:S02]  /*da80*/  LDG.E.U16 R20, [R4.64] ;  /* 0x0000000404147981 */ /* 0x0002a4000c1e1500 */
[----:B-1----:R-:W-:-:S05]  /*da90*/  IMAD.WIDE R4, R2, 0x2, R8 ;  /* 0x0000000202047825 */ /* 0x002fca00078e0208 */
[----:B------:R1:W2:Y:S02]  /*daa0*/  LDG.E.U16 R21, [R4.64] ;  /* 0x0000000404157981 */ /* 0x0002a4000c1e1500 */
[C---:B-1----:R-:W-:Y:S02]  /*dab0*/  IMAD.WIDE R4, R2.reuse, 0x2, R10 ;  /* 0x0000000202047825 */ /* 0x042fe400078e020a */
[----:B-----5:R-:W-:Y:S04]  /*dac0*/  STL [R1+0x2968], R0 ;  /* 0x0029680001007387 */ /* 0x020fe80000100800 */
[----:B------:R-:W5:Y:S04]  /*dad0*/  LDL.64 R12, [R1+0xed8] ;  /* 0x000ed800010c7983 */ /* 0x000f680000100a00 */
[----:B0-----:R-:W5:Y:S04]  /*dae0*/  LDL.64 R6, [R1+0xed0] ;  /* 0x000ed00001067983 */ /* 0x001f680000100a00 */
[----:B------:R-:W-:Y:S04]  /*daf0*/  STL [R1+0x78], R29 ;  /* 0x0000781d01007387 */ /* 0x000fe80000100800 */
[----:B------:R-:W5:Y:S04]  /*db00*/  LDL.64 R8, [R1+0xe58] ;  /* 0x000e580001087983 */ /* 0x000f680000100a00 */
[----:B------:R0:W-:Y:S04]  /*db10*/  STL [R1+0x74], R27 ;  /* 0x0000741b01007387 */ /* 0x0001e80000100800 */
[----:B------:R-:W5:Y:S04]  /*db20*/  LDL.64 R10, [R1+0xe50] ;  /* 0x000e5000010a7983 */ /* 0x000f680000100a00 */
[----:B0-----:R3:W5:Y:S04]  /*db30*/  LDG.E.U16 R27, [R4.64] ;  /* 0x00000004041b7981 */ /* 0x001768000c1e1500 */
[----:B------:R0:W-:Y:S04]  /*db40*/  STL [R1+0x70], R26 ;  /* 0x0000701a01007387 */ /* 0x0001e80000100800 */
[----:B------:R-:W5:Y:S01]  /*db50*/  LDL.64 R18, [R1+0xf28] ;  /* 0x000f280001127983 */ /* 0x000f620000100a00 */
[----:B---3--:R-:W-:-:S05]  /*db60*/  IMAD.WIDE R4, R2, 0x2, R16 ;  /* 0x0000000202047825 */ /* 0x008fca00078e0210 */
[----:B0-----:R2:W3:Y:S02]  /*db70*/  LDG.E.U16 R26, [R4.64] ;  /* 0x00000004041a7981 */ /* 0x0014e4000c1e1500 */
[C---:B--2---:R-:W-:Y:S02]  /*db80*/  IMAD.WIDE R4, R2.reuse, 0x2, R14 ;  /* 0x0000000202047825 */ /* 0x044fe400078e020e */
[----:B----4-:R-:W-:Y:S04]  /*db90*/  STL [R1+0x6c], R28 ;  /* 0x00006c1c01007387 */ /* 0x010fe80000100800 */
[----:B------:R5:W2:Y:S04]  /*dba0*/  LDG.E.U16 R29, [R4.64] ;  /* 0x00000004041d7981 */ /* 0x000aa8000c1e1500 */
[----:B------:R-:W4:Y:S04]  /*dbb0*/  LDL.64 R16, [R1+0xf20] ;  /* 0x000f200001107983 */ /* 0x000f280000100a00 */
[----:B------:R0:W-:Y:S04]  /*dbc0*/  STL [R1+0x68], R25 ;  /* 0x0000681901007387 */ /* 0x0001e80000100800 */
[----:B------:R-:W2:Y:S04]  /*dbd0*/  LDL.64 R14, [R1+0xec8] ;  /* 0x000ec800010e7983 */ /* 0x000ea80000100a00 */
[----:B------:R-:W-:Y:S01]  /*dbe0*/  STL [R1+0x64], R24 ;  /* 0x0000641801007387 */ /* 0x000fe20000100800 */
[----:B-----5:R-:W-:-:S05]  /*dbf0*/  IMAD.WIDE R4, R2, 0x2, R12 ;  /* 0x0000000202047825 */ /* 0x020fca00078e020c */
[----:B0-----:R0:W5:Y:S02]  /*dc00*/  LDG.E.U16 R25, [R4.64] ;  /* 0x0000000404197981 */ /* 0x001164000c1e1500 */
[C---:B0-----:R-:W-:Y:S02]  /*dc10*/  IMAD.WIDE R4, R2.reuse, 0x2, R6 ;  /* 0x0000000202047825 */ /* 0x041fe400078e0206 */
[----:B------:R-:W3:Y:S04]  /*dc20*/  LDL.64 R6, [R1+0xec0] ;  /* 0x000ec00001067983 */ /* 0x000ee80000100a00 */
[----:B------:R0:W-:Y:S04]  /*dc30*/  STL [R1+0x60], R3 ;  /* 0x0000600301007387 */ /* 0x0001e80000100800 */
[----:B0-----:R0:W3:Y:S02]  /*dc40*/  LDG.E.U16 R3, [R4.64] ;  /* 0x0000000404037981 */ /* 0x0010e4000c1e1500 */
[----:B0-----:R-:W-:-:S02]  /*dc50*/  IMAD.WIDE R4, R2, 0x2, R8 ;  /* 0x0000000202047825 */ /* 0x001fc400078e0208 */
[----:B------:R-:W3:Y:S04]  /*dc60*/  LDL.64 R8, [R1+0xe48] ;  /* 0x000e480001087983 */ /* 0x000ee80000100a00 */
[----:B------:R0:W3:Y:S02]  /*dc70*/  LDG.E.U16 R0, [R4.64] ;  /* 0x0000000404007981 */ /* 0x0000e4000c1e1500 */
[----:B0-----:R-:W-:-:S05]  /*dc80*/  IMAD.WIDE R4, R2, 0x2, R10 ;  /* 0x0000000202047825 */ /* 0x001fca00078e020a */
[----:B------:R0:W3:Y:S04]  /*dc90*/  LDG.E.U16 R13, [R4.64] ;  /* 0x00000004040d7981 */ /* 0x0000e8000c1e1500 */
[----:B------:R-:W-:Y:S04]  /*dca0*/  STL [R1+0x5c], R23 ;  /* 0x00005c1701007387 */ /* 0x000fe80000100800 */
[----:B------:R-:W5:Y:S01]  /*dcb0*/  LDL.64 R10, [R1+0xe40] ;  /* 0x000e4000010a7983 */ /* 0x000f620000100a00 */
[----:B0-----:R-:W-:-:S05]  /*dcc0*/  IMAD.WIDE R4, R2, 0x2, R18 ;  /* 0x0000000202047825 */ /* 0x001fca00078e0212 */
[----:B------:R4:W5:Y:S02]  /*dcd0*/  LDG.E.U16 R28, [R4.64] ;  /* 0x00000004041c7981 */ /* 0x000964000c1e1500 */
[----:B----4-:R-:W-:-:S05]  /*dce0*/  IMAD.WIDE R4, R2, 0x2, R16 ;  /* 0x0000000202047825 */ /* 0x010fca00078e0210 */
[----:B------:R2:W4:Y:S02]  /*dcf0*/  LDG.E.U16 R24, [R4.64] ;  /* 0x0000000404187981 */ /* 0x000524000c1e1500 */
[C---:B--2---:R-:W-:Y:S02]  /*dd00*/  IMAD.WIDE R4, R2.reuse, 0x2, R14 ;  /* 0x0000000202047825 */ /* 0x044fe400078e020e */
[----:B---3--:R-:W-:Y:S04]  /*dd10*/  STL [R1+0x2a08], R13 ;  /* 0x002a080d01007387 */ /* 0x008fe80000100800 */
[----:B------:R0:W-:Y:S04]  /*dd20*/  STL [R1+0x54], R22 ;  /* 0x0000541601007387 */ /* 0x0001e80000100800 */
[----:B0-----:R-:W2:Y:S04]  /*dd30*/  LDL.64 R22, [R1+0xf18] ;  /* 0x000f180001167983 */ /* 0x001ea80000100a00 */
[----:B------:R-:W-:Y:S04]  /*dd40*/  STL [R1+0x50], R20 ;  /* 0x0000501401007387 */ /* 0x000fe80000100800 */
[----:B------:R0:W-:Y:S04]  /*dd50*/  STL [R1+0x4c], R21 ;  /* 0x00004c1501007387 */ /* 0x0001e80000100800 */
[----:B------:R-:W3:Y:S04]  /*dd60*/  LDL.64 R14, [R1+0xeb0] ;  /* 0x000eb000010e7983 */ /* 0x000ee80000100a00 */
[----:B0-----:R-:W3:Y:S04]  /*dd70*/  LDL.64 R20, [R1+0xeb8] ;  /* 0x000eb80001147983 */ /* 0x001ee80000100a00 */
[----:B------:R0:W-:Y:S04]  /*dd80*/  STL [R1+0x48], R27 ;  /* 0x0000481b01007387 */ /* 0x0001e80000100800 */
[----:B0-----:R0:W3:Y:S02]  /*dd90*/  LDG.E.U16 R27, [R4.64] ;  /* 0x00000004041b7981 */ /* 0x0010e4000c1e1500 */
[----:B0-----:R-:W-:-:S02]  /*dda0*/  IMAD.WIDE R4, R2, 0x2, R6 ;  /* 0x0000000202047825 */ /* 0x001fc400078e0206 */
[----:B------:R-:W3:Y:S04]  /*ddb0*/  LDL.64 R6, [R1+0xe38] ;  /* 0x000e380001067983 */ /* 0x000ee80000100a00 */
[----:B------:R0:W-:Y:S04]  /*ddc0*/  STL [R1+0x44], R26 ;  /* 0x0000441a01007387 */ /* 0x0001e80000100800 */
[----:B0-----:R0:W3:Y:S02]  /*ddd0*/  LDG.E.U16 R26, [R4.64] ;  /* 0x00000004041a7981 */ /* 0x0010e4000c1e1500 */
[----:B0-----:R-:W-:-:S02]  /*dde0*/  IMAD.WIDE R4, R2, 0x2, R8 ;  /* 0x0000000202047825 */ /* 0x001fc400078e0208 */
[----:B------:R-:W3:Y:S04]  /*ddf0*/  LDL.64 R8, [R1+0xe30] ;  /* 0x000e300001087983 */ /* 0x000ee80000100a00 */
[----:B------:R5:W3:Y:S02]  /*de00*/  LDG.E.U16 R12, [R4.64] ;  /* 0x00000004040c7981 */ /* 0x000ae4000c1e1500 */
[----:B-----5:R-:W-:-:S05]  /*de10*/  IMAD.WIDE R4, R2, 0x2, R10 ;  /* 0x0000000202047825 */ /* 0x020fca00078e020a */
[----:B------:R2:W5:Y:S02]  /*de20*/  LDG.E.U16 R11, [R4.64] ;  /* 0x00000004040b7981 */ /* 0x000564000c1e1500 */
[C---:B--2---:R-:W-:Y:S02]  /*de30*/  IMAD.WIDE R4, R2.reuse, 0x2, R22 ;  /* 0x0000000202047825 */ /* 0x044fe400078e0216 */
[----:B---3--:R-:W-:Y:S04]  /*de40*/  STL [R1+0x29f4], R12 ;  /* 0x0029f40c01007387 */ /* 0x008fe80000100800 */
[----:B------:R-:W-:Y:S04]  /*de50*/  STL [R1+0x40], R29 ;  /* 0x0000401d01007387 */ /* 0x000fe80000100800 */
[----:B------:R-:W2:Y:S04]  /*de60*/  LDL.64 R18, [R1+0xf10] ;  /* 0x000f100001127983 */ /* 0x000ea80000100a00 */
[----:B------:R-:W3:Y:S04]  /*de70*/  LDL.64 R16, [R1+0xea8] ;  /* 0x000ea80001107983 */ /* 0x000ee80000100a00 */
[----:B------:R0:W-:Y:S04]  /*de80*/  STL [R1+0x34], R25 ;  /* 0x0000341901007387 */ /* 0x0001e80000100800 */
[----:B-----5:R-:W-:Y:S04]  /*de90*/  STL [R1+0x29f8], R11 ;  /* 0x0029f80b01007387 */ /* 0x020fe80000100800 */
[----:B0-----:R0:W5:Y:S04]  /*dea0*/  LDG.E.U16 R25, [R4.64] ;  /* 0x0000000404197981 */ /* 0x001168000c1e1500 */
[----:B------:R1:W-:Y:S01]  /*deb0*/  STL [R1+0x2c], R3 ;  /* 0x00002c0301007387 */ /* 0x0003e20000100800 */
[----:B0-----:R-:W-:-:S05]  /*dec0*/  IMAD.WIDE R4, R2, 0x2, R20 ;  /* 0x0000000202047825 */ /* 0x001fca00078e0214 */
[----:B-1----:R0:W3:Y:S04]  /*ded0*/  LDG.E.U16 R3, [R4.64] ;  /* 0x0000000404037981 */ /* 0x0020e8000c1e1500 */
[----:B------:R1:W-:Y:S04]  /*dee0*/  STL [R1+0xc], R0 ;  /* 0x00000c0001007387 */ /* 0x0003e80000100800 */
[----:B------:R-:W3:Y:S01]  /*def0*/  LDL.64 R12, [R1+0xe28] ;  /* 0x000e2800010c7983 */ /* 0x000ee20000100a00 */
[----:B0-----:R-:W-:-:S03]  /*df00*/  IMAD.WIDE R4, R2, 0x2, R14 ;  /* 0x0000000202047825 */ /* 0x001fc600078e020e */
[----:B------:R-:W3:Y:S04]  /*df10*/  LDL.64 R14, [R1+0xea0] ;  /* 0x000ea000010e7983 */ /* 0x000ee80000100a00 */
[----:B-1----:R0:W3:Y:S02]  /*df20*/  LDG.E.U16 R0, [R4.64] ;  /* 0x0000000404007981 */ /* 0x0020e4000c1e1500 */
[C---:B0-----:R-:W-:Y:S02]  /*df30*/  IMAD.WIDE R4, R2.reuse, 0x2, R6 ;  /* 0x0000000202047825 */ /* 0x041fe400078e0206 */
[----:B------:R-:W3:Y:S04]  /*df40*/  LDL.64 R6, [R1+0xe20] ;  /* 0x000e200001067983 */ /* 0x000ee80000100a00 */
[----:B------:R0:W3:Y:S02]  /*df50*/  LDG.E.U16 R10, [R4.64] ;  /* 0x00000004040a7981 */ /* 0x0000e4000c1e1500 */
[----:B0-----:R-:W-:-:S05]  /*df60*/  IMAD.WIDE R4, R2, 0x2, R8 ;  /* 0x0000000202047825 */ /* 0x001fca00078e0208 */
[----:B------:R2:W5:Y:S04]  /*df70*/  LDG.E.U16 R9, [R4.64] ;  /* 0x0000000404097981 */ /* 0x000568000c1e1500 */
[----:B------:R-:W-:Y:S01]  /*df80*/  STL [R1+0x3c], R28 ;  /* 0x00003c1c01007387 */ /* 0x000fe20000100800 */
[----:B--2---:R-:W-:-:S03]  /*df90*/  IMAD.WIDE R4, R2, 0x2, R18 ;  /* 0x0000000202047825 */ /* 0x004fc600078e0212 */
[----:B---3--:R-:W-:Y:S04]  /*dfa0*/  STL [R1+0x29e0], R10 ;  /* 0x0029e00a01007387 */ /* 0x008fe80000100800 */
[----:B----4-:R0:W-:Y:S04]  /*dfb0*/  STL [R1+0x38], R24 ;  /* 0x0000381801007387 */ /* 0x0101e80000100800 */
[----:B0-----:R0:W2:Y:S02]  /*dfc0*/  LDG.E.U16 R24, [R4.64] ;  /* 0x0000000404187981 */ /* 0x0010a4000c1e1500 */
[----:B0-----:R-:W-:-:S05]  /*dfd0*/  IMAD.WIDE R4, R2, 0x2, R16 ;  /* 0x0000000202047825 */ /* 0x001fca00078e0210 */
[----:B------:R0:W3:Y:S02]  /*dfe0*/  LDG.E.U16 R23, [R4.64] ;  /* 0x0000000404177981 */ /* 0x0000e4000c1e1500 */
[----:B0-----:R-:W-:-:S05]  /*dff0*/  IMAD.WIDE R4, R2, 0x2, R14 ;  /* 0x0000000202047825 */ /* 0x001fca00078e020e */
[----:B------:R0:W4:Y:S02]  /*e000*/  LDG.E.U16 R22, [R4.64] ;  /* 0x0000000404167981 */ /* 0x000124000c1e1500 */
[C---:B0-----:R-:W-:Y:S02]  /*e010*/  IMAD.WIDE R4, R2.reuse, 0x2, R12 ;  /* 0x0000000202047825 */ /* 0x041fe400078e020c */
[----:B-----5:R-:W-:Y:S04]  /*e020*/  STL [R1+0x29e4], R9 ;  /* 0x0029e40901007387 */ /* 0x020fe80000100800 */
[----:B------:R0:W5:Y:S04]  /*e030*/  LDG.E.U16 R8, [R4.64] ;  /* 0x0000000404087981 */ /* 0x000168000c1e1500 */
[----:B------:R-:W2:Y:S01]  /*e040*/  LDL.64 R10, [R1+0xf08] ;  /* 0x000f0800010a7983 */ /* 0x000ea20000100a00 */
[----:B0-----:R-:W-:-:S03]  /*e050*/  IMAD.WIDE R4, R2, 0x2, R6 ;  /* 0x0000000202047825 */ /* 0x001fc600078e0206 */
[----:B------:R-:W-:Y:S04]  /*e060*/  STL [R1+0x28], R27 ;  /* 0x0000281b01007387 */ /* 0x000fe80000100800 */
[----:B------:R2:W3:Y:S04]  /*e070*/  LDG.E.U16 R7, [R4.64] ;  /* 0x0000000404077981 */ /* 0x0004e8000c1e1500 */
[----:B------:R-:W4:Y:S04]  /*e080*/  LDL.64 R20, [R1+0xf00] ;  /* 0x000f000001147983 */ /* 0x000f280000100a00 */
[----:B------:R-:W4:Y:S04]  /*e090*/  LDL.64 R18, [R1+0xe98] ;  /* 0x000e980001127983 */ /* 0x000f280000100a00 */
[----:B------:R-:W-:Y:S04]  /*e0a0*/  STL [R1+0x24], R26 ;  /* 0x0000241a01007387 */ /* 0x000fe80000100800 */
[----:B------:R-:W4:Y:S04]  /*e0b0*/  LDL.64 R16, [R1+0xe90] ;  /* 0x000e900001107983 */ /* 0x000f280000100a00 */
[----:B------:R-:W4:Y:S04]  /*e0c0*/  LDL.64 R14, [R1+0xe18] ;  /* 0x000e1800010e7983 */ /* 0x000f280000100a00 */
[----:B-----5:R-:W-:Y:S01]  /*e0d0*/  STL [R1+0x29cc], R8 ;  /* 0x0029cc0801007387 */ /* 0x020fe20000100800 */
[----:B--2---:R-:W-:-:S03]  /*e0e0*/  IMAD.WIDE R4, R2, 0x2, R10 ;  /* 0x0000000202047825 */ /* 0x004fc600078e020a */
[----:B------:R-:W2:Y:S04]  /*e0f0*/  LDL.64 R12, [R1+0xe10] ;  /* 0x000e1000010c7983 */ /* 0x000ea80000100a00 */
[----:B------:R-:W-:Y:S04]  /*e100*/  STL [R1+0x30], R25 ;  /* 0x0000301901007387 */ /* 0x000fe80000100800 */
[----:B---3--:R-:W-:Y:S04]  /*e110*/  STL [R1+0x29d0], R7 ;  /* 0x0029d00701007387 */ /* 0x008fe80000100800 */
[----:B------:R0:W-:Y:S04]  /*e120*/  STL [R1+0x20], R3 ;  /* 0x0000200301007387 */ /* 0x0001e80000100800 */
[----:B------:R-:W3:Y:S04]  /*e130*/  LDL.64 R10, [R1+0xef8] ;  /* 0x000ef800010a7983 */ /* 0x000ee80000100a00 */
[----:B0-----:R4:W5:Y:S04]  /*e140*/  LDG.E.U16 R3, [R4.64] ;  /* 0x0000000404037981 */ /* 0x001968000c1e1500 */
[----:B------:R0:W-:Y:S01]  /*e150*/  STL [R1+0x18], R0 ;  /* 0x0000180001007387 */ /* 0x0001e20000100800 */
[----:B----4-:R-:W-:-:S05]  /*e160*/  IMAD.WIDE R4, R2, 0x2, R20 ;  /* 0x0000000202047825 */ /* 0x010fca00078e0214 */
[----:B0-----:R0:W4:Y:S02]  /*e170*/  LDG.E.U16 R0, [R4.64] ;  /* 0x0000000404007981 */ /* 0x001124000c1e1500 */
[C---:B0-----:R-:W-:Y:S02]  /*e180*/  IMAD.WIDE R4, R2.reuse, 0x2, R18 ;  /* 0x0000000202047825 */ /* 0x041fe400078e0212 */
[----:B----4-:R0:W-:Y:S04]  /*e190*/  STL [R1+0x299c], R0 ;  /* 0x00299c0001007387 */ /* 0x0101e80000100800 */
[----:B0-----:R0:W4:Y:S02]  /*e1a0*/  LDG.E.U16 R0, [R4.64] ;  /* 0x0000000404007981 */ /* 0x001124000c1e1500 */
[----:B0-----:R-:W-:-:S05]  /*e1b0*/  IMAD.WIDE R4, R2, 0x2, R16 ;  /* 0x0000000202047825 */ /* 0x001fca00078e0210 */
[----:B------:R0:W5:Y:S02]  /*e1c0*/  LDG.E.U16 R29, [R4.64] ;  /* 0x00000004041d7981 */ /* 0x000164000c1e1500 */
[----:B0-----:R-:W-:-:S05]  /*e1d0*/  IMAD.WIDE R4, R2, 0x2, R14 ;  /* 0x0000000202047825 */ /* 0x001fca00078e020e */
[----:B------:R2:W5:Y:S02]  /*e1e0*/  LDG.E.U16 R6, [R4.64] ;  /* 0x0000000404067981 */ /* 0x000564000c1e1500 */
[----:B--2---:R-:W-:-:S06]  /*e1f0*/  IMAD.WIDE R4, R2, 0x2, R12 ;  /* 0x0000000202047825 */ /* 0x004fcc00078e020c */
[----:B------:R-:W2:Y:S01]  /*e200*/  LDG.E.U16 R5, [R4.64] ;  /* 0x0000000404057981 */ /* 0x000ea2000c1e1500 */
[----:B---3--:R-:W-:-:S05]  /*e210*/  IMAD.WIDE R14, R2, 0x2, R10 ;  /* 0x00000002020e7825 */ /* 0x008fca00078e020a */
[----:B------:R-:W3:Y:S04]  /*e220*/  LDG.E.U16 R28, [R14.64] ;  /* 0x000000040e1c7981 */ /* 0x000ee8000c1e1500 */
[----:B----4-:R-:W-:Y:S04]  /*e230*/  STL [R1+0x29b4], R0 ;  /* 0x0029b40001007387 */ /* 0x010fe80000100800 */
[----:B------:R-:W4:Y:S04]  /*e240*/  LDL.64 R8, [R1+0xe88] ;  /* 0x000e880001087983 */ /* 0x000f280000100a00 */
[----:B-----5:R-:W-:Y:S04]  /*e250*/  STL [R1+0x29b8], R29 ;  /* 0x0029b81d01007387 */ /* 0x020fe80000100800 */
[----:B------:R-:W5:Y:S04]  /*e260*/  LDL.64 R20, [R1+0xe80] ;  /* 0x000e800001147983 */ /* 0x000f680000100a00 */
[----:B------:R-:W-:Y:S04]  /*e270*/  STL [R1+0x1c], R24 ;  /* 0x00001c1801007387 */ /* 0x000fe80000100800 */
[----:B------:R-:W5:Y:S04]  /*e280*/  LDL.64 R18, [R1+0xe08] ;  /* 0x000e080001127983 */ /* 0x000f680000100a00 */
[----:B------:R-:W-:Y:S04]  /*e290*/  STL [R1+0x29bc], R6 ;  /* 0x0029bc0601007387 */ /* 0x000fe80000100800 */
[----:B------:R-:W5:Y:S04]  /*e2a0*/  LDL.64 R16, [R1+0xe00] ;  /* 0x000e000001107983 */ /* 0x000f680000100a00 */
[----:B------:R-:W-:Y:S04]  /*e2b0*/  STL [R1+0x14], R23 ;  /* 0x0000141701007387 */ /* 0x000fe80000100800 */
[----:B--2---:R-:W-:Y:S04]  /*e2c0*/  STL [R1+0x29c0], R5 ;  /* 0x0029c00501007387 */ /* 0x004fe80000100800 */
[----:B------:R0:W-:Y:S04]  /*e2d0*/  STL [R1+0x10], R22 ;  /* 0x0000101601007387 */ /* 0x0001e80000100800 */
[----:B------:R-:W2:Y:S04]  /*e2e0*/  LDL.64 R12, [R1+0xef0] ;  /* 0x000ef000010c7983 */ /* 0x000ea80000100a00 */
[----:B------:R-:W2:Y:S04]  /*e2f0*/  LDL.64 R10, [R1+0xe78] ;  /* 0x000e7800010a7983 */ /* 0x000ea80000100a00 */
[----:B---3--:R-:W-:Y:S01]  /*e300*/  STL [R1+0x297c], R28 ;  /* 0x00297c1c01007387 */ /* 0x008fe20000100800 */
[----:B----4-:R-:W-:-:S03]  /*e310*/  IMAD.WIDE R14, R2, 0x2, R8 ;  /* 0x00000002020e7825 */ /* 0x010fc600078e0208 */
[----:B------:R-:W3:Y:S04]  /*e320*/  LDL.64 R8, [R1+0xe70] ;  /* 0x000e700001087983 */ /* 0x000ee80000100a00 */
[----:B------:R5:W4:Y:S02]  /*e330*/  LDG.E.U16 R27, [R14.64] ;  /* 0x000000040e1b7981 */ /* 0x000b24000c1e1500 */
[----:B-----5:R-:W-:-:S05]  /*e340*/  IMAD.WIDE R14, R2, 0x2, R20 ;  /* 0x00000002020e7825 */ /* 0x020fca00078e0214 */
[----:B0-----:R0:W5:Y:S02]  /*e350*/  LDG.E.U16 R22, [R14.64] ;  /* 0x000000040e167981 */ /* 0x001164000c1e1500 */
[----:B0-----:R-:W-:-:S05]  /*e360*/  IMAD.WIDE R14, R2, 0x2, R18 ;  /* 0x00000002020e7825 */ /* 0x001fca00078e0212 */
[----:B------:R0:W3:Y:S02]  /*e370*/  LDG.E.U16 R4, [R14.64] ;  /* 0x000000040e047981 */ /* 0x0000e4000c1e1500 */
[C---:B0-----:R-:W-:Y:S02]  /*e380*/  IMAD.WIDE R14, R2.reuse, 0x2, R16 ;  /* 0x00000002020e7825 */ /* 0x041fe400078e0210 */
[----:B----4-:R-:W-:Y:S04]  /*e390*/  STL [R1+0x29a0], R27 ;  /* 0x0029a01b01007387 */ /* 0x010fe80000100800 */
[----:B------:R0:W-:Y:S04]  /*e3a0*/  STL [R1+0x8], R3 ;  /* 0x0000080301007387 */ /* 0x0001e80000100800 */
[----:B0-----:R2:W4:Y:S02]  /*e3b0*/  LDG.E.U16 R3, [R14.64] ;  /* 0x000000040e037981 */ /* 0x001524000c1e1500 */
[----:B--2---:R-:W-:-:S05]  /*e3c0*/  IMAD.WIDE R14, R2, 0x2, R12 ;  /* 0x00000002020e7825 */ /* 0x004fca00078e020c */
[----:B------:R0:W2:Y:S02]  /*e3d0*/  LDG.E.U16 R20, [R14.64] ;  /* 0x000000040e147981 */ /* 0x0000a4000c1e1500 */
[----:B0-----:R-:W-:-:S05]  /*e3e0*/  IMAD.WIDE R14, R2, 0x2, R10 ;  /* 0x00000002020e7825 */ /* 0x001fca00078e020a */
[----:B------:R3:W2:Y:S02]  /*e3f0*/  LDG.E.U16 R18, [R14.64] ;  /* 0x000000040e127981 */ /* 0x0006a4000c1e1500 */
[----:B---3--:R-:W-:-:S05]  /*e400*/  IMAD.WIDE R14, R2, 0x2, R8 ;  /* 0x00000002020e7825 */ /* 0x008fca00078e0208 */
[----:B------:R-:W3:Y:S04]  /*e410*/  LDG.E.U16 R16, [R14.64] ;  /* 0x000000040e107981 */ /* 0x000ee8000c1e1500 */
[----:B-----5:R0:W-:Y:S04]  /*e420*/  STL [R1+0x29a4], R22 ;  /* 0x0029a41601007387 */ /* 0x0201e80000100800 */
[----:B------:R-:W5:Y:S04]  /*e430*/  LDL.64 R6, [R1+0xdf8] ;  /* 0x000df80001067983 */ /* 0x000f680000100a00 */
[----:B------:R1:W-:Y:S04]  /*e440*/  STL [R1+0x29a8], R4 ;  /* 0x0029a80401007387 */ /* 0x0003e80000100800 */
[----:B----4-:R-:W-:Y:S04]  /*e450*/  STL [R1+0x29ac], R3 ;  /* 0x0029ac0301007387 */ /* 0x010fe80000100800 */
[----:B0-----:R-:W4:Y:S04]  /*e460*/  LDL.64 R22, [R1+0xdf0] ;  /* 0x000df00001167983 */ /* 0x001f280000100a00 */
[----:B-1----:R-:W4:Y:S04]  /*e470*/  LDL.64 R4, [R1+0xee8] ;  /* 0x000ee80001047983 */ /* 0x002f280000100a00 */
[----:B--2---:R-:W-:Y:S04]  /*e480*/  STL [R1+0x2980], R20 ;  /* 0x0029801401007387 */ /* 0x004fe80000100800 */
[----:B------:R-:W2:Y:S04]  /*e490*/  LDL.64 R12, [R1+0xee0] ;  /* 0x000ee000010c7983 */ /* 0x000ea80000100a00 */
[----:B------:R-:W-:Y:S04]  /*e4a0*/  STL [R1+0x2984], R18 ;  /* 0x0029841201007387 */ /* 0x000fe80000100800 */
[----:B------:R-:W2:Y:S04]  /*e4b0*/  LDL.64 R10, [R1+0xe68] ;  /* 0x000e6800010a7983 */ /* 0x000ea80000100a00 */
[----:B---3--:R-:W-:Y:S04]  /*e4c0*/  STL [R1+0x2988], R16 ;  /* 0x0029881001007387 */ /* 0x008fe80000100800 */
[----:B------:R-:W3:Y:S01]  /*e4d0*/  LDL.64 R8, [R1+0xe60] ;  /* 0x000e600001087983 */ /* 0x000ee20000100a00 */
[----:B-----5:R-:W-:-:S03]  /*e4e0*/  IMAD.WIDE R14, R2, 0x2, R6 ;  /* 0x00000002020e7825 */ /* 0x020fc600078e0206 */
[----:B------:R-:W5:Y:S04]  /*e4f0*/  LDL.64 R6, [R1+0xde8] ;  /* 0x000de80001067983 */ /* 0x000f680000100a00 */
[----:B------:R4:W3:Y:S02]  /*e500*/  LDG.E.U16 R17, [R14.64] ;  /* 0x000000040e117981 */ /* 0x0008e4000c1e1500 */
[----:B----4-:R-:W-:-:S05]  /*e510*/  IMAD.WIDE R14, R2, 0x2, R22 ;  /* 0x00000002020e7825 */ /* 0x010fca00078e0216 */
[----:B------:R0:W4:Y:S02]  /*e520*/  LDG.E.U16 R19, [R14.64] ;  /* 0x000000040e137981 */ /* 0x000124000c1e1500 */
[----:B0-----:R-:W-:-:S05]  /*e530*/  IMAD.WIDE R14, R2, 0x2, R4 ;  /* 0x00000002020e7825 */ /* 0x001fca00078e0204 */
[----:B------:R2:W4:Y:S02]  /*e540*/  LDG.E.U16 R21, [R14.64] ;  /* 0x000000040e157981 */ /* 0x000524000c1e1500 */
[----:B--2---:R-:W-:-:S05]  /*e550*/  IMAD.WIDE R14, R2, 0x2, R12 ;  /* 0x00000002020e7825 */ /* 0x004fca00078e020c */
[----:B------:R0:W2:Y:S02]  /*e560*/  LDG.E.U16 R23, [R14.64] ;  /* 0x000000040e177981 */ /* 0x0000a4000c1e1500 */
[----:B0-----:R-:W-:-:S05]  /*e570*/  IMAD.WIDE R14, R2, 0x2, R10 ;  /* 0x00000002020e7825 */ /* 0x001fca00078e020a */
[----:B------:R3:W2:Y:S02]  /*e580*/  LDG.E.U16 R24, [R14.64] ;  /* 0x000000040e187981 */ /* 0x0006a4000c1e1500 */
[----:B---3--:R-:W-:-:S05]  /*e590*/  IMAD.WIDE R14, R2, 0x2, R8 ;  /* 0x00000002020e7825 */ /* 0x008fca00078e0208 */
[----:B------:R5:W3:Y:S02]  /*e5a0*/  LDG.E.U16 R25, [R14.64] ;  /* 0x000000040e197981 */ /* 0x000ae4000c1e1500 */
[----:B-----5:R-:W-:-:S05]  /*e5b0*/  IMAD.WIDE R14, R2, 0x2, R6 ;  /* 0x00000002020e7825 */ /* 0x020fca00078e0206 */
[----:B------:R-:W5:Y:S04]  /*e5c0*/  LDG.E.U16 R26, [R14.64] ;  /* 0x000000040e1a7981 */ /* 0x000f68000c1e1500 */
[----:B------:R-:W0:Y:S04]  /*e5d0*/  S2R R8, SR_TID.X ;  /* 0x0000000000087919 */ /* 0x000e280000002100 */
[----:B------:R-:W-:Y:S04]  /*e5e0*/  STL [R1+0x298c], R17 ;  /* 0x00298c1101007387 */ /* 0x000fe80000100800 */
[----:B----4-:R-:W-:Y:S04]  /*e5f0*/  STL [R1+0x2990], R19 ;  /* 0x0029901301007387 */ /* 0x010fe80000100800 */
[----:B------:R-:W4:Y:S04]  /*e600*/  LDL.64 R4, [R1+0xde0] ;  /* 0x000de00001047983 */ /* 0x000f280000100a00 */
[----:B------:R-:W-:Y:S04]  /*e610*/  STL [R1+0x296c], R21 ;  /* 0x00296c1501007387 */ /* 0x000fe80000100800 */
[----:B--2---:R-:W-:Y:S04]  /*e620*/  STL [R1+0x2970], R23 ;  /* 0x0029701701007387 */ /* 0x004fe80000100800 */
[----:B------:R-:W-:Y:S04]  /*e630*/  STL [R1+0x2974], R24 ;  /* 0x0029741801007387 */ /* 0x000fe80000100800 */
[----:B---3--:R-:W-:Y:S04]  /*e640*/  STL [R1+0x2978], R25 ;  /* 0x0029781901007387 */ /* 0x008fe80000100800 */
[----:B------:R-:W2:Y:S04]  /*e650*/  LDL.LU R11, [R1+0x4c0] ;  /* 0x0004c000010b7983 */ /* 0x000ea80000300800 */
[----:B0-----:R-:W-:Y:S04]  /*e660*/  STL [R1+0x29e8], R8 ;  /* 0x0029e80801007387 */ /* 0x001fe80000100800 */
[----:B-----5:R-:W-:Y:S04]  /*e670*/  STL [R1+0x2994], R26 ;  /* 0x0029941a01007387 */ /* 0x020fe80000100800 */
[----:B------:R-:W3:Y:S01]  /*e680*/  LDL.LU R12, [R1+0x480] ;  /* 0x00048000010c7983 */ /* 0x000ee20000300800 */
[----:B----4-:R-:W-:-:S06]  /*e690*/  IMAD.WIDE R14, R2, 0x2, R4 ;  /* 0x00000002020e7825 */ /* 0x010fcc00078e0204 */
[----:B------:R0:W4:Y:S04]  /*e6a0*/  LDG.E.U16 R14, [R14.64] ;  /* 0x000000040e0e7981 */ /* 0x000128000c1e1500 */
[----:B---3--:R1:W-:Y:S04]  /*e6b0*/  STL [R1+0x2a0c], R12 ;  /* 0x002a0c0c01007387 */ /* 0x0083e80000100800 */
[----:B-1----:R-:W3:Y:S01]  /*e6c0*/  LDL.LU R12, [R1+0x4bc] ;  /* 0x0004bc00010c7983 */ /* 0x002ee20000300800 */
[----:B------:R-:W-:-:S03]  /*e6d0*/  LOP3.LUT R28, R8, 0x7f, RZ, 0xc0, !PT ;  /* 0x0000007f081c7812 */ /* 0x000fc600078ec0ff */
[----:B------:R-:W5:Y:S04]  /*e6e0*/  LDL.LU R13, [R1+0x47c] ;  /* 0x00047c00010d7983 */ /* 0x000f680000300800 */
        /* <DEDUP_REMOVED lines=14> */
[----:B------:R1:W-:Y:S04]  /*e7d0*/  STL [R1+0x1690], R2 ;  /* 0x0016900201007387 */ /* 0x0003e80000100800 */
[----:B------:R0:W-:Y:S01]  /*e7e0*/  STL [R1+0x29d4], R28 ;  /* 0x0029d41c01007387 */ /* 0x0001e20000100800 */
[----:B-1----:R-:W-:-:S03]  /*e7f0*/  IMAD.SHL.U32 R2, R28, 0x2, RZ ;  /* 0x000000021c027824 */ /* 0x002fc600078e00ff */
[----:B------:R-:W-:Y:S06]  /*e800*/  BAR.SYNC.DEFER_BLOCKING 0x0 ;  /* 0x0000000000007b1d */ /* 0x000fec0000010000 */
[----:B0-----:R-:W5:Y:S04]  /*e810*/  LDL.LU R28, [R1+0x310] ;  /* 0x00031000011c7983 */ /* 0x001f680000300800 */
[----:B------:R-:W5:Y:S04]  /*e820*/  LDL.LU R15, [R1+0x43c] ;  /* 0x00043c00010f7983 */ /* 0x000f680000300800 */
[----:B--2---:R-:W-:Y:S04]  /*e830*/  STS.U16 [R2], R11 ;  /* 0x0000000b02007388 */ /* 0x004fe80000000400 */
[----:B----4-:R0:W-:Y:S04]  /*e840*/  STL [R1+0x2998], R14 ;  /* 0x0029980e01007387 */ /* 0x0101e80000100800 */
[----:B0-----:R-:W2:Y:S04]  /*e850*/  LDL.LU R14, [R1+0x440] ;  /* 0x00044000010e7983 */ /* 0x001ea80000300800 */
[----:B------:R-:W4:Y:S04]  /*e860*/  LDL.LU R22, [R1+0x110] ;  /* 0x0001100001167983 */ /* 0x000f280000300800 */
[----:B------:R-:W2:Y:S04]  /*e870*/  LDL.LU R27, [R1+0xd4] ;  /* 0x0000d400011b7983 */ /* 0x000ea80000300800 */
[----:B------:R-:W2:Y:S04]  /*e880*/  LDL.LU R5, [R1+0xd0] ;  /* 0x0000d00001057983 */ /* 0x000ea80000300800 */
[----:B------:R-:W2:Y:S04]  /*e890*/  LDL.LU R6, [R1+0x94] ;  /* 0x0000940001067983 */ /* 0x000ea80000300800 */
        /* <DEDUP_REMOVED lines=8> */
[----:B-----5:R-:W-:Y:S04]  /*e920*/  STS.U16 [R2+0x1100], R13 ;  /* 0x0011000d02007388 */ /* 0x020fe80000000400 */
[----:B--2---:R-:W-:Y:S04]  /*e930*/  STS.U16 [R2+0x2000], R14 ;  /* 0x0020000e02007388 */ /* 0x004fe80000000400 */
[----:B------:R-:W-:Y:S04]  /*e940*/  STS.U16 [R2+0x2100], R15 ;  /* 0x0021000f02007388 */ /* 0x000fe80000000400 */
        /* <DEDUP_REMOVED lines=14> */
[----:B------:R1:W-:Y:S04]  /*ea30*/  STS.U16 [R2+0xa000], R10 ;  /* 0x00a0000a02007388 */ /* 0x0003e80000000400 */
[----:B0-----:R-:W2:Y:S04]  /*ea40*/  LDL.LU R12, [R1+0xc] ;  /* 0x00000c00010c7983 */ /* 0x001ea80000300800 */
[----:B-1----:R-:W0:Y:S04]  /*ea50*/  S2R R10, SR_TID.X ;  /* 0x00000000000a7919 */ /* 0x002e280000002100 */
[----:B----4-:R-:W-:Y:S04]  /*ea60*/  STS.U16 [R2+0xa100], R22 ;  /* 0x00a1001602007388 */ /* 0x010fe80000000400 */
[----:B------:R-:W-:Y:S04]  /*ea70*/  STS.U16 [R2+0xb000], R27 ;  /* 0x00b0001b02007388 */ /* 0x000fe80000000400 */
[----:B------:R-:W3:Y:S04]  /*ea80*/  LDL.LU R13, [R1+0x2a08] ;  /* 0x002a0800010d7983 */ /* 0x000ee80000300800 */
[----:B------:R1:W-:Y:S01]  /*ea90*/  STS.U16 [R2+0xb100], R5 ;  /* 0x00b1000502007388 */ /* 0x0003e20000000400 */
[----:B0-----:R-:W-:-:S04]  /*eaa0*/  LOP3.LUT R10, R10, 0x7f, RZ, 0xc0, !PT ;  /* 0x0000007f0a0a7812 */ /* 0x001fc800078ec0ff */
[----:B------:R-:W-:-:S04]  /*eab0*/  SHF.L.U32 R10, R10, 0x1, RZ ;  /* 0x000000010a0a7819 */ /* 0x000fc800000006ff */
[----:B-1----:R-:W-:Y:S01]  /*eac0*/  LOP3.LUT R5, R10, 0x10, RZ, 0x3c, !PT ;  /* 0x000000100a057812 */ /* 0x002fe200078e3cff */
[----:B------:R0:W-:Y:S04]  /*ead0*/  STL [R1+0x29fc], R10 ;  /* 0x0029fc0a01007387 */ /* 0x0001e80000100800 */
[----:B0-----:R-:W4:Y:S04]  /*eae0*/  LDL.LU R10, [R1+0x478] ;  /* 0x00047800010a7983 */ /* 0x001f280000300800 */
[----:B----4-:R0:W-:Y:S04]  /*eaf0*/  STL [R1+0x2a00], R10 ;  /* 0x002a000a01007387 */ /* 0x0101e80000100800 */
[----:B0-----:R-:W4:Y:S04]  /*eb00*/  LDL.LU R10, [R1+0x4b4] ;  /* 0x0004b400010a7983 */ /* 0x001f280000300800 */
[----:B------:R-:W-:Y:S04]  /*eb10*/  STS.U16 [R2+0xc000], R6 ;  /* 0x00c0000602007388 */ /* 0x000fe80000000400 */
[----:B------:R-:W-:Y:S04]  /*eb20*/  STS.U16 [R2+0xc100], R29 ;  /* 0x00c1001d02007388 */ /* 0x000fe80000000400 */
[----:B------:R-:W-:Y:S04]  /*eb30*/  STS.U16 [R2+0xd000], R0 ;  /* 0x00d0000002007388 */ /* 0x000fe80000000400 */
[----:B------:R-:W-:Y:S04]  /*eb40*/  STS.U16 [R2+0xd100], R7 ;  /* 0x00d1000702007388 */ /* 0x000fe80000000400 */
[----:B------:R-:W-:Y:S04]  /*eb50*/  STS.U16 [R2+0xe000], R9 ;  /* 0x00e0000902007388 */ /* 0x000fe80000000400 */
[----:B------:R-:W-:Y:S04]  /*eb60*/  STS.U16 [R2+0xe100], R11 ;  /* 0x00e1000b02007388 */ /* 0x000fe80000000400 */
[----:B----4-:R0:W-:Y:S04]  /*eb70*/  STL [R1+0x2a04], R10 ;  /* 0x002a040a01007387 */ /* 0x0101e80000100800 */
[----:B0-----:R-:W4:Y:S04]  /*eb80*/  LDL.LU R10, [R1+0x4b8] ;  /* 0x0004b800010a7983 */ /* 0x001f280000300800 */
[----:B--2---:R0:W-:Y:S04]  /*eb90*/  STS.U16 [R2+0xf000], R12 ;  /* 0x00f0000c02007388 */ /* 0x0041e80000000400 */
[----:B------:R-:W2:Y:S04]  /*eba0*/  LDL.LU R11, [R1+0x474] ;  /* 0x00047400010b7983 */ /* 0x000ea80000300800 */
[----:B0-----:R-:W5:Y:S04]  /*ebb0*/  LDL.LU R12, [R1+0x438] ;  /* 0x00043800010c7983 */ /* 0x001f680000300800 */
        /* <DEDUP_REMOVED lines=25> */
[----:B------:R0:W-:Y:S04]  /*ed50*/  STL [R1+0x29b0], R2 ;  /* 0x0029b00201007387 */ /* 0x0001e80000100800 */
[----:B0-----:R-:W2:Y:S04]  /*ed60*/  LDL.LU R2, [R1+0x434] ;  /* 0x0004340001027983 */ /* 0x001ea80000300800 */
[----:B----4-:R0:W-:Y:S04]  /*ed70*/  STS.U16 [R5+0x200], R10 ;  /* 0x0002000a05007388 */ /* 0x0101e80000000400 */
[----:B0-----:R-:W4:Y:S04]  /*ed80*/  LDL.LU R10, [R1+0x2a04] ;  /* 0x002a0400010a7983 */ /* 0x001f280000300800 */
[----:B----4-:R0:W-:Y:S04]  /*ed90*/  STS.U16 [R5+0x300], R10 ;  /* 0x0003000a05007388 */ /* 0x0101e80000000400 */
[----:B0-----:R-:W4:Y:S04]  /*eda0*/  LDL.LU R10, [R1+0x2a00] ;  /* 0x002a0000010a7983 */ /* 0x001f280000300800 */
[----:B----4-:R0:W-:Y:S04]  /*edb0*/  STS.U16 [R5+0x1200], R10 ;  /* 0x0012000a05007388 */ /* 0x0101e80000000400 */
[----:B--2---:R1:W-:Y:S04]  /*edc0*/  STS.U16 [R5+0x1300], R11 ;  /* 0x0013000b05007388 */ /* 0x0043e80000000400 */
[----:B-----5:R2:W-:Y:S04]  /*edd0*/  STS.U16 [R5+0x2200], R12 ;  /* 0x0022000c05007388 */ /* 0x0205e80000000400 */
[----:B------:R-:W-:Y:S04]  /*ede0*/  STS.U16 [R5+0x2300], R2 ;  /* 0x0023000205007388 */ /* 0x000fe80000000400 */
[----:B---3--:R-:W-:Y:S04]  /*edf0*/  STS.U16 [R5+0x3200], R13 ;  /* 0x0032000d05007388 */ /* 0x008fe80000000400 */
[----:B------:R-:W-:Y:S04]  /*ee00*/  STS.U16 [R5+0x3300], R14 ;  /* 0x0033000e05007388 */ /* 0x000fe80000000400 */
[----:B------:R-:W-:Y:S04]  /*ee10*/  STS.U16 [R5+0x4200], R15 ;  /* 0x0042000f05007388 */ /* 0x000fe80000000400 */
[----:B0-----:R-:W3:Y:S04]  /*ee20*/  LDL.LU R10, [R1+0x29fc] ;  /* 0x0029fc00010a7983 */ /* 0x001ee80000300800 */
[----:B------:R-:W-:Y:S04]  /*ee30*/  STS.U16 [R5+0x4300], R28 ;  /* 0x0043001c05007388 */ /* 0x000fe80000000400 */
[----:B-1----:R-:W4:Y:S04]  /*ee40*/  LDL.LU R11, [R1+0x29f8] ;  /* 0x0029f800010b7983 */ /* 0x002f280000300800 */
[----:B------:R-:W-:Y:S04]  /*ee50*/  STS.U16 [R5+0x5200], R26 ;  /* 0x0052001a05007388 */ /* 0x000fe80000000400 */
[----:B--2---:R-:W2:Y:S04]  /*ee60*/  LDL.LU R12, [R1+0x29f4] ;  /* 0x0029f400010c7983 */ /* 0x004ea80000300800 */
[----:B------:R0:W-:Y:S04]  /*ee70*/  STS.U16 [R5+0x5300], R8 ;  /* 0x0053000805007388 */ /* 0x0001e80000000400 */
[----:B0-----:R-:W5:Y:S04]  /*ee80*/  LDL.LU R8, [R1+0x470] ;  /* 0x0004700001087983 */ /* 0x001f680000300800 */
[----:B-----5:R0:W-:Y:S04]  /*ee90*/  STL [R1+0x29ec], R8 ;  /* 0x0029ec0801007387 */ /* 0x0201e80000100800 */
[----:B0-----:R-:W5:Y:S04]  /*eea0*/  LDL.LU R8, [R1+0x4ac] ;  /* 0x0004ac0001087983 */ /* 0x001f680000300800 */
        /* <DEDUP_REMOVED lines=18> */
[----:B------:R-:W-:Y:S04]  /*efd0*/  STS.U16 [R5+0xe200], R7 ;  /* 0x00e2000705007388 */ /* 0x000fe80000000400 */
[----:B------:R0:W-:Y:S01]  /*efe0*/  STS.U16 [R5+0xe300], R9 ;  /* 0x00e3000905007388 */ /* 0x0001e20000000400 */
[----:B---3--:R-:W-:-:S03]  /*eff0*/  LOP3.LUT R0, R10, 0x20, RZ, 0x3c, !PT ;  /* 0x000000200a007812 */ /* 0x008fc600078e3cff */
[----:B0-----:R-:W3:Y:S04]  /*f000*/  LDL.LU R9, [R1+0x46c] ;  /* 0x00046c0001097983 */ /* 0x001ee80000300800 */
[----:B------:R-:W3:Y:S04]  /*f010*/  LDL.LU R10, [R1+0x430] ;  /* 0x00043000010a7983 */ /* 0x000ee80000300800 */
        /* <DEDUP_REMOVED lines=17> */
[----:B--2---:R0:W-:Y:S04]  /*f130*/  STS.U16 [R5+0xf200], R12 ;  /* 0x00f2000c05007388 */ /* 0x0041e80000000400 */
[----:B----4-:R1:W-:Y:S04]  /*f140*/  STS.U16 [R5+0xf300], R11 ;  /* 0x00f3000b05007388 */ /* 0x0103e80000000400 */
[----:B0-----:R-:W2:Y:S04]  /*f150*/  LDL.LU R12, [R1+0x300] ;  /* 0x00030000010c7983 */ /* 0x001ea80000300800 */
[----:B-1----:R-:W4:Y:S04]  /*f160*/  LDL.LU R11, [R1+0x34c] ;  /* 0x00034c00010b7983 */ /* 0x002f280000300800 */
[----:B------:R-:W2:Y:S04]  /*f170*/  LDL.LU R22, [R1+0x84] ;  /* 0x0000840001167983 */ /* 0x000ea80000300800 */
[----:B------:R-:W2:Y:S04]  /*f180*/  LDL.LU R27, [R1+0x80] ;  /* 0x00008000011b7983 */ /* 0x000ea80000300800 */
[----:B------:R-:W2:Y:S04]  /*f190*/  LDL.LU R5, [R1+0x44] ;  /* 0x0000440001057983 */ /* 0x000ea80000300800 */
[----:B------:R-:W2:Y:S04]  /*f1a0*/  LDL.LU R6, [R1+0x40] ;  /* 0x0000400001067983 */ /* 0x000ea80000300800 */
[----:B------:R-:W2:Y:S04]  /*f1b0*/  LDL.LU R29, [R1+0x20] ;  /* 0x00002000011d7983 */ /* 0x000ea80000300800 */
[----:B------:R-:W2:Y:S04]  /*f1c0*/  LDL.LU R7, [R1+0x18] ;  /* 0x0000180001077983 */ /* 0x000ea80000300800 */
[----:B-----5:R0:W-:Y:S04]  /*f1d0*/  STS.U16 [R0+0x400], R8 ;  /* 0x0004000800007388 */ /* 0x0201e80000000400 */
[----:B0-----:R-:W5:Y:S04]  /*f1e0*/  LDL.LU R8, [R1+0x29f0] ;  /* 0x0029f00001087983 */ /* 0x001f680000300800 */
[----:B-----5:R0:W-:Y:S04]  /*f1f0*/  STS.U16 [R0+0x500], R8 ;  /* 0x0005000800007388 */ /* 0x0201e80000000400 */
[----:B0-----:R-:W5:Y:S04]  /*f200*/  LDL.LU R8, [R1+0x29ec] ;  /* 0x0029ec0001087983 */ /* 0x001f680000300800 */
[----:B-----5:R0:W-:Y:S04]  /*f210*/  STS.U16 [R0+0x1400], R8 ;  /* 0x0014000800007388 */ /* 0x0201e80000000400 */
[----:B0-----:R-:W5:Y:S04]  /*f220*/  LDL.LU R8, [R1+0x29e8] ;  /* 0x0029e80001087983 */ /* 0x001f680000300800 */
[----:B---3--:R0:W-:Y:S04]  /*f230*/  STS.U16 [R0+0x1500], R9 ;  /* 0x0015000900007388 */ /* 0x0081e80000000400 */
[----:B------:R1:W-:Y:S04]  /*f240*/  STS.U16 [R0+0x2400], R10 ;  /* 0x0024000a00007388 */ /* 0x0003e80000000400 */
[----:B----4-:R-:W-:Y:S04]  /*f250*/  STS.U16 [R0+0x2500], R11 ;  /* 0x0025000b00007388 */ /* 0x010fe80000000400 */
        /* <DEDUP_REMOVED lines=24> */
[----:B0-----:R-:W3:Y:S04]  /*f3e0*/  LDL.LU R9, [R1+0x29e4] ;  /* 0x0029e40001097983 */ /* 0x001ee80000300800 */
[----:B-1----:R-:W4:Y:S01]  /*f3f0*/  LDL.LU R10, [R1+0x29e0] ;  /* 0x0029e000010a7983 */ /* 0x002f220000300800 */
[----:B-----5:R-:W-:-:S04]  /*f400*/  LOP3.LUT R8, R8, 0x7f, RZ, 0xc0, !PT ;  /* 0x0000007f08087812 */ /* 0x020fc800078ec0ff */
[----:B------:R-:W-:-:S04]  /*f410*/  SHF.L.U32 R8, R8, 0x1, RZ ;  /* 0x0000000108087819 */ /* 0x000fc800000006ff */
[----:B--2---:R-:W-:-:S05]  /*f420*/  LOP3.LUT R0, R8, 0x30, RZ, 0x3c, !PT ;  /* 0x0000003008007812 */ /* 0x004fca00078e3cff */
[----:B------:R0:W-:Y:S04]  /*f430*/  STL [R1+0x29dc], R0 ;  /* 0x0029dc0001007387 */ /* 0x0001e80000100800 */
[----:B------:R-:W2:Y:S01]  /*f440*/  LDL.LU R28, [R1+0x4a4] ;  /* 0x0004a400011c7983 */ /* 0x000ea20000300800 */
[----:B0-----:R-:W-:-:S05]  /*f450*/  LOP3.LUT R0, R8, 0x20, RZ, 0x3c, !PT ;  /* 0x0000002008007812 */ /* 0x001fca00078e3cff */
[----:B----4-:R-:W-:Y:S04]  /*f460*/  STS.U16 [R0+0xf400], R10 ;  /* 0x00f4000a00007388 */ /* 0x010fe80000000400 */
[----:B---3--:R-:W-:Y:S04]  /*f470*/  STS.U16 [R0+0xf500], R9 ;  /* 0x00f5000900007388 */ /* 0x008fe80000000400 */
[----:B--2---:R0:W-:Y:S04]  /*f480*/  STL [R1+0x29d8], R28 ;  /* 0x0029d81c01007387 */ /* 0x0041e80000100800 */
[----:B0-----:R-:W2:Y:S04]  /*f490*/  LDL.LU R28, [R1+0x4a8] ;  /* 0x0004a800011c7983 */ /* 0x001ea80000300800 */
[----:B------:R-:W3:Y:S04]  /*f4a0*/  LDL.LU R7, [R1+0x468] ;  /* 0x0004680001077983 */ /* 0x000ee80000300800 */
[----:B------:R-:W4:Y:S04]  /*f4b0*/  LDL.LU R11, [R1+0x344] ;  /* 0x00034400010b7983 */ /* 0x000f280000300800 */
[----:B------:R-:W5:Y:S04]  /*f4c0*/  LDL.LU R12, [R1+0x2e8] ;  /* 0x0002e800010c7983 */ /* 0x000f680000300800 */
        /* <DEDUP_REMOVED lines=24> */
[----:B------:R-:W3:Y:S04]  /*f650*/  LDL.LU R9, [R1+0x464] ;  /* 0x0004640001097983 */ /* 0x000ee80000300800 */
[----:B--2---:R0:W-:Y:S04]  /*f660*/  STS.U16 [R0+0x600], R28 ;  /* 0x0006001c00007388 */ /* 0x0041e80000000400 */
[----:B0-----:R-:W2:Y:S04]  /*f670*/  LDL.LU R28, [R1+0x29d8] ;  /* 0x0029d800011c7983 */ /* 0x001ea80000300800 */
[----:B--2---:R0:W-:Y:S04]  /*f680*/  STS.U16 [R0+0x700], R28 ;  /* 0x0007001c00007388 */ /* 0x0041e80000000400 */
[----:B---3--:R1:W-:Y:S04]  /*f690*/  STS.U16 [R0+0x1600], R7 ;  /* 0x0016000700007388 */ /* 0x0083e80000000400 */
[----:B------:R-:W-:Y:S04]  /*f6a0*/  STS.U16 [R0+0x1700], R9 ;  /* 0x0017000900007388 */ /* 0x000fe80000000400 */
[----:B------:R-:W-:Y:S04]  /*f6b0*/  STS.U16 [R0+0x2600], R10 ;  /* 0x0026000a00007388 */ /* 0x000fe80000000400 */
[----:B----4-:R-:W-:Y:S04]  /*f6c0*/  STS.U16 [R0+0x2700], R11 ;  /* 0x0027000b00007388 */ /* 0x010fe80000000400 */
[----:B-----5:R-:W-:Y:S04]  /*f6d0*/  STS.U16 [R0+0x3600], R12 ;  /* 0x0036000c00007388 */ /* 0x020fe80000000400 */
        /* <DEDUP_REMOVED lines=20> */
[----:B0-----:R-:W2:Y:S04]  /*f820*/  LDL.LU R28, [R1+0x29d4] ;  /* 0x0029d400011c7983 */ /* 0x001ea80000300800 */
[----:B------:R-:W-:Y:S04]  /*f830*/  STS.U16 [R0+0xd700], R29 ;  /* 0x00d7001d00007388 */ /* 0x000fe80000000400 */
[----:B-1----:R-:W3:Y:S04]  /*f840*/  LDL.LU R7, [R1+0x29d0] ;  /* 0x0029d00001077983 */ /* 0x002ee80000300800 */
[----:B------:R0:W-:Y:S04]  /*f850*/  STS.U16 [R0+0xe600], R8 ;  /* 0x00e6000800007388 */ /* 0x0001e80000000400 */
[----:B0-----:R-:W4:Y:S04]  /*f860*/  LDL.LU R8, [R1+0x10] ;  /* 0x0000100001087983 */ /* 0x001f280000300800 */
[----:B------:R-:W5:Y:S04]  /*f870*/  LDL.LU R5, [R1+0x49c] ;  /* 0x00049c0001057983 */ /* 0x000f680000300800 */
[----:B-----5:R0:W-:Y:S04]  /*f880*/  STL [R1+0x29c4], R5 ;  /* 0x0029c40501007387 */ /* 0x0201e80000100800 */
[----:B0-----:R-:W5:Y:S01]  /*f890*/  LDL.LU R5, [R1+0x4a0] ;  /* 0x0004a00001057983 */ /* 0x001f620000300800 */
[C---:B--2---:R-:W-:Y:S01]  /*f8a0*/  SHF.L.U32 R14, R28.reuse, 0x1, RZ ;  /* 0x000000011c0e7819 */ /* 0x044fe200000006ff */
[----:B------:R-:W-:-:S02]  /*f8b0*/  IMAD.SHL.U32 R28, R28, 0x2, RZ ;  /* 0x000000021c1c7824 */ /* 0x000fc400078e00ff */
[----:B-----5:R0:W-:Y:S04]  /*f8c0*/  STL [R1+0x29c8], R5 ;  /* 0x0029c80501007387 */ /* 0x0201e80000100800 */
[----:B------:R-:W2:Y:S04]  /*f8d0*/  LDL.LU R6, [R1+0x460] ;  /* 0x0004600001067983 */ /* 0x000ea80000300800 */
        /* <DEDUP_REMOVED lines=13> */
[----:B------:R-:W2:Y:S01]  /*f9b0*/  LDL.LU R19, [R1+0x134] ;  /* 0x0001340001137983 */ /* 0x000ea20000300800 */
[----:B0-----:R-:W-:-:S03]  /*f9c0*/  LOP3.LUT R5, R28, 0x30, RZ, 0x3c, !PT ;  /* 0x000000301c057812 */ /* 0x001fc600078e3cff */
        /* <DEDUP_REMOVED lines=9> */
[----:B----4-:R0:W-:Y:S04]  /*fa60*/  STS.U16 [R5+0xe700], R8 ;  /* 0x00e7000805007388 */ /* 0x0101e80000000400 */
[----:B0-----:R-:W4:Y:S01]  /*fa70*/  LDL.LU R8, [R1+0x29cc] ;  /* 0x0029cc0001087983 */ /* 0x001f220000300800 */
[----:B------:R-:W-:-:S03]  /*fa80*/  LOP3.LUT R2, R14, 0x40, RZ, 0x3c, !PT ;  /* 0x000000400e027812 */ /* 0x000fc600078e3cff */
[----:B----4-:R0:W-:Y:S04]  /*fa90*/  STS.U16 [R5+0xf600], R8 ;  /* 0x00f6000805007388 */ /* 0x0101e80000000400 */
[----:B---3--:R1:W-:Y:S04]  /*faa0*/  STS.U16 [R5+0xf700], R7 ;  /* 0x00f7000705007388 */ /* 0x0083e80000000400 */
[----:B0-----:R-:W3:Y:S04]  /*fab0*/  LDL.LU R8, [R1+0x2e0] ;  /* 0x0002e00001087983 */ /* 0x001ee80000300800 */
[----:B-1----:R-:W4:Y:S04]  /*fac0*/  LDL.LU R5, [R1+0x29c8] ;  /* 0x0029c80001057983 */ /* 0x002f280000300800 */
[----:B------:R-:W2:Y:S04]  /*fad0*/  LDL.LU R7, [R1+0x33c] ;  /* 0x00033c0001077983 */ /* 0x000ea80000300800 */
[----:B----4-:R0:W-:Y:S04]  /*fae0*/  STS.U16 [R2+0x800], R5 ;  /* 0x0008000502007388 */ /* 0x0101e80000000400 */
[----:B0-----:R-:W4:Y:S04]  /*faf0*/  LDL.LU R5, [R1+0x29c4] ;  /* 0x0029c40001057983 */ /* 0x001f280000300800 */
[----:B----4-:R0:W-:Y:S04]  /*fb00*/  STS.U16 [R2+0x900], R5 ;  /* 0x0009000502007388 */ /* 0x0101e80000000400 */
[----:B--2---:R1:W-:Y:S04]  /*fb10*/  STS.U16 [R2+0x1800], R6 ;  /* 0x0018000602007388 */ /* 0x0043e80000000400 */
[----:B-----5:R2:W-:Y:S04]  /*fb20*/  STS.U16 [R2+0x1900], R29 ;  /* 0x0019001d02007388 */ /* 0x0205e80000000400 */
[----:B0-----:R-:W4:Y:S04]  /*fb30*/  LDL.LU R5, [R1+0x29c0] ;  /* 0x0029c00001057983 */ /* 0x001f280000300800 */
[----:B-1----:R-:W5:Y:S04]  /*fb40*/  LDL.LU R6, [R1+0x29bc] ;  /* 0x0029bc0001067983 */ /* 0x002f680000300800 */
[----:B--2---:R-:W2:Y:S04]  /*fb50*/  LDL.LU R29, [R1+0x29b8] ;  /* 0x0029b800011d7983 */ /* 0x004ea80000300800 */
[----:B------:R0:W-:Y:S04]  /*fb60*/  STS.U16 [R2+0x2800], R0 ;  /* 0x0028000002007388 */ /* 0x0001e80000000400 */
[----:B0-----:R-:W2:Y:S04]  /*fb70*/  LDL.LU R0, [R1+0x29b4] ;  /* 0x0029b40001007983 */ /* 0x001ea80000300800 */
[----:B------:R-:W-:Y:S04]  /*fb80*/  STS.U16 [R2+0x2900], R7 ;  /* 0x0029000702007388 */ /* 0x000fe80000000400 */
[----:B---3--:R-:W-:Y:S04]  /*fb90*/  STS.U16 [R2+0x3800], R8 ;  /* 0x0038000802007388 */ /* 0x008fe80000000400 */
        /* <DEDUP_REMOVED lines=17> */
[----:B------:R1:W-:Y:S04]  /*fcb0*/  STS.U16 [R2+0xc800], R4 ;  /* 0x00c8000402007388 */ /* 0x0003e80000000400 */
[----:B------:R3:W-:Y:S04]  /*fcc0*/  STS.U16 [R2+0xc900], R22 ;  /* 0x00c9001602007388 */ /* 0x0007e80000000400 */
[----:B0-----:R-:W4:Y:S04]  /*fcd0*/  LDL.LU R3, [R1+0x498] ;  /* 0x0004980001037983 */ /* 0x001f280000300800 */
[----:B------:R0:W-:Y:S04]  /*fce0*/  STS.U16 [R2+0xd800], R27 ;  /* 0x00d8001b02007388 */ /* 0x0001e80000000400 */
[----:B-1----:R-:W4:Y:S04]  /*fcf0*/  LDL.LU R4, [R1+0x494] ;  /* 0x0004940001047983 */ /* 0x002f280000300800 */
[----:B------:R-:W-:Y:S04]  /*fd00*/  STS.U16 [R2+0xd900], R28 ;  /* 0x00d9001c02007388 */ /* 0x000fe80000000400 */
[----:B---3--:R-:W3:Y:S04]  /*fd10*/  LDL.LU R22, [R1+0x458] ;  /* 0x0004580001167983 */ /* 0x008ee80000300800 */
[----:B0-----:R-:W3:Y:S04]  /*fd20*/  LDL.LU R27, [R1+0x454] ;  /* 0x00045400011b7983 */ /* 0x001ee80000300800 */
[----:B--2---:R0:W-:Y:S04]  /*fd30*/  STS.U16 [R2+0xe800], R0 ;  /* 0x00e8000002007388 */ /* 0x0041e80000000400 */
[----:B0-----:R-:W2:Y:S04]  /*fd40*/  LDL.LU R0, [R1+0x338] ;  /* 0x0003380001007983 */ /* 0x001ea80000300800 */
        /* <DEDUP_REMOVED lines=19> */
[----:B------:R0:W-:Y:S04]  /*fe80*/  STS.U16 [R2+0xe900], R29 ;  /* 0x00e9001d02007388 */ /* 0x0001e80000000400 */
[----:B-----5:R1:W-:Y:S04]  /*fe90*/  STS.U16 [R2+0xf800], R6 ;  /* 0x00f8000602007388 */ /* 0x0203e80000000400 */
[----:B----4-:R4:W-:Y:S04]  /*fea0*/  STS.U16 [R2+0xf900], R5 ;  /* 0x00f9000502007388 */ /* 0x0109e80000000400 */
[----:B0-----:R-:W5:Y:S04]  /*feb0*/  LDL.LU R29, [R1+0x2d4] ;  /* 0x0002d400011d7983 */ /* 0x001f680000300800 */
[----:B-1----:R-:W5:Y:S04]  /*fec0*/  LDL.LU R6, [R1+0x2d8] ;  /* 0x0002d80001067983 */ /* 0x002f680000300800 */
[----:B----4-:R-:W4:Y:S04]  /*fed0*/  LDL.LU R2, [R1+0x29b0] ;  /* 0x0029b00001027983 */ /* 0x010f280000300800 */
[----:B------:R-:W4:Y:S01]  /*fee0*/  LDL.LU R5, [R1+0x334] ;  /* 0x0003340001057983 */ /* 0x000f220000300800 */
[----:B------:R-:W-:-:S05]  /*fef0*/  LOP3.LUT R14, R14, 0x50, RZ, 0x3c, !PT ;  /* 0x000000500e0e7812 */ /* 0x000fca00078e3cff */
[----:B------:R0:W-:Y:S04]  /*ff00*/  STS.U16 [R14+0xa00], R3 ;  /* 0x000a00030e007388 */ /* 0x0001e80000000400 */
[----:B------:R1:W-:Y:S04]  /*ff10*/  STS.U16 [R14+0xb00], R4 ;  /* 0x000b00040e007388 */ /* 0x0003e80000000400 */
[----:B---3--:R3:W-:Y:S04]  /*ff20*/  STS.U16 [R14+0x1a00], R22 ;  /* 0x001a00160e007388 */ /* 0x0087e80000000400 */
[----:B0-----:R-:W5:Y:S04]  /*ff30*/  LDL.LU R3, [R1+0x29ac] ;  /* 0x0029ac0001037983 */ /* 0x001f680000300800 */
[----:B-1----:R-:W5:Y:S04]  /*ff40*/  LDL.LU R4, [R1+0x29a8] ;  /* 0x0029a80001047983 */ /* 0x002f680000300800 */
[----:B---3--:R-:W3:Y:S04]  /*ff50*/  LDL.LU R22, [R1+0x29a4] ;  /* 0x0029a40001167983 */ /* 0x008ee80000300800 */
[----:B------:R0:W-:Y:S04]  /*ff60*/  STS.U16 [R14+0x1b00], R27 ;  /* 0x001b001b0e007388 */ /* 0x0001e80000000400 */
[----:B0-----:R-:W3:Y:S04]  /*ff70*/  LDL.LU R27, [R1+0x29a0] ;  /* 0x0029a000011b7983 */ /* 0x001ee80000300800 */
[----:B--2---:R0:W-:Y:S04]  /*ff80*/  STS.U16 [R14+0x2a00], R0 ;  /* 0x002a00000e007388 */ /* 0x0041e80000000400 */
[----:B0-----:R-:W2:Y:S04]  /*ff90*/  LDL.LU R0, [R1+0x299c] ;  /* 0x00299c0001007983 */ /* 0x001ea80000300800 */
        /* <DEDUP_REMOVED lines=13> */
[----:B------:R-:W-:Y:S04]  /*10070*/  STS.U16 [R14+0x9a00], R24 ;  /* 0x009a00180e007388 */ /* 0x000fe80000000400 */
[----:B------:R-:W-:Y:S04]  /*10080*/  STS.U16 [R14+0x9b00], R23 ;  /* 0x009b00170e007388 */ /* 0x000fe80000000400 */
[----:B------:R-:W-:Y:S04]  /*10090*/  STS.U16 [R14+0xaa00], R21 ;  /* 0x00aa00150e007388 */ /* 0x000fe80000000400 */
[----:B------:R1:W-:Y:S04]  /*100a0*/  STS.U16 [R14+0xab00], R19 ;  /* 0x00ab00130e007388 */ /* 0x0003e80000000400 */
[----:B0-----:R-:W4:Y:S04]  /*100b0*/  LDL.LU R26, [R1+0x490] ;  /* 0x00049000011a7983 */ /* 0x001f280000300800 */
[----:B------:R0:W-:Y:S04]  /*100c0*/  STS.U16 [R14+0xba00], R17 ;  /* 0x00ba00110e007388 */ /* 0x0001e80000000400 */
[----:B-1----:R-:W5:Y:S04]  /*100d0*/  LDL.LU R19, [R1+0x48c] ;  /* 0x00048c0001137983 */ /* 0x002f680000300800 */
[----:B------:R1:W-:Y:S04]  /*100e0*/  STS.U16 [R14+0xbb00], R16 ;  /* 0x00bb00100e007388 */ /* 0x0003e80000000400 */
[----:B0-----:R-:W5:Y:S04]  /*100f0*/  LDL.LU R17, [R1+0x450] ;  /* 0x0004500001117983 */ /* 0x001f680000300800 */
[----:B------:R0:W-:Y:S04]  /*10100*/  STS.U16 [R14+0xca00], R18 ;  /* 0x00ca00120e007388 */ /* 0x0001e80000000400 */
[----:B-1----:R-:W5:Y:S04]  /*10110*/  LDL.LU R16, [R1+0x44c] ;  /* 0x00044c0001107983 */ /* 0x002f680000300800 */
[----:B------:R1:W-:Y:S04]  /*10120*/  STS.U16 [R14+0xcb00], R20 ;  /* 0x00cb00140e007388 */ /* 0x0003e80000000400 */
[----:B0-----:R-:W5:Y:S04]  /*10130*/  LDL.LU R18, [R1+0x330] ;  /* 0x0003300001127983 */ /* 0x001f680000300800 */
[----:B------:R0:W-:Y:S04]  /*10140*/  STS.U16 [R14+0xda00], R28 ;  /* 0x00da001c0e007388 */ /* 0x0001e80000000400 */
[----:B-1----:R-:W5:Y:S04]  /*10150*/  LDL.LU R20, [R1+0x31c] ;  /* 0x00031c0001147983 */ /* 0x002f680000300800 */
[----:B0-----:R-:W5:Y:S04]  /*10160*/  LDL.LU R28, [R1+0x2d0] ;  /* 0x0002d000011c7983 */ /* 0x001f680000300800 */
        /* <DEDUP_REMOVED lines=14> */
[----:B--2---:R0:W-:Y:S04]  /*10250*/  STS.U16 [R14+0xdb00], R0 ;  /* 0x00db00000e007388 */ /* 0x0041e80000000400 */
[----:B---3--:R1:W-:Y:S04]  /*10260*/  STS.U16 [R14+0xea00], R27 ;  /* 0x00ea001b0e007388 */ /* 0x0083e80000000400 */
[----:B------:R2:W-:Y:S04]  /*10270*/  STS.U16 [R14+0xeb00], R22 ;  /* 0x00eb00160e007388 */ /* 0x0005e80000000400 */
[----:B0-----:R-:W3:Y:S04]  /*10280*/  LDL.LU R0, [R1+0x60] ;  /* 0x0000600001007983 */ /* 0x001ee80000300800 */
[----:B-1----:R-:W3:Y:S04]  /*10290*/  LDL.LU R27, [R1+0x224] ;  /* 0x00022400011b7983 */ /* 0x002ee80000300800 */
[----:B--2---:R-:W2:Y:S04]  /*102a0*/  LDL.LU R22, [R1+0x260] ;  /* 0x0002600001167983 */ /* 0x004ea80000300800 */
[----:B------:R0:W-:Y:S04]  /*102b0*/  STS.U16 [R14+0xfa00], R4 ;  /* 0x00fa00040e007388 */ /* 0x0001e80000000400 */
[----:B------:R1:W-:Y:S04]  /*102c0*/  STS.U16 [R14+0xfb00], R3 ;  /* 0x00fb00030e007388 */ /* 0x0003e80000000400 */
[----:B0-----:R-:W2:Y:S04]  /*102d0*/  LDL.LU R4, [R1+0x264] ;  /* 0x0002640001047983 */ /* 0x001ea80000300800 */
[----:B-1----:R-:W2:Y:S04]  /*102e0*/  LDL.LU R14, [R1+0x2998] ;  /* 0x00299800010e7983 */ /* 0x002ea80000300800 */
[----:B------:R-:W2:Y:S01]  /*102f0*/  LDL.LU R3, [R1+0x2c8] ;  /* 0x0002c80001037983 */ /* 0x000ea20000300800 */
[----:B------:R-:W-:-:S05]  /*10300*/  LOP3.LUT R25, R2, 0x60, RZ, 0x3c, !PT ;  /* 0x0000006002197812 */ /* 0x000fca00078e3cff */
[----:B----4-:R0:W-:Y:S04]  /*10310*/  STS.U16 [R25+0xc00], R26 ;  /* 0x000c001a19007388 */ /* 0x0101e80000000400 */
[----:B-----5:R1:W-:Y:S04]  /*10320*/  STS.U16 [R25+0xd00], R19 ;  /* 0x000d001319007388 */ /* 0x0203e80000000400 */
[----:B0-----:R-:W4:Y:S04]  /*10330*/  LDL.LU R26, [R1+0x2994] ;  /* 0x00299400011a7983 */ /* 0x001f280000300800 */
[----:B------:R0:W-:Y:S04]  /*10340*/  STS.U16 [R25+0x1c00], R17 ;  /* 0x001c001119007388 */ /* 0x0001e80000000400 */
[----:B-1----:R-:W5:Y:S04]  /*10350*/  LDL.LU R19, [R1+0x2990] ;  /* 0x0029900001137983 */ /* 0x002f680000300800 */
        /* <DEDUP_REMOVED lines=8> */
[----:B0-----:R-:W4:Y:S04]  /*103e0*/  LDL.LU R28, [R1+0x297c] ;  /* 0x00297c00011c7983 */ /* 0x001f280000300800 */
[----:B--2---:R-:W-:Y:S04]  /*103f0*/  STS.U16 [R25+0x3d00], R3 ;  /* 0x003d000319007388 */ /* 0x004fe80000000400 */
[----:B------:R-:W-:Y:S04]  /*10400*/  STS.U16 [R25+0x4c00], R4 ;  /* 0x004c000419007388 */ /* 0x000fe80000000400 */
        /* <DEDUP_REMOVED lines=16> */
[----:B0-----:R-:W3:Y:S04]  /*10510*/  LDL.LU R24, [R1+0x488] ;  /* 0x0004880001187983 */ /* 0x001ee80000300800 */
[----:B-1----:R-:W3:Y:S04]  /*10520*/  LDL.LU R23, [R1+0x484] ;  /* 0x0004840001177983 */ /* 0x002ee80000300800 */
[----:B------:R0:W-:Y:S04]  /*10530*/  STS.U16 [R25+0xcd00], R0 ;  /* 0x00cd000019007388 */ /* 0x0001e80000000400 */
[----:B--2---:R-:W2:Y:S04]  /*10540*/  LDL.LU R21, [R1+0x448] ;  /* 0x0004480001157983 */ /* 0x004ea80000300800 */
        /* <DEDUP_REMOVED lines=16> */
[----:B------:R-:W-:-:S03]  /*10650*/  LOP3.LUT R2, R2, 0x70, RZ, 0x3c, !PT ;  /* 0x0000007002027812 */ /* 0x000fc600078e3cff */
[----:B----4-:R0:W-:Y:S04]  /*10660*/  STS.U16 [R25+0xdc00], R28 ;  /* 0x00dc001c19007388 */ /* 0x0101e80000000400 */
[----:B------:R1:W-:Y:S04]  /*10670*/  STS.U16 [R25+0xdd00], R20 ;  /* 0x00dd001419007388 */ /* 0x0003e80000000400 */
[----:B------:R4:W-:Y:S04]  /*10680*/  STS.U16 [R25+0xec00], R18 ;  /* 0x00ec001219007388 */ /* 0x0009e80000000400 */
[----:B0-----:R-:W2:Y:S04]  /*10690*/  LDL.LU R28, [R1+0x258] ;  /* 0x00025800011c7983 */ /* 0x001ea80000300800 */
[----:B-1----:R-:W2:Y:S04]  /*106a0*/  LDL.LU R20, [R1+0x25c] ;  /* 0x00025c0001147983 */ /* 0x002ea80000300800 */
[----:B----4-:R-:W4:Y:S04]  /*106b0*/  LDL.LU R18, [R1+0x2c0] ;  /* 0x0002c00001127983 */ /* 0x010f280000300800 */
[----:B------:R0:W-:Y:S04]  /*106c0*/  STS.U16 [R25+0xed00], R16 ;  /* 0x00ed001019007388 */ /* 0x0001e80000000400 */
[----:B------:R1:W-:Y:S04]  /*106d0*/  STS.U16 [R25+0xfc00], R17 ;  /* 0x00fc001119007388 */ /* 0x0003e80000000400 */
[----:B-----5:R5:W-:Y:S04]  /*106e0*/  STS.U16 [R25+0xfd00], R19 ;  /* 0x00fd001319007388 */ /* 0x020be80000000400 */
[----:B0-----:R-:W4:Y:S04]  /*106f0*/  LDL.LU R16, [R1+0x2c4] ;  /* 0x0002c40001107983 */ /* 0x001f280000300800 */
[----:B-1----:R-:W4:Y:S04]  /*10700*/  LDL.LU R17, [R1+0x314] ;  /* 0x0003140001117983 */ /* 0x002f280000300800 */
[----:B-----5:R-:W5:Y:S04]  /*10710*/  LDL.LU R25, [R1+0x2978] ;  /* 0x0029780001197983 */ /* 0x020f680000300800 */
[----:B------:R-:W4:Y:S04]  /*10720*/  LDL.LU R19, [R1+0x318] ;  /* 0x0003180001137983 */ /* 0x000f280000300800 */
[----:B---3--:R0:W-:Y:S04]  /*10730*/  STS.U16 [R2+0xe00], R24 ;  /* 0x000e001802007388 */ /* 0x0081e80000000400 */
[----:B------:R1:W-:Y:S04]  /*10740*/  STS.U16 [R2+0xf00], R23 ;  /* 0x000f001702007388 */ /* 0x0003e80000000400 */
[----:B0-----:R-:W3:Y:S04]  /*10750*/  LDL.LU R24, [R1+0x2974] ;  /* 0x0029740001187983 */ /* 0x001ee80000300800 */
[----:B-1----:R-:W3:Y:S04]  /*10760*/  LDL.LU R23, [R1+0x2970] ;  /* 0x0029700001177983 */ /* 0x002ee80000300800 */
[----:B--2---:R0:W-:Y:S04]  /*10770*/  STS.U16 [R2+0x1e00], R21 ;  /* 0x001e001502007388 */ /* 0x0041e80000000400 */
[----:B------:R1:W-:Y:S04]  /*10780*/  STS.U16 [R2+0x1f00], R0 ;  /* 0x001f000002007388 */ /* 0x0003e80000000400 */
[----:B0-----:R-:W2:Y:S04]  /*10790*/  LDL.LU R21, [R1+0x296c] ;  /* 0x00296c0001157983 */ /* 0x001ea80000300800 */
[----:B-1----:R-:W2:Y:S04]  /*107a0*/  LDL.LU R0, [R1+0x2968] ;  /* 0x0029680001007983 */ /* 0x002ea80000300800 */
[----:B----4-:R-:W-:Y:S04]  /*107b0*/  STS.U16 [R2+0x2e00], R19 ;  /* 0x002e001302007388 */ /* 0x010fe80000000400 */
        /* <DEDUP_REMOVED lines=20> */
[----:B0-----:R-:W4:Y:S04]  /*10900*/  LDL R3, [R1+0x2b4] ;  /* 0x0002b40001037983 */ /* 0x001f280000100800 */
[----:B------:R-:W4:Y:S04]  /*10910*/  LDL R20, [R1+0x5c4] ;  /* 0x0005c40001147983 */ /* 0x000f280000100800 */
[----:B------:R-:W4:Y:S04]  /*10920*/  LDL R28, [R1+0xdc4] ;  /* 0x000dc400011c7983 */ /* 0x000f280000100800 */
[----:B------:R-:W-:Y:S04]  /*10930*/  STL [R1+0x1f7c], R2 ;  /* 0x001f7c0201007387 */ /* 0x000fe80000100800 */
[----:B--2---:R-:W-:Y:S04]  /*10940*/  STS.U16 [R2+0xcf00], R0 ;  /* 0x00cf000002007388 */ /* 0x004fe80000000400 */
[----:B------:R-:W-:Y:S04]  /*10950*/  STS.U16 [R2+0xde00], R21 ;  /* 0x00de001502007388 */ /* 0x000fe80000000400 */
[----:B---3--:R-:W-:Y:S04]  /*10960*/  STS.U16 [R2+0xdf00], R23 ;  /* 0x00df001702007388 */ /* 0x008fe80000000400 */
[----:B------:R-:W-:Y:S04]  /*10970*/  STS.U16 [R2+0xee00], R24 ;  /* 0x00ee001802007388 */ /* 0x000fe80000000400 */
[----:B-----5:R-:W-:Y:S04]  /*10980*/  STS.U16 [R2+0xef00], R25 ;  /* 0x00ef001902007388 */ /* 0x020fe80000000400 */
[----:B------:R-:W-:Y:S04]  /*10990*/  STS.U16 [R2+0xfe00], R26 ;  /* 0x00fe001a02007388 */ /* 0x000fe80000000400 */
[----:B------:R0:W-:Y:S04]  /*109a0*/  STS.U16 [R2+0xff00], R14 ;  /* 0x00ff000e02007388 */ /* 0x0001e80000000400 */
[----:B------:R-:W-:Y:S06]  /*109b0*/  BAR.SYNC.DEFER_BLOCKING 0x0 ;  /* 0x0000000000007b1d */ /* 0x000fec0000010000 */
[----:B0-----:R-:W2:Y:S04]  /*109c0*/  LDL R2, [R1+0x2b0] ;  /* 0x0002b00001027983 */ /* 0x001ea80000100800 */
[----:B----4-:R-:W-:Y:S04]  /*109d0*/  LDSM.16.MT88.4 R8, [R3+0x10000] ;  /* 0x010000000308783b */ /* 0x010fe80000004200 */
[----:B------:R-:W-:Y:S04]  /*109e0*/  LDSM.16.MT88.4 R16, [R20+0x10000] ;  /* 0x010000001410783b */ /* 0x000fe80000004200 */
[----:B--2---:R-:W0:Y:S04]  /*109f0*/  LDSM.16.M88.4 R12, [R2] ;  /* 0x00000000020c783b */ /* 0x004e280000000200 */
[----:B------:R-:W1:Y:S04]  /*10a00*/  LDSM.16.M88.4 R24, [R2+0x8000] ;  /* 0x008000000218783b */ /* 0x000e680000000200 */
[----:B------:R-:W2:Y:S04]  /*10a10*/  LDSM.16.M88.4 R4, [R2+0x4000] ;  /* 0x004000000204783b */ /* 0x000ea80000000200 */
[----:B0-----:R-:W-:Y:S04]  /*10a20*/  STL.64 [R1+0x10], R12 ;  /* 0x0000100c01007387 */ /* 0x001fe80000100a00 */
[----:B------:R-:W-:Y:S04]  /*10a30*/  STL.64 [R1+0x18], R14 ;  /* 0x0000180e01007387 */ /* 0x000fe80000100a00 */
[----:B-1----:R-:W-:Y:S04]  /*10a40*/  STL [R1+0x2900], R27 ;  /* 0x0029001b01007387 */ /* 0x002fe80000100800 */
[----:B--2---:R-:W-:Y:S04]  /*10a50*/  STL.64 [R1], R4 ;  /* 0x0000000401007387 */ /* 0x004fe80000100a00 */
[----:B------:R-:W-:Y:S04]  /*10a60*/  STL.64 [R1+0x8], R6 ;  /* 0x0000080601007387 */ /* 0x000fe80000100a00 */
[----:B------:R-:W0:Y:S04]  /*10a70*/  LDSM.16.M88.4 R4, [R2+0xc000] ;  /* 0x00c000000204783b */ /* 0x000e280000000200 */
[----:B------:R-:W-:Y:S04]  /*10a80*/  STL [R1+0x2830], R2 ;  /* 0x0028300201007387 */ /* 0x000fe80000100800 */
[----:B------:R-:W1:Y:S04]  /*10a90*/  LDSM.16.MT88.4 R12, [R3+0x10400] ;  /* 0x01040000030c783b */ /* 0x000e680000004200 */
[----:B0-----:R-:W-:Y:S04]  /*10aa0*/  STL.64 [R1+0x20], R4 ;  /* 0x0000200401007387 */ /* 0x001fe80000100a00 */
[----:B------:R-:W-:Y:S04]  /*10ab0*/  STL.64 [R1+0x28], R6 ;  /* 0x0000280601007387 */ /* 0x000fe80000100a00 */
[----:B------:R-:W-:Y:S04]  /*10ac0*/  STL.64 [R1+0x2958], R18 ;  /* 0x0029581201007387 */ /* 0x000fe80000100a00 */
[----:B------:R0:W-:Y:S04]  /*10ad0*/  STL.64 [R1+0x2950], R16 ;  /* 0x0029501001007387 */ /* 0x0001e80000100a00 */
[----:B------:R-:W2:Y:S04]  /*10ae0*/  LDSM.16.MT88.4 R4, [R20+0x10400] ;  /* 0x010400001404783b */ /* 0x000ea80000004200 */
[----:B0-----:R-:W3:Y:S04]  /*10af0*/  LDL.LU.64 R16, [R1+0x20] ;  /* 0x0000200001107983 */ /* 0x001ee80000300a00 */
[----:B---3--:R-:W-:Y:S04]  /*10b00*/  STL.64 [R1+0x2960], R16 ;  /* 0x0029601001007387 */ /* 0x008fe80000100a00 */
[----:B-1----:R-:W-:Y:S04]  /*10b10*/  STL.64 [R1+0x2928], R14 ;  /* 0x0029280e01007387 */ /* 0x002fe80000100a00 */
[----:B------:R0:W-:Y:S04]  /*10b20*/  STL.64 [R1+0x2920], R12 ;  /* 0x0029200c01007387 */ /* 0x0001e80000100a00 */
[----:B0-----:R-:W3:Y:S04]  /*10b30*/  LDL.LU.64 R12, [R1+0x10] ;  /* 0x00001000010c7983 */ /* 0x001ee80000300a00 */
[----:B------:R0:W-:Y:S04]  /*10b40*/  STL [R1+0x2930], R20 ;  /* 0x0029301401007387 */ /* 0x0001e80000100800 */
[----:B0-----:R-:W4:Y:S04]  /*10b50*/  LDL.LU.64 R20, [R1] ;  /* 0x0000000001147983 */ /* 0x001f280000300a00 */
[----:B--2---:R-:W-:Y:S04]  /*10b60*/  STL.64 [R1+0x28e8], R6 ;  /* 0x0028e80601007387 */ /* 0x004fe80000100a00 */
[----:B------:R0:W-:Y:S01]  /*10b70*/  STL.64 [R1+0x28e0], R4 ;  /* 0x0028e00401007387 */ /* 0x0001e20000100a00 */
[----:B---3--:R-:W-:Y:S01]  /*10b80*/  HMMA.16816.F32.BF16 R16, R8, R12, RZ ;  /* 0x0000000c0810723c */ /* 0x008fe200000418ff */
[----:B0-----:R-:W-:-:S02]  /*10b90*/  MOV R5, R12 ;  /* 0x0000000c00057202 */ /* 0x001fc40000000f00 */
[----:B------:R-:W-:Y:S11]  /*10ba0*/  MOV R4, R13 ;  /* 0x0000000d00047202 */ /* 0x000ff60000000f00 */
[----:B------:R-:W-:Y:S10]  /*10bb0*/  @!UPT UIADD3 URZ, URZ, URZ, URZ ;  /* 0x0000003f3f3ff290 */ /* 0x000ff4000fffe03f */
[----:B------:R-:W-:Y:S01]  /*10bc0*/  MOV R15, R16 ;  /* 0x00000010000f7202 */ /* 0x000fe20000000f00 */
[----:B------:R-:W-:Y:S01]  /*10bd0*/  IMAD.MOV.U32 R14, RZ, RZ, R17 ;  /* 0x000000ffff0e7224 */ /* 0x000fe200078e0011 */
[----:B------:R-:W-:Y:S02]  /*10be0*/  MOV R13, R18 ;  /* 0x00000012000d7202 */ /* 0x000fe40000000f00 */
[----:B------:R-:W-:Y:S02]  /*10bf0*/  MOV R12, R19 ;  /* 0x00000013000c7202 */ /* 0x000fe40000000f00 */
[----:B----4-:R-:W-:Y:S01]  /*10c00*/  HMMA.16816.F32.BF16 R16, R8, R20, RZ ;  /* 0x000000140810723c */ /* 0x010fe200000418ff */
[----:B------:R-:W-:Y:S01]  /*10c10*/  STL [R1+0x2938], R14 ;  /* 0x0029380e01007387 */ /* 0x000fe20000100800 */
[----:B------:R-:W-:-:S03]  /*10c20*/  MOV R0, R21 ;  /* 0x0000001500007202 */ /* 0x000fc60000000f00 */
[----:B------:R-:W-:Y:S11]  /*10c30*/  STL [R1+0x2934], R15 ;  /* 0x0029340f01007387 */ /* 0x000ff60000100800 */
[----:B------:R-:W-:Y:S07]  /*10c40*/  @!UPT UIADD3 URZ, URZ, URZ, URZ ;  /* 0x0000003f3f3ff290 */ /* 0x000fee000fffe03f */
[----:B------:R0:W-:Y:S01]  /*10c50*/  STL [R1+0x6c], R19 ;  /* 0x00006c1301007387 */ /* 0x0001e20000100800 */
[----:B------:R-:W-:Y:S01]  /*10c60*/  MOV R29, R17 ;  /* 0x00000011001d7202 */ /* 0x000fe20000000f00 */
[----:B------:R-:W-:Y:S01]  /*10c70*/  IMAD.MOV.U32 R27, RZ, RZ, R18 ;  /* 0x000000ffff1b7224 */ /* 0x000fe200078e0012 */
[----:B------:R-:W-:Y:S02]  /*10c80*/  MOV R21, R16 ;  /* 0x0000001000157202 */ /* 0x000fe40000000f00 */
[----:B0-----:R-:W-:Y:S01]  /*10c90*/  HMMA.16816.F32.BF16 R16, R8, R24, RZ ;  /* 0x000000180810723c */ /* 0x001fe200000418ff */
[----:B------:R-:W-:Y:S11]  /*10ca0*/  MOV R2, R20 ;  /* 0x0000001400027202 */ /* 0x000ff60000000f00 */
[----:B------:R-:W-:Y:S11]  /*10cb0*/  @!UPT UIADD3 URZ, URZ, URZ, URZ ;  /* 0x0000003f3f3ff290 */ /* 0x000ff6000fffe03f */
[----:B------:R0:W-:Y:S01]  /*10cc0*/  STL [R1+0x50], R16 ;  /* 0x0000501001007387 */ /* 0x0001e20000100800 */
[----:B------:R-:W-:-:S03]  /*10cd0*/  IMAD.MOV.U32 R20, RZ, RZ, R17 ;  /* 0x000000ffff147224 */ /* 0x000fc600078e0011 */
[----:B0-----:R-:W2:Y:S01]  /*10ce0*/  LDL.LU.64 R16, [R1+0x2960] ;  /* 0x0029600001107983 */ /* 0x001ea20000300a00 */
[----:B------:R-:W-:-:S03]  /*10cf0*/  MOV R23, R18 ;  /* 0x0000001200177202 */ /* 0x000fc60000000f00 */
[----:B------:R-:W-:Y:S01]  /*10d00*/  STL [R1+0x2948], R26 ;  /* 0x0029481a01007387 */ /* 0x000fe20000100800 */
[----:B------:R-:W-:-:S03]  /*10d10*/  MOV R22, R19 ;  /* 0x0000001300167202 */ /* 0x000fc60000000f00 */
[----:B------:R0:W-:Y:S04]  /*10d20*/  STL.64 [R1+0x2940], R24 ;  /* 0x0029401801007387 */ /* 0x0001e80000100a00 */
[----:B------:R-:W3:Y:S01]  /*10d30*/  LDL.LU.64 R18, [R1+0x2958] ;  /* 0x0029580001127983 */ /* 0x000ee20000300a00 */
[----:B0-----:R-:W-:Y:S01]  /*10d40*/  MOV R24, R5 ;  /* 0x0000000500187202 */ /* 0x001fe20000000f00 */
[----:B------:R-:W-:Y:S02]  /*10d50*/  IMAD.MOV.U32 R25, RZ, RZ, R4 ;  /* 0x000000ffff197224 */ /* 0x000fe400078e0004 */
[----:B--2---:R-:W-:Y:S01]  /*10d60*/  HMMA.16816.F32.BF16 R4, R8, R16, RZ ;  /* 0x000000100804723c */ /* 0x004fe200000418ff */
[----:B------:R-:W-:Y:S02]  /*10d70*/  MOV R14, R16 ;  /* 0x00000010000e7202 */ /* 0x000fe40000000f00 */
[----:B------:R-:W-:-:S02]  /*10d80*/  MOV R15, R17 ;  /* 0x00000011000f7202 */ /* 0x000fc40000000f00 */
[----:B------:R-:W3:Y:S02]  /*10d90*/  LDL.LU.64 R16, [R1+0x2950] ;  /* 0x0029500001107983 */ /* 0x000ee40000300a00 */
[----:B------:R-:W-:Y:S11]  /*10da0*/  IMAD.MOV.U32 R11, RZ, RZ, R27 ;  /* 0x000000ffff0b7224 */ /* 0x000ff600078e001b */
[----:B------:R-:W-:Y:S05]  /*10db0*/  @!UPT UIADD3 URZ, URZ, URZ, URZ ;  /* 0x0000003f3f3ff290 */ /* 0x000fea000fffe03f */
[----:B------:R-:W-:Y:S04]  /*10dc0*/  STL.64 [R1+0x28f8], R6 ;  /* 0x0028f80601007387 */ /* 0x000fe80000100a00 */
[----:B------:R-:W-:Y:S01]  /*10dd0*/  STL.64 [R1+0x28f0], R4 ;  /* 0x0028f00401007387 */ /* 0x000fe20000100a00 */
[----:B---3--:R-:W-:Y:S11]  /*10de0*/  HMMA.16816.F32.BF16 R24, R16, R24, RZ ;  /* 0x000000181018723c */ /* 0x008ff600000418ff */
[----:B------:R-:W-:Y:S11]  /*10df0*/  @!UPT UIADD3 URZ, URZ, URZ, URZ ;  /* 0x0000003f3f3ff290 */ /* 0x000ff6000fffe03f */
[----:B------:R-:W-:Y:S01]  /*10e00*/  @!UPT UIADD3 URZ, URZ, URZ, URZ ;  /* 0x0000003f3f3ff290 */ /* 0x000fe2000fffe03f */
[----:B------:R-:W-:Y:S04]  /*10e10*/  STL.64 [R1+0x30], R24 ;  /* 0x0000301801007387 */ /* 0x000fe80000100a00 */
[----:B------:R0:W-:Y:S04]  /*10e20*/  STL.64 [R1+0x38], R26 ;  /* 0x0000381a01007387 */ /* 0x0001e80000100a00 */
[----:B0-----:R-:W2:Y:S04]  /*10e30*/  LDL.LU R26, [R1+0x2948] ;  /* 0x00294800011a7983 */ /* 0x001ea80000300800 */
[----:B------:R-:W3:Y:S01]  /*10e40*/  LDL.LU.64 R24, [R1+0x2940] ;  /* 0x0029400001187983 */ /* 0x000ee20000300a00 */
[----:B------:R-:W-:-:S02]  /*10e50*/  MOV R4, R2 ;  /* 0x0000000200047202 */ /* 0x000fc40000000f00 */
[----:B------:R-:W-:-:S07]  /*10e60*/  MOV R5, R0 ;  /* 0x0000000000057202 */ /* 0x000fce0000000f00 */
[----:B------:R-:W-:Y:S01]  /*10e70*/  HMMA.16816.F32.BF16 R4, R16, R4, RZ ;  /* 0x000000041004723c */ /* 0x000fe200000418ff */
[----:B------:R-:W-:Y:S11]  /*10e80*/  MOV R10, R29 ;  /* 0x0000001d000a7202 */ /* 0x000ff60000000f00 */
[----:B------:R-:W-:Y:S11]  /*10e90*/  @!UPT UIADD3 URZ, URZ, URZ, URZ ;  /* 0x0000003f3f3ff290 */ /* 0x000ff6000fffe03f */
[----:B------:R-:W-:Y:S01]  /*10ea0*/  STL [R1+0x84], R5 ;  /* 0x0000840501007387 */ /* 0x000fe20000100800 */
[----:B------:R-:W-:-:S03]  /*10eb0*/  MOV R27, R4 ;  /* 0x00000004001b7202 */ /* 0x000fc60000000f00 */
[----:B------:R3:W-:Y:S02]  /*10ec0*/  STL.64 [R1+0x88], R6 ;  /* 0x0000880601007387 */ /* 0x0007e40000100a00 */
[----:B---3--:R-:W-:Y:S07]  /*10ed0*/  HMMA.16816.F32.BF16 R4, R16, R24, RZ ;  /* 0x000000181004723c */ /* 0x008fee00000418ff */
[----:B------:R-:W-:Y:S01]  /*10ee0*/  MOV R24, R10 ;  /* 0x0000000a00187202 */ /* 0x000fe20000000f00 */
[----:B------:R-:W-:-:S02]  /*10ef0*/  IMAD.MOV.U32 R25, RZ, RZ, R11 ;  /* 0x000000ffff197224 */ /* 0x000fc400078e000b */
[----:B------:R-:W0:Y:S11]  /*10f00*/  LDSM.16.MT88.4 R8, [R3+0x10800] ;  /* 0x010800000308783b */ /* 0x000e360000004200 */
[----:B------:R-:W-:Y:S02]  /*10f10*/  @!UPT UIADD3 URZ, URZ, URZ, URZ ;  /* 0x0000003f3f3ff290 */ /* 0x000fe4000fffe03f */
[----:B------:R-:W-:Y:S01]  /*10f20*/  STL [R1+0x90], R4 ;  /* 0x0000900401007387 */ /* 0x000fe20000100800 */
[----:B------:R-:W-:Y:S01]  /*10f30*/  IMAD.MOV.U32 R29, RZ, RZ, R5 ;  /* 0x000000ffff1d7224 */ /* 0x000fe200078e0005 */
[----:B------:R-:W-:Y:S02]  /*10f40*/  MOV R2, R6 ;  /* 0x0000000600027202 */ /* 0x000fe40000000f00 */
[----:B------:R-:W-:Y:S02]  /*10f50*/  MOV R0, R7 ;  /* 0x0000000700007202 */ /* 0x000fe40000000f00 */
[----:B------:R-:W1:Y:S04]  /*10f60*/  LDSM.16.M88.4 R4, [R28] ;  /* 0x000000001c04783b */ /* 0x000e680000000200 */
[----:B--2---:R2:W-:Y:S04]  /*10f70*/  STL.64 [R1+0x2908], R26 ;  /* 0x0029081a01007387 */ /* 0x0045e80000100a00 */
[----:B--2---:R-:W2:Y:S04]  /*10f80*/  LDL.LU.64 R26, [R1+0x18] ;  /* 0x00001800011a7983 */ /* 0x004ea80000300a00 */
[----:B------:R-:W-:Y:S04]  /*10f90*/  STL [R1+0x2898], R3 ;  /* 0x0028980301007387 */ /* 0x000fe80000100800 */
[----:B0-----:R-:W-:Y:S04]  /*10fa0*/  STL.64 [R1+0x2880], R10 ;  /* 0x0028800a01007387 */ /* 0x001fe80000100a00 */
[----:B------:R0:W-:Y:S02]  /*10fb0*/  STL.64 [R1+0x2878], R8 ;  /* 0x0028780801007387 */ /* 0x0001e40000100a00 */
[----:B0-----:R-:W-:-:S02]  /*10fc0*/  MOV R8, R14 ;  /* 0x0000000e00087202 */ /* 0x001fc40000000f00 */
[----:B------:R-:W3:Y:S01]  /*10fd0*/  LDL.LU R14, [R1+0x2938] ;  /* 0x00293800010e7983 */ /* 0x000ee20000300800 */
[----:B------:R-:W-:-:S03]  /*10fe0*/  MOV R9, R15 ;  /* 0x0000000f00097202 */ /* 0x000fc60000000f00 */
[----:B------:R-:W4:Y:S04]  /*10ff0*/  LDL.LU R15, [R1+0x2934] ;  /* 0x00293400010f7983 */ /* 0x000f280000300800 */
[----:B------:R-:W5:Y:S04]  /*11000*/  LDL.LU R10, [R1+0x28] ;  /* 0x00002800010a7983 */ /* 0x000f680000300800 */
[----:B------:R-:W5:Y:S04]  /*11010*/  LDL.LU R11, [R1+0x2c] ;  /* 0x00002c00010b7983 */ /* 0x000f680000300800 */
[----:B-1----:R0:W-:Y:S04]  /*11020*/  STL.64 [R1+0xd0], R4 ;  /* 0x0000d00401007387 */ /* 0x0021e80000100a00 */
[----:B------:R1:W-:Y:S04]  /*11030*/  STL.64 [R1+0xd8], R6 ;  /* 0x0000d80601007387 */ /* 0x0003e80000100a00 */
[----:B0-----:R-:W2:Y:S01]  /*11040*/  LDL.LU R4, [R1+0x50] ;  /* 0x0000500001047983 */ /* 0x001ea20000300800 */
[----:B------:R-:W-:Y:S01]  /*11050*/  MOV R5, R20 ;  /* 0x0000001400057202 */ /* 0x000fe20000000f00 */
[----:B-1----:R-:W-:Y:S01]  /*11060*/  IMAD.MOV.U32 R6, RZ, RZ, R23 ;  /* 0x000000ffff067224 */ /* 0x002fe200078e0017 */
[----:B------:R-:W-:Y:S01]  /*11070*/  MOV R7, R22 ;  /* 0x0000001600077202 */ /* 0x000fe20000000f00 */
[----:B------:R-:W3:Y:S04]  /*11080*/  LDL.LU R20, [R1+0x2930] ;  /* 0x0029300001147983 */ /* 0x000ee80000300800 */
[----:B------:R0:W-:Y:S02]  /*11090*/  STL.64 [R1+0x2918], R6 ;  /* 0x0029180601007387 */ /* 0x0001e40000100a00 */
[----:B0-----:R-:W-:Y:S01]  /*110a0*/  IMAD.MOV.U32 R6, RZ, RZ, R13 ;  /* 0x000000ffff067224 */ /* 0x001fe200078e000d */
[----:B------:R-:W-:Y:S01]  /*110b0*/  MOV R7, R12 ;  /* 0x0000000c00077202 */ /* 0x000fe20000000f00 */
[----:B--2---:R4:W-:Y:S02]  /*110c0*/  STL.64 [R1+0x2910], R4 ;  /* 0x0029100401007387 */ /* 0x0049e40000100a00 */
[----:B----4-:R-:W-:-:S02]  /*110d0*/  MOV R4, R15 ;  /* 0x0000000f00047202 */ /* 0x010fc40000000f00 */
[----:B---3--:R-:W-:Y:S02]  /*110e0*/  MOV R5, R14 ;  /* 0x0000000e00057202 */ /* 0x008fe40000000f00 */
[----:B------:R-:W0:Y:S04]  /*110f0*/  LDSM.16.M88.4 R12, [R28+0x4000] ;  /* 0x004000001c0c783b */ /* 0x000e280000000200 */
[----:B0-----:R-:W-:Y:S04]  /*11100*/  STL.64 [R1+0xe0], R12 ;  /* 0x0000e00c01007387 */ /* 0x001fe80000100a00 */
[----:B------:R-:W-:Y:S04]  /*11110*/  STL.64 [R1+0xe8], R14 ;  /* 0x0000e80e01007387 */ /* 0x000fe80000100a00 */
[----:B------:R-:W0:Y:S04]  /*11120*/  LDSM.16.M88.4 R12, [R28+0x8000] ;  /* 0x008000001c0c783b */ /* 0x000e280000000200 */
[----:B0-----:R-:W-:Y:S04]  /*11130*/  STL.64 [R1+0xf0], R12 ;  /* 0x0000f00c01007387 */ /* 0x001fe80000100a00 */
[----:B------:R-:W-:Y:S04]  /*11140*/  STL.64 [R1+0xf8], R14 ;  /* 0x0000f80e01007387 */ /* 0x000fe80000100a00 */
[----:B------:R-:W0:Y:S04]  /*11150*/  LDSM.16.M88.4 R12, [R28+0xc000] ;  /* 0x00c000001c0c783b */ /* 0x000e280000000200 */
[----:B0-----:R-:W-:Y:S04]  /*11160*/  STL.64 [R1+0x110], R12 ;  /* 0x0001100c01007387 */ /* 0x001fe80000100a00 */
[----:B------:R0:W-:Y:S04]  /*11170*/  STL.64 [R1+0x118], R14 ;  /* 0x0001180e01007387 */ /* 0x0001e80000100a00 */
[----:B0-----:R-:W2:Y:S04]  /*11180*/  LDL.LU.64 R14, [R1+0x2928] ;  /* 0x00292800010e7983 */ /* 0x001ea80000300a00 */
[----:B------:R-:W2:Y:S04]  /*11190*/  LDL.LU.64 R12, [R1+0x2920] ;  /* 0x00292000010c7983 */ /* 0x000ea80000300a00 */
[----:B------:R0:W-:Y:S02]  /*111a0*/  STL [R1+0x2700], R28 ;  /* 0x0027001c01007387 */ /* 0x0001e40000100800 */
[----:B0-----:R-:W-:-:S02]  /*111b0*/  MOV R28, R21 ;  /* 0x00000015001c7202 */ /* 0x001fc40000000f00 */
[----:B------:R-:W0:Y:S01]  /*111c0*/  LDSM.16.MT88.4 R20, [R20+0x10800] ;  /* 0x010800001414783b */ /* 0x000e220000004200 */
[----:B------:R-:W-:Y:S07]  /*111d0*/  HMMA.16816.F32.BF16 R16, R16, R8, RZ ;  /* 0x000000081010723c */ /* 0x000fee00000418ff */
[----:B------:R-:W-:Y:S01]  /*111e0*/  MOV R9, R26 ;  /* 0x0000001a00097202 */ /* 0x000fe20000000f00 */
[----:B0-----:R-:W-:Y:S04]  /*111f0*/  STL.64 [R1+0x2840], R22 ;  /* 0x0028401601007387 */ /* 0x001fe80000100a00 */
[----:B------:R0:W-:Y:S11]  /*11200*/  STL.64 [R1+0x2838], R20 ;  /* 0x0028381401007387 */ /* 0x0001f60000100a00 */
[----:B------:R-:W-:Y:S01]  /*11210*/  STL [R1+0xc4], R17 ;  /* 0x0000c41101007387 */ /* 0x000fe20000100800 */
[----:B0-----:R-:W-:Y:S01]  /*11220*/  IMAD.MOV.U32 R20, RZ, RZ, R19 ;  /* 0x000000ffff147224 */ /* 0x001fe200078e0013 */
[----:B------:R-:W-:-:S02]  /*11230*/  MOV R21, R18 ;  /* 0x0000001200157202 */ /* 0x000fc40000000f00 */
[----:B------:R-:W3:Y:S04]  /*11240*/  LDL.LU R19, [R1+0x6c] ;  /* 0x00006c0001137983 */ /* 0x000ee80000300800 */
[----:B------:R-:W-:Y:S04]  /*11250*/  STL [R1+0x28a4], R20 ;  /* 0x0028a41401007387 */ /* 0x000fe80000100800 */
[----:B------:R-:W-:Y:S04]  /*11260*/  STL [R1+0x28a0], R21 ;  /* 0x0028a01501007387 */ /* 0x000fe80000100800 */
[----:B------:R-:W3:Y:S01]  /*11270*/  LDL.LU.64 R22, [R1+0x8] ;  /* 0x0000080001167983 */ /* 0x000ee20000300a00 */
[----:B------:R-:W-:-:S05]  /*11280*/  MOV R3, R16 ;  /* 0x0000001000037202 */ /* 0x000fca0000000f00 */
[----:B------:R0:W-:Y:S02]  /*11290*/  STL [R1+0x289c], R3 ;  /* 0x00289c0301007387 */ /* 0x0001e40000100800 */
[----:B0-----:R-:W-:Y:S01]  /*112a0*/  IMAD.MOV.U32 R3, RZ, RZ, R27 ;  /* 0x000000ffff037224 */ /* 0x001fe200078e001b */
[----:B--2---:R-:W-:Y:S11]  /*112b0*/  HMMA.16816.F32.BF16 R4, R12, R26, R4 ;  /* 0x0000001a0c04723c */ /* 0x004ff60000041804 */
[----:B------:R-:W-:Y:S11]  /*112c0*/  @!UPT UIADD3 URZ, URZ, URZ, URZ ;  /* 0x0000003f3f3ff290 */ /* 0x000ff6000fffe03f */
[----:B------:R-:W-:Y:S01]  /*112d0*/  @!UPT UIADD3 URZ, URZ, URZ, URZ ;  /* 0x0000003f3f3ff290 */ /* 0x000fe2000fffe03f */
[----:B------:R-:W-:Y:S04]  /*112e0*/  STL.64 [R1+0xb0], R4 ;  /* 0x0000b00401007387 */ /* 0x000fe80000100a00 */
[----:B------:R0:W-:Y:S04]  /*112f0*/  STL.64 [R1+0xb8], R6 ;  /* 0x0000b80601007387 */ /* 0x0001e80000100a00 */
[----:B0-----:R-:W2:Y:S04]  /*11300*/  LDL.LU.64 R6, [R1+0x2918] ;  /* 0x0029180001067983 */ /* 0x001ea80000300a00 */
[----:B------:R-:W2:Y:S04]  /*11310*/  LDL.LU.64 R4, [R1+0x2910] ;  /* 0x0029100001047983 */ /* 0x000ea80000300a00 */
[----:B------:R-:W4:Y:S01]  /*11320*/  LDL.LU.64 R26, [R1+0x2908] ;  /* 0x00290800011a7983 */ /* 0x000f220000300a00 */
[----:B------:R-:W-:-:S02]  /*11330*/  MOV R16, R28 ;  /* 0x0000001c00107202 */ /* 0x000fc40000000f00 */
[----:B------:R-:W-:Y:S02]  /*11340*/  MOV R17, R24 ;  /* 0x0000001800117202 */ /* 0x000fe40000000f00 */
[----:B------:R-:W-:-:S07]  /*11350*/  MOV R18, R25 ;  /* 0x0000001900127202 */ /* 0x000fce0000000f00 */
[----:B---3--:R-:W-:Y:S01]  /*11360*/  HMMA.16816.F32.BF16 R16, R12, R22, R16 ;  /* 0x000000160c10723c */ /* 0x008fe20000041810 */
[----:B------:R-:W-:Y:S11]  /*11370*/  MOV R8, R23 ;  /* 0x0000001700087202 */ /* 0x000ff60000000f00 */
[----:B------:R-:W-:Y:S11]  /*11380*/  @!UPT UIADD3 URZ, URZ, URZ, URZ ;  /* 0x0000003f3f3ff290 */ /* 0x000ff6000fffe03f */
[----:B------:R4:W-:Y:S04]  /*11390*/  STL [R1+0x70], R16 ;  /* 0x0000701001007387 */ /* 0x0009e80000100800 */
[----:B------:R0:W-:Y:S01]  /*113a0*/  STL [R1+0x28c0], R19 ;  /* 0x0028c01301007387 */ /* 0x0001e20000100800 */
[----:B------:R-:W-:Y:S02]  /*113b0*/  MOV R24, R22 ;  /* 0x0000001600187202 */ /* 0x000fe40000000f00 */
[----:B------:R-:W-:Y:S02]  /*113c0*/  MOV R23, R17 ;  /* 0x0000001100177202 */ /* 0x000fe40000000f00 */
[----:B------:R-:W-:Y:S01]  /*113d0*/  MOV R22, R18 ;  /* 0x0000001200167202 */ /* 0x000fe20000000f00 */
[----:B----4-:R-:W-:-:S02]  /*113e0*/  IMAD.MOV.U32 R16, RZ, RZ, R27 ;  /* 0x000000ffff107224 */ /* 0x010fc400078e001b */
[----:B------:R-:W2:Y:S04]  /*113f0*/  LDL.LU R27, [R1+0x2900] ;  /* 0x00290000011b7983 */ /* 0x000ea80000300800 */
[----:B------:R-:W3:Y:S04]  /*11400*/  LDL.LU R17, [R1+0x84] ;  /* 0x0000840001117983 */ /* 0x000ee80000300800 */
[----:B------:R-:W4:Y:S04]  /*11410*/  LDL.LU R18, [R1+0x88] ;  /* 0x0000880001127983 */ /* 0x000f280000300800 */
[----:B0-----:R-:W4:Y:S01]  /*11420*/  LDL.LU R19, [R1+0x8c] ;  /* 0x00008c0001137983 */ /* 0x001f220000300800 */
[----:B--2---:R-:W-:Y:S03]  /*11430*/  HMMA.16816.F32.BF16 R4, R12, R26, R4 ;  /* 0x0000001a0c04723c */ /* 0x004fe60000041804 */
[----:B----4-:R0:W-:Y:S04]  /*11440*/  STL.64 [R1+0x28d0], R18 ;  /* 0x0028d01201007387 */ /* 0x0101e80000100a00 */
[----:B---3--:R-:W-:Y:S01]  /*11450*/  STL.64 [R1+0x28c8], R16 ;  /* 0x0028c81001007387 */ /* 0x008fe20000100a00 */
[----:B0-----:R-:W-:-:S02]  /*11460*/  MOV R18, R9 ;  /* 0x0000000900127202 */ /* 0x001fc40000000f00 */
[----:B------:R-:W-:Y:S11]  /*11470*/  MOV R19, R3 ;  /* 0x0000000300137202 */ /* 0x000ff60000000f00 */
[----:B------:R-:W-:Y:S03]  /*11480*/  @!UPT UIADD3 URZ, URZ, URZ, URZ ;  /* 0x0000003f3f3ff290 */ /* 0x000fe6000fffe03f */
[----:B------:R-:W-:Y:S01]  /*11490*/  IMAD.MOV.U32 R3, RZ, RZ, R6 ;  /* 0x000000ffff037224 */ /* 0x000fe200078e0006 */
[----:B------:R-:W-:Y:S02]  /*114a0*/  MOV R9, R7 ;  /* 0x0000000700097202 */ /* 0x000fe40000000f00 */
[----:B------:R-:W-:Y:S01]  /*114b0*/  MOV R20, R4 ;  /* 0x0000000400147202 */ /* 0x000fe20000000f00 */
[----:B------:R-:W5:Y:S01]  /*114c0*/  LDL.LU.64 R6, [R1+0x28f8] ;  /* 0x0028f80001067983 */ /* 0x000f620000300a00 */
[----:B------:R-:W-:-:S03]  /*114d0*/  MOV R21, R5 ;  /* 0x0000000500157202 */ /* 0x000fc60000000f00 */
[----:B------:R-:W5:Y:S04]  /*114e0*/  LDL.LU.64 R4, [R1+0x28f0] ;  /* 0x0028f00001047983 */ /* 0x000f680000300a00 */
[----:B------:R0:W-:Y:S02]  /*114f0*/  STL.64 [R1+0x28b8], R26 ;  /* 0x0028b81a01007387 */ /* 0x0001e40000100a00 */
[----:B0-----:R-:W-:Y:S02]  /*11500*/  MOV R26, R24 ;  /* 0x00000018001a7202 */ /* 0x001fe40000000f00 */
[----:B------:R-:W-:-:S05]  /*11510*/  MOV R27, R8 ;  /* 0x00000008001b7202 */ /* 0x000fca0000000f00 */
[----:B------:R0:W-:Y:S04]  /*11520*/  STL.64 [R1+0x28d8], R26 ;  /* 0x0028d81a01007387 */ /* 0x0001e80000100a00 */
[----:B------:R-:W2:Y:S04]  /*11530*/  LDL.LU R24, [R1+0x30] ;  /* 0x0000300001187983 */ /* 0x000ea80000300800 */
[----:B------:R-:W2:Y:S04]  /*11540*/  LDL.LU R25, [R1+0x34] ;  /* 0x0000340001197983 */ /* 0x000ea80000300800 */
[----:B0-----:R-:W2:Y:S04]  /*11550*/  LDL.LU R26, [R1+0x38] ;  /* 0x00003800011a7983 */ /* 0x001ea80000300800 */
[----:B------:R-:W2:Y:S04]  /*11560*/  LDL.LU R27, [R1+0x3c] ;  /* 0x00003c00011b7983 */ /* 0x000ea80000300800 */
[----:B------:R-:W-:Y:S04]  /*11570*/  STL.64 [R1+0x28b0], R22 ;  /* 0x0028b01601007387 */ /* 0x000fe80000100a00 */
[----:B------:R0:W-:Y:S04]  /*11580*/  STL.64 [R1+0x28a8], R20 ;  /* 0x0028a81401007387 */ /* 0x0001e80000100a00 */
[----:B0-----:R-:W3:Y:S01]  /*11590*/  LDL.LU R20, [R1+0x90] ;  /* 0x0000900001147983 */ /* 0x001ee20000300800 */
[----:B-----5:R-:W-:Y:S11]  /*115a0*/  HMMA.16816.F32.BF16 R4, R12, R10, R4 ;  /* 0x0000000a0c04723c */ /* 0x020ff60000041804 */
[----:B------:R-:W-:Y:S11]  /*115b0*/  @!UPT UIADD3 URZ, URZ, URZ, URZ ;  /* 0x0000003f3f3ff290 */ /* 0x000ff6000fffe03f */
[----:B------:R-:W-:Y:S02]  /*115c0*/  @!UPT UIADD3 URZ, URZ, URZ, URZ ;  /* 0x0000003f3f3ff290 */ /* 0x000fe4000fffe03f */
[----:B------:R-:W-:Y:S01]  /*115d0*/  MOV R13, R6 ;  /* 0x00000006000d7202 */ /* 0x000fe20000000f00 */
[----:B------:R-:W-:Y:S01]  /*115e0*/  IMAD.MOV.U32 R12, RZ, RZ, R7 ;  /* 0x000000ffff0c7224 */ /* 0x000fe200078e0007 */
[----:B------:R-:W-:Y:S01]  /*115f0*/  MOV R15, R4 ;  /* 0x00000004000f7202 */ /* 0x000fe20000000f00 */
[----:B------:R-:W2:Y:S01]  /*11600*/  LDL.LU.64 R6, [R1+0x28e8] ;  /* 0x0028e80001067983 */ /* 0x000ea20000300a00 */
[----:B------:R-:W-:-:S03]  /*11610*/  MOV R14, R5 ;  /* 0x00000005000e7202 */ /* 0x000fc60000000f00 */
[----:B------:R-:W2:Y:S01]  /*11620*/  LDL.LU.64 R4, [R1+0x28e0] ;  /* 0x0028e00001047983 */ /* 0x000ea20000300a00 */
[----:B------:R-:W-:Y:S01]  /*11630*/  MOV R23, R0 ;  /* 0x0000000000177202 */ /* 0x000fe20000000f00 */
[----:B--2---:R-:W-:Y:S02]  /*11640*/  HMMA.16816.F32.BF16 R16, R4, R18, R24 ;  /* 0x000000120410723c */ /* 0x004fe40000041818 */
[----:B------:R-:W2:Y:S11]  /*11650*/  LDL.LU.64 R26, [R1+0x28d8] ;  /* 0x0028d800011a7983 */ /* 0x000eb60000300a00 */
[----:B------:R-:W-:Y:S10]  /*11660*/  @!UPT UIADD3 URZ, URZ, URZ, URZ ;  /* 0x0000003f3f3ff290 */ /* 0x000ff4000fffe03f */
[----:B------:R-:W-:Y:S01]  /*11670*/  STL.64 [R1+0x30], R16 ;  /* 0x0000301001007387 */ /* 0x000fe20000100a00 */
[----:B------:R-:W-:-:S03]  /*11680*/  MOV R0, R19 ;  /* 0x0000001300007202 */ /* 0x000fc60000000f00 */
[----:B------:R0:W-:Y:S04]  /*11690*/  STL [R1+0x38], R18 ;  /* 0x0000381201007387 */ /* 0x0001e80000100800 */
[----:B0-----:R-:W2:Y:S04]  /*116a0*/  LDL.LU.64 R18, [R1+0x28d0] ;  /* 0x0028d00001127983 */ /* 0x001ea80000300a00 */
[----:B------:R-:W2:Y:S02]  /*116b0*/  LDL.LU.64 R16, [R1+0x28c8] ;  /* 0x0028c80001107983 */ /* 0x000ea40000300a00 */
[----:B--2---:R-:W-:Y:S02]  /*116c0*/  HMMA.16816.F32.BF16 R24, R4, R26, R16 ;  /* 0x0000001a0418723c */ /* 0x004fe40000041810 */
[----:B------:R-:W2:Y:S11]  /*116d0*/  LDL.LU R19, [R1+0x28c0] ;  /* 0x0028c00001137983 */ /* 0x000eb60000300800 */
[----:B------:R-:W-:Y:S11]  /*116e0*/  @!UPT UIADD3 URZ, URZ, URZ, URZ ;  /* 0x0000003f3f3ff290 */ /* 0x000ff6000fffe03f */
[----:B------:R-:W-:Y:S01]  /*116f0*/  MOV R16, R26 ;  /* 0x0000001a00107202 */ /* 0x000fe20000000f00 */
[----:B------:R-:W-:Y:S02]  /*11700*/  IMAD.MOV.U32 R8, RZ, RZ, R27 ;  /* 0x000000ffff087224 */ /* 0x000fe400078e001b */
[----:B------:R-:W3:Y:S01]  /*11710*/  LDL.LU.64 R26, [R1+0x28b8] ;  /* 0x0028b800011a7983 */ /* 0x000ee20000300a00 */
[----:B------:R-:W-:Y:S01]  /*11720*/  MOV R21, R29 ;  /* 0x0000001d00157202 */ /* 0x000fe20000000f00 */
[----:B------:R-:W-:Y:S01]  /*11730*/  IMAD.MOV.U32 R22, RZ, RZ, R2 ;  /* 0x000000ffff167224 */ /* 0x000fe200078e0002 */
[----:B------:R-:W-:Y:S02]  /*11740*/  MOV R18, R24 ;  /* 0x0000001800127202 */ /* 0x000fe40000000f00 */
[----:B------:R-:W-:-:S04]  /*11750*/  MOV R17, R25 ;  /* 0x0000001900117202 */ /* 0x000fc80000000f00 */
[----:B---3--:R-:W-:Y:S01]  /*11760*/  HMMA.16816.F32.BF16 R24, R4, R26, R20 ;  /* 0x0000001a0418723c */ /* 0x008fe20000041814 */
[----:B------:R-:W3:Y:S04]  /*11770*/  LDL.LU.64 R22, [R1+0x28b0] ;  /* 0x0028b00001167983 */ /* 0x000ee80000300a00 */
[----:B------:R-:W4:Y:S11]  /*11780*/  LDL.LU.64 R20, [R1+0x28a8] ;  /* 0x0028a80001147983 */ /* 0x000f360000300a00 */
[----:B------:R-:W-:Y:S07]  /*11790*/  @!UPT UIADD3 URZ, URZ, URZ, URZ ;  /* 0x0000003f3f3ff290 */ /* 0x000fee000fffe03f */
[----:B------:R0:W-:Y:S01]  /*117a0*/  STL [R1], R24 ;  /* 0x0000001801007387 */ /* 0x0001e20000100800 */
[----:B------:R-:W-:Y:S02]  /*117b0*/  MOV R29, R26 ;  /* 0x0000001a001d7202 */ /* 0x000fe40000000f00 */
[----:B------:R-:W-:Y:S02]  /*117c0*/  MOV R28, R27 ;  /* 0x0000001b001c7202 */ /* 0x000fe40000000f00 */
[----:B------:R-:W-:Y:S01]  /*117d0*/  MOV R2, R25 ;  /* 0x0000001900027202 */ /* 0x000fe20000000f00 */
[----:B------:R-:W-:Y:S01]  /*117e0*/  IMAD.MOV.U32 R25, RZ, RZ, R14 ;  /* 0x000000ffff197224 */ /* 0x000fe200078e000e */
[----:B------:R-:W-:Y:S02]  /*117f0*/  MOV R26, R13 ;  /* 0x0000000d001a7202 */ /* 0x000fe40000000f00 */
[----:B------:R-:W-:Y:S02]  /*11800*/  MOV R27, R12 ;  /* 0x0000000c001b7202 */ /* 0x000fe40000000f00 */
[----:B0-----:R-:W-:-:S03]  /*11810*/  MOV R24, R15 ;  /* 0x0000000f00187202 */ /* 0x001fc60000000f00 */
[----:B------:R0:W-:Y:S04]  /*11820*/  STL.64 [R1+0x2850], R26 ;  /* 0x0028501a01007387 */ /* 0x0001e80000100a00 */
[----:B------:R4:W-:Y:S01]  /*11830*/  STL.64 [R1+0x2848], R24 ;  /* 0x0028481801007387 */ /* 0x0009e20000100a00 */
[----:B0-----:R-:W-:Y:S01]  /*11840*/  IMAD.MOV.U32 R26, RZ, RZ, R3 ;  /* 0x000000ffff1a7224 */ /* 0x001fe200078e0003 */
[----:B------:R-:W-:Y:S02]  /*11850*/  MOV R27, R9 ;  /* 0x00000009001b7202 */ /* 0x000fe40000000f00 */
[----:B----4-:R-:W-:Y:S02]  /*11860*/  MOV R24, R20 ;  /* 0x0000001400187202 */ /* 0x010fe40000000f00 */
[----:B------:R-:W4:Y:S01]  /*11870*/  LDL.LU R20, [R1+0x28a4] ;  /* 0x0028a40001147983 */ /* 0x000f220000300800 */
[----:B------:R-:W-:-:S03]  /*11880*/  MOV R25, R21 ;  /* 0x0000001500197202 */ /* 0x000fc60000000f00 */
[----:B------:R-:W5:Y:S04]  /*11890*/  LDL.LU R21, [R1+0x28a0] ;  /* 0x0028a00001157983 */ /* 0x000f680000300800 */
[----:B------:R-:W2:Y:S04]  /*118a0*/  LDL.LU R3, [R1+0x289c] ;  /* 0x00289c0001037983 */ /* 0x000ea80000300800 */
[----:B------:R-:W2:Y:S04]  /*118b0*/  LDL R9, [R1+0x5c4] ;  /* 0x0005c40001097983 */ /* 0x000ea80000100800 */
[----:B------:R-:W-:Y:S04]  /*118c0*/  STL.64 [R1+0x2860], R26 ;  /* 0x0028601a01007387 */ /* 0x000fe80000100a00 */
[----:B------:R0:W-:Y:S04]  /*118d0*/  STL.64 [R1+0x2858], R24 ;  /* 0x0028581801007387 */ /* 0x0001e80000100a00 */
[----:B0-----:R-:W2:Y:S04]  /*118e0*/  LDL.LU.64 R24, [R1+0xe0] ;  /* 0x0000e00001187983 */ /* 0x001ea80000300a00 */
[----:B--2---:R0:W-:Y:S04]  /*118f0*/  STL.64 [R1+0x2870], R24 ;  /* 0x0028701801007387 */ /* 0x0041e80000100a00 */
[----:B0-----:R-:W2:Y:S04]  /*11900*/  LDL.LU R24, [R1+0xb0] ;  /* 0x0000b00001187983 */ /* 0x001ea80000300800 */
[----:B------:R-:W2:Y:S04]  /*11910*/  LDL.LU R25, [R1+0xb4] ;  /* 0x0000b40001197983 */ /* 0x000ea80000300800 */
[----:B------:R-:W2:Y:S04]  /*11920*/  LDL.LU R26, [R1+0xb8] ;  /* 0x0000b800011a7983 */ /* 0x000ea80000300800 */
[----:B------:R-:W2:Y:S04]  /*11930*/  LDL.LU R27, [R1+0xbc] ;  /* 0x0000bc00011b7983 */ /* 0x000ea80000300800 */
[----:B--2---:R-:W-:Y:S04]  /*11940*/  STL.64 [R1+0x2890], R26 ;  /* 0x0028901a01007387 */ /* 0x004fe80000100a00 */
[----:B------:R0:W-:Y:S02]  /*11950*/  STL.64 [R1+0x2888], R24 ;  /* 0x0028881801007387 */ /* 0x0001e40000100a00 */
[----:B0-----:R-:W-:-:S02]  /*11960*/  MOV R24, R3 ;  /* 0x0000000300187202 */ /* 0x001fc40000000f00 */
[----:B------:R-:W2:Y:S01]  /*11970*/  LDL.LU R3, [R1+0x2898] ;  /* 0x0028980001037983 */ /* 0x000ea20000300800 */
[----:B-----5:R-:W-:Y:S02]  /*11980*/  MOV R26, R21 ;  /* 0x00000015001a7202 */ /* 0x020fe40000000f00 */
[----:B----4-:R-:W-:Y:S01]  /*11990*/  MOV R27, R20 ;  /* 0x00000014001b7202 */ /* 0x010fe20000000f00 */
[----:B------:R-:W4:Y:S04]  /*119a0*/  LDL.LU R25, [R1+0xc4] ;  /* 0x0000c40001197983 */ /* 0x000f280000300800 */
[----:B------:R-:W5:Y:S04]  /*119b0*/  LDL.64 R20, [R1+0x110] ;  /* 0x0001100001147983 */ /* 0x000f680000100a00 */
[----:B--2---:R-:W0:Y:S04]  /*119c0*/  LDSM.16.MT88.4 R12, [R3+0x10c00] ;  /* 0x010c0000030c783b */ /* 0x004e280000004200 */
[----:B-----5:R1:W-:Y:S04]  /*119d0*/  STL.64 [R1+0x2868], R20 ;  /* 0x0028681401007387 */ /* 0x0203e80000100a00 */
[----:B-1----:R-:W2:Y:S01]  /*119e0*/  LDL.LU R20, [R1+0x70] ;  /* 0x0000700001147983 */ /* 0x002ea20000300800 */
[----:B---3--:R-:W-:Y:S01]  /*119f0*/  IMAD.MOV.U32 R21, RZ, RZ, R23 ;  /* 0x000000ffff157224 */ /* 0x008fe200078e0017 */
[----:B------:R-:W-:-:S02]  /*11a00*/  MOV R23, R19 ;  /* 0x0000001300177202 */ /* 0x000fc40000000f00 */
[----:B0-----:R0:W-:Y:S04]  /*11a10*/  STL [R1+0x27dc], R14 ;  /* 0x0027dc0e01007387 */ /* 0x0011e80000100800 */
[----:B------:R-:W-:Y:S04]  /*11a20*/  STL [R1+0x27d8], R15 ;  /* 0x0027d80f01007387 */ /* 0x000fe80000100800 */
[----:B------:R1:W-:Y:S01]  /*11a30*/  STL.64 [R1+0x2808], R12 ;  /* 0x0028080c01007387 */ /* 0x0003e20000100a00 */
[----:B0-----:R-:W-:Y:S02]  /*11a40*/  MOV R14, R16 ;  /* 0x00000010000e7202 */ /* 0x001fe40000000f00 */
[----:B-1----:R-:W-:-:S02]  /*11a50*/  MOV R12, R18 ;  /* 0x00000012000c7202 */ /* 0x002fc40000000f00 */
[----:B------:R-:W-:Y:S02]  /*11a60*/  MOV R13, R17 ;  /* 0x00000011000d7202 */ /* 0x000fe40000000f00 */
[----:B------:R4:W0:Y:S01]  /*11a70*/  LDSM.16.MT88.4 R16, [R9+0x10c00] ;  /* 0x010c00000910783b */ /* 0x0008220000004200 */
[----:B------:R-:W-:Y:S02]  /*11a80*/  IMAD.MOV.U32 R15, RZ, RZ, R8 ;  /* 0x000000ffff0f7224 */ /* 0x000fe400078e0008 */
[----:B----4-:R-:W-:Y:S03]  /*11a90*/  HMMA.16816.F32.BF16 R8, R4, R10, R24 ;  /* 0x0000000a0408723c */ /* 0x010fe60000041818 */
[----:B------:R-:W-:Y:S04]  /*11aa0*/  STL.64 [R1+0x2818], R14 ;  /* 0x0028180e01007387 */ /* 0x000fe80000100a00 */
[----:B------:R1:W-:Y:S04]  /*11ab0*/  STL.64 [R1+0x2810], R12 ;  /* 0x0028100c01007387 */ /* 0x0003e80000100a00 */
[----:B-1----:R-:W3:Y:S04]  /*11ac0*/  LDL.LU R12, [R1+0xd0] ;  /* 0x0000d000010c7983 */ /* 0x002ee80000300800 */
[----:B------:R-:W3:Y:S09]  /*11ad0*/  LDL.LU R13, [R1+0xd4] ;  /* 0x0000d400010d7983 */ /* 0x000ef20000300800 */
[----:B------:R-:W-:-:S02]  /*11ae0*/  MOV R5, R10 ;  /* 0x0000000a00057202 */ /* 0x000fc40000000f00 */
[----:B------:R-:W-:Y:S01]  /*11af0*/  MOV R4, R11 ;  /* 0x0000000b00047202 */ /* 0x000fe20000000f00 */
[----:B0-----:R-:W-:Y:S04]  /*11b00*/  STL.64 [R1+0x27a8], R18 ;  /* 0x0027a81201007387 */ /* 0x001fe80000100a00 */
[----:B------:R0:W-:Y:S01]  /*11b10*/  STL.64 [R1+0x27a0], R16 ;  /* 0x0027a01001007387 */ /* 0x0001e20000100a00 */
[----:B------:R-:W-:Y:S02]  /*11b20*/  MOV R7, R8 ;  /* 0x0000000800077202 */ /* 0x000fe40000000f00 */
[----:B------:R-:W-:Y:S01]  /*11b30*/  MOV R6, R9 ;  /* 0x0000000900067202 */ /* 0x000fe20000000f00 */
[----:B0-----:R-:W4:Y:S04]  /*11b40*/  LDL.LU.64 R16, [R1+0xf0] ;  /* 0x0000f00001107983 */ /* 0x001f280000300a00 */
[----:B------:R-:W5:Y:S04]  /*11b50*/  LDL.LU.64 R18, [R1+0xf8] ;  /* 0x0000f80001127983 */ /* 0x000f680000300a00 */
[----:B------:R-:W3:Y:S04]  /*11b60*/  LDL.LU.64 R26, [R1+0x2890] ;  /* 0x00289000011a7983 */ /* 0x000ee80000300a00 */
[----:B------:R-:W3:Y:S04]  /*11b70*/  LDL.LU.64 R24, [R1+0x2888] ;  /* 0x0028880001187983 */ /* 0x000ee80000300a00 */
[----:B------:R-:W3:Y:S04]  /*11b80*/  LDL.LU.64 R10, [R1+0x2880] ;  /* 0x00288000010a7983 */ /* 0x000ee80000300a00 */
[----:B------:R-:W3:Y:S04]  /*11b90*/  LDL.LU.64 R8, [R1+0x2878] ;  /* 0x0028780001087983 */ /* 0x000ee80000300a00 */
[----:B------:R-:W-:Y:S04]  /*11ba0*/  STL.64 [R1+0x2828], R6 ;  /* 0x0028280601007387 */ /* 0x000fe80000100a00 */
[----:B------:R0:W-:Y:S04]  /*11bb0*/  STL.64 [R1+0x2820], R4 ;  /* 0x0028200401007387 */ /* 0x0001e80000100a00 */
[----:B0-----:R-:W2:Y:S04]  /*11bc0*/  LDL.LU R4, [R1+0x30] ;  /* 0x0000300001047983 */ /* 0x001ea80000300800 */
[----:B------:R-:W2:Y:S04]  /*11bd0*/  LDL.LU R5, [R1+0x34] ;  /* 0x0000340001057983 */ /* 0x000ea80000300800 */
[----:B------:R-:W2:Y:S01]  /*11be0*/  LDL.LU R6, [R1+0x38] ;  /* 0x0000380001067983 */ /* 0x000ea20000300800 */
[----:B---3--:R-:W-:Y:S11]  /*11bf0*/  HMMA.16816.F32.BF16 R24, R8, R12, R24 ;  /* 0x0000000c0818723c */ /* 0x008ff60000041818 */
[----:B------:R-:W-:Y:S11]  /*11c00*/  @!UPT UIADD3 URZ, URZ, URZ, URZ ;  /* 0x0000003f3f3ff290 */ /* 0x000ff6000fffe03f */
[----:B------:R-:W-:Y:S01]  /*11c10*/  @!UPT UIADD3 URZ, URZ, URZ, URZ ;  /* 0x0000003f3f3ff290 */ /* 0x000fe2000fffe03f */
[----:B------:R0:W-:Y:S04]  /*11c20*/  STL.64 [R1+0x60], R24 ;  /* 0x0000601801007387 */ /* 0x0001e80000100a00 */
[----:B------:R-:W-:Y:S04]  /*11c30*/  STL [R1+0x68], R26 ;  /* 0x0000681a01007387 */ /* 0x000fe80000100800 */
[----:B0-----:R-:W2:Y:S01]  /*11c40*/  LDL.LU.64 R24, [R1+0x2870] ;  /* 0x0028700001187983 */ /* 0x001ea20000300a00 */
[----:B------:R-:W-:Y:S01]  /*11c50*/  IMAD.MOV.U32 R7, RZ, RZ, R0 ;  /* 0x000000ffff077224 */ /* 0x000fe200078e0000 */
[----:B------:R-:W-:-:S05]  /*11c60*/  MOV R0, R27 ;  /* 0x0000001b00007202 */ /* 0x000fca0000000f00 */
[----:B------:R-:W-:Y:S01]  /*11c70*/  STL [R1+0x2800], R0 ;  /* 0x0028000001007387 */ /* 0x000fe20000100800 */
[C---:B--2---:R-:W-:Y:S01]  /*11c80*/  HMMA.16816.F32.BF16 R20, R8.reuse, R24, R20 ;  /* 0x000000180814723c */ /* 0x044fe20000041814 */
[----:B------:R-:W-:Y:S02]  /*11c90*/  MOV R15, R24 ;  /* 0x00000018000f7202 */ /* 0x000fe40000000f00 */
[----:B------:R-:W-:Y:S11]  /*11ca0*/  MOV R14, R25 ;  /* 0x00000019000e7202 */ /* 0x000ff60000000f00 */
[----:B------:R-:W-:Y:S09]  /*11cb0*/  @!UPT UIADD3 URZ, URZ, URZ, URZ ;  /* 0x0000003f3f3ff290 */ /* 0x000ff2000fffe03f */
[----:B------:R0:W-:Y:S04]  /*11cc0*/  STL.64 [R1+0x70], R20 ;  /* 0x0000701401007387 */ /* 0x0001e80000100a00 */
[----:B------:R-:W-:Y:S04]  /*11cd0*/  STL.64 [R1+0x78], R22 ;  /* 0x0000781601007387 */ /* 0x000fe80000100a00 */
[----:B0-----:R-:W2:Y:S04]  /*11ce0*/  LDL.LU.64 R20, [R1+0x2868] ;  /* 0x0028680001147983 */ /* 0x001ea80000300a00 */
[----:B------:R-:W4:Y:S04]  /*11cf0*/  LDL.LU.64 R26, [R1+0x2860] ;  /* 0x00286000011a7983 */ /* 0x000f280000300a00 */
[----:B------:R-:W4:Y:S02]  /*11d00*/  LDL.LU.64 R24, [R1+0x2858] ;  /* 0x0028580001187983 */ /* 0x000f240000300a00 */
[----:B----4-:R-:W-:Y:S11]  /*11d10*/  HMMA.16816.F32.BF16 R24, R8, R16, R24 ;  /* 0x000000100818723c */ /* 0x010ff60000041818 */
[----:B------:R-:W-:Y:S11]  /*11d20*/  @!UPT UIADD3 URZ, URZ, URZ, URZ ;  /* 0x0000003f3f3ff290 */ /* 0x000ff6000fffe03f */
[----:B------:R-:W-:Y:S01]  /*11d30*/  @!UPT UIADD3 URZ, URZ, URZ, URZ ;  /* 0x0000003f3f3ff290 */ /* 0x000fe2000fffe03f */
[----:B------:R-:W-:Y:S04]  /*11d40*/  STL.64 [R1+0x80], R24 ;  /* 0x0000801801007387 */ /* 0x000fe80000100a00 */
[----:B------:R0:W-:Y:S04]  /*11d50*/  STL.64 [R1+0x88], R26 ;  /* 0x0000881a01007387 */ /* 0x0001e80000100a00 */
[----:B0-----:R-:W3:Y:S04]  /*11d60*/  LDL.LU.64 R26, [R1+0x2850] ;  /* 0x00285000011a7983 */ /* 0x001ee80000300a00 */
[----:B------:R-:W3:Y:S01]  /*11d70*/  LDL.LU.64 R24, [R1+0x2848] ;  /* 0x0028480001187983 */ /* 0x000ee20000300a00 */
[----:B--2---:R-:W-:-:S03]  /*11d80*/  MOV R0, R21 ;  /* 0x0000001500007202 */ /* 0x004fc60000000f00 */
[----:B------:R-:W2:Y:S01]  /*11d90*/  LDL.LU.64 R22, [R1+0x2840] ;  /* 0x0028400001167983 */ /* 0x000ea20000300a00 */
[----:B---3--:R-:W-:Y:S03]  /*11da0*/  HMMA.16816.F32.BF16 R24, R8, R20, R24 ;  /* 0x000000140818723c */ /* 0x008fe60000041818 */
[----:B------:R-:W2:Y:S04]  /*11db0*/  LDL.LU.64 R20, [R1+0x2838] ;  /* 0x0028380001147983 */ /* 0x000ea80000300a00 */
[----:B------:R-:W3:Y:S01]  /*11dc0*/  LDL.LU R8, [R1] ;  /* 0x0000000001087983 */ /* 0x000ee20000300800 */
[----:B------:R-:W-:-:S03]  /*11dd0*/  IMAD.MOV.U32 R9, RZ, RZ, R2 ;  /* 0x000000ffff097224 */ /* 0x000fc600078e0002 */
[----:B------:R-:W4:Y:S11]  /*11de0*/  LDL.LU R2, [R1+0x2830] ;  /* 0x0028300001027983 */ /* 0x000f360000300800 */
[----:B------:R-:W-:Y:S01]  /*11df0*/  @!UPT UIADD3 URZ, URZ, URZ, URZ ;  /* 0x0000003f3f3ff290 */ /* 0x000fe2000fffe03f */
[----:B------:R-:W-:Y:S04]  /*11e00*/  STL.64 [R1+0x27b8], R26 ;  /* 0x0027b81a01007387 */ /* 0x000fe80000100a00 */
[----:B------:R0:W-:Y:S02]  /*11e10*/  STL.64 [R1+0x27b0], R24 ;  /* 0x0027b01801007387 */ /* 0x0001e40000100a00 */
[----:B0-----:R-:W-:Y:S02]  /*11e20*/  MOV R24, R15 ;  /* 0x0000000f00187202 */ /* 0x001fe40000000f00 */
[----:B------:R-:W-:Y:S02]  /*11e30*/  MOV R25, R14 ;  /* 0x0000000e00197202 */ /* 0x000fe40000000f00 */
[----:B--2---:R-:W-:Y:S01]  /*11e40*/  HMMA.16816.F32.BF16 R12, R20, R12, R4 ;  /* 0x0000000c140c723c */ /* 0x004fe20000041804 */
[----:B------:R-:W2:Y:S04]  /*11e50*/  LDL.LU.64 R6, [R1+0x2828] ;  /* 0x0028280001067983 */ /* 0x000ea80000300a00 */
[----:B------:R-:W2:Y:S11]  /*11e60*/  LDL.LU.64 R4, [R1+0x2820] ;  /* 0x0028200001047983 */ /* 0x000eb60000300a00 */
[----:B------:R-:W-:Y:S07]  /*11e70*/  @!UPT UIADD3 URZ, URZ, URZ, URZ ;  /* 0x0000003f3f3ff290 */ /* 0x000fee000fffe03f */
[----:B------:R-:W-:Y:S04]  /*11e80*/  STL.64 [R1+0x20], R12 ;  /* 0x0000200c01007387 */ /* 0x000fe80000100a00 */
[----:B------:R0:W-:Y:S04]  /*11e90*/  STL.64 [R1+0x28], R14 ;  /* 0x0000280e01007387 */ /* 0x0001e80000100a00 */
[----:B0-----:R-:W2:Y:S04]  /*11ea0*/  LDL.LU.64 R14, [R1+0x2818] ;  /* 0x00281800010e7983 */ /* 0x001ea80000300a00 */
[----:B------:R-:W2:Y:S01]  /*11eb0*/  LDL.LU.64 R12, [R1+0x2810] ;  /* 0x00281000010c7983 */ /* 0x000ea20000300a00 */
[----:B------:R-:W-:-:S02]  /*11ec0*/  MOV R10, R29 ;  /* 0x0000001d000a7202 */ /* 0x000fc40000000f00 */
[----:B------:R-:W-:-:S07]  /*11ed0*/  MOV R11, R28 ;  /* 0x0000001c000b7202 */ /* 0x000fce0000000f00 */
[C---:B---3--:R-:W-:Y:S08]  /*11ee0*/  HMMA.16816.F32.BF16 R8, R20.reuse, R16, R8 ;  /* 0x000000101408723c */ /* 0x048ff00000041808 */
[----:B--2---:R-:W-:Y:S01]  /*11ef0*/  HMMA.16816.F32.BF16 R24, R20, R24, R12 ;  /* 0x000000181418723c */ /* 0x004fe2000004180c */
[----:B------:R-:W2:Y:S11]  /*11f00*/  LDL.LU.64 R12, [R1+0x2808] ;  /* 0x00280800010c7983 */ /* 0x000eb60000300a00 */
[----:B------:R-:W-:Y:S11]  /*11f10*/  @!UPT UIADD3 URZ, URZ, URZ, URZ ;  /* 0x0000003f3f3ff290 */ /* 0x000ff6000fffe03f */
[----:B------:R-:W-:Y:S01]  /*11f20*/  @!UPT UIADD3 URZ, URZ, URZ, URZ ;  /* 0x0000003f3f3ff290 */ /* 0x000fe2000fffe03f */
[----:B------:R-:W-:Y:S01]  /*11f30*/  IMAD.MOV.U32 R14, RZ, RZ, R24 ;  /* 0x000000ffff0e7224 */ /* 0x000fe200078e0018 */
[----:B------:R-:W-:Y:S01]  /*11f40*/  MOV R15, R25 ;  /* 0x00000019000f7202 */ /* 0x000fe20000000f00 */
[----:B------:R-:W-:Y:S04]  /*11f50*/  STL.64 [R1+0x18], R26 ;  /* 0x0000181a01007387 */ /* 0x000fe80000100a00 */
[----:B------:R0:W-:Y:S04]  /*11f60*/  STL.64 [R1+0x27e8], R14 ;  /* 0x0027e80e01007387 */ /* 0x0001e80000100a00 */
[----:B----4-:R-:W-:Y:S01]  /*11f70*/  LDSM.16.M88.4 R24, [R2+0x80] ;  /* 0x000080000218783b */ /* 0x010fe20000000200 */
[----:B0-----:R-:W-:-:S02]  /*11f80*/  MOV R14, R5 ;  /* 0x00000005000e7202 */ /* 0x001fc40000000f00 */
[----:B------:R-:W-:Y:S02]  /*11f90*/  MOV R15, R4 ;  /* 0x00000004000f7202 */ /* 0x000fe40000000f00 */
[----:B------:R-:W-:Y:S01]  /*11fa0*/  MOV R28, R11 ;  /* 0x0000000b001c7202 */ /* 0x000fe20000000f00 */
[----:B--2---:R0:W-:Y:S04]  /*11fb0*/  STL.64 [R1+0x27e0], R12 ;  /* 0x0027e00c01007387 */ /* 0x0041e80000100a00 */
[----:B------:R-:W-:Y:S01]  /*11fc0*/  STL.64 [R1], R8 ;  /* 0x0000000801007387 */ /* 0x000fe20000100a00 */
[----:B0-----:R-:W-:Y:S01]  /*11fd0*/  MOV R12, R7 ;  /* 0x00000007000c7202 */ /* 0x001fe20000000f00 */
[----:B------:R-:W-:Y:S02]  /*11fe0*/  IMAD.MOV.U32 R13, RZ, RZ, R6 ;  /* 0x000000ffff0d7224 */ /* 0x000fe400078e0006 */
[----:B------:R-:W0:Y:S04]  /*11ff0*/  LDSM.16.MT88.4 R4, [R3+0x11000] ;  /* 0x011000000304783b */ /* 0x000e280000004200 */
[----:B------:R-:W-:Y:S04]  /*12000*/  STL.64 [R1+0x27f8], R22 ;  /* 0x0027f81601007387 */ /* 0x000fe80000100a00 */
[----:B------:R-:W-:Y:S04]  /*12010*/  STL.64 [R1+0x27f0], R20 ;  /* 0x0027f01401007387 */ /* 0x000fe80000100a00 */
[----:B------:R-:W1:Y:S04]  /*12020*/  LDSM.16.M88.4 R20, [R2+0x4080] ;  /* 0x004080000214783b */ /* 0x000e680000000200 */
[----:B------:R-:W2:Y:S04]  /*12030*/  LDL R11, [R1+0x5c4] ;  /* 0x0005c400010b7983 */ /* 0x000ea80000100800 */
[----:B-----5:R-:W-:Y:S04]  /*12040*/  STL.64 [R1+0x27c0], R18 ;  /* 0x0027c01201007387 */ /* 0x020fe80000100a00 */
[----:B0-----:R-:W-:Y:S04]  /*12050*/  STL.64 [R1+0x2750], R6 ;  /* 0x0027500601007387 */ /* 0x001fe80000100a00 */
[----:B------:R0:W-:Y:S04]  /*12060*/  STL.64 [R1+0x2748], R4 ;  /* 0x0027480401007387 */ /* 0x0001e80000100a00 */
[----:B0-----:R-:W3:Y:S01]  /*12070*/  LDL.LU R4, [R1+0x110] ;  /* 0x0001100001047983 */ /* 0x001ee20000300800 */
[----:B------:R-:W-:-:S03]  /*12080*/  MOV R5, R0 ;  /* 0x0000000000057202 */ /* 0x000fc60000000f00 */
[----:B------:R-:W4:Y:S04]  /*12090*/  LDL.LU R0, [R1+0x2800] ;  /* 0x0028000001007983 */ /* 0x000f280000300800 */
[----:B------:R-:W5:Y:S04]  /*120a0*/  LDL.LU R6, [R1+0x118] ;  /* 0x0001180001067983 */ /* 0x000f680000300800 */
[----:B------:R-:W5:Y:S04]  /*120b0*/  LDL.LU R7, [R1+0x11c] ;  /* 0x00011c0001077983 */ /* 0x000f680000300800 */
[----:B------:R-:W2:Y:S04]  /*120c0*/  LDL.LU R16, [R1+0x70] ;  /* 0x0000700001107983 */ /* 0x000ea80000300800 */
[----:B------:R-:W-:Y:S04]  /*120d0*/  STL.64 [R1+0x90], R24 ;  /* 0x0000901801007387 */ /* 0x000fe80000100a00 */
[----:B------:R-:W-:Y:S04]  /*120e0*/  STL.64 [R1+0x98], R26 ;  /* 0x0000981a01007387 */ /* 0x000fe80000100a00 */
[----:B-1----:R-:W-:Y:S04]  /*120f0*/  STL.64 [R1+0xc0], R20 ;  /* 0x0000c01401007387 */ /* 0x002fe80000100a00 */
[----:B------:R-:W-:Y:S04]  /*12100*/  STL.64 [R1+0xc8], R22 ;  /* 0x0000c81601007387 */ /* 0x000fe80000100a00 */
[----:B------:R-:W2:Y:S04]  /*12110*/  LDL.LU R17, [R1+0x74] ;  /* 0x0000740001117983 */ /* 0x000ea80000300800 */
[----:B------:R-:W2:Y:S04]  /*12120*/  LDL.LU R18, [R1+0x78] ;  /* 0x0000780001127983 */ /* 0x000ea80000300800 */
[----:B------:R-:W2:Y:S04]  /*12130*/  LDL.LU R19, [R1+0x7c] ;  /* 0x00007c0001137983 */ /* 0x000ea80000300800 */
[----:B------:R-:W0:Y:S04]  /*12140*/  LDSM.16.M88.4 R20, [R2+0x8080] ;  /* 0x008080000214783b */ /* 0x000e280000000200 */
[----:B--2---:R4:W-:Y:S04]  /*12150*/  STL.64 [R1+0x27d0], R18 ;  /* 0x0027d01201007387 */ /* 0x0049e80000100a00 */
[----:B------:R1:W-:Y:S01]  /*12160*/  STL.64 [R1+0x27c8], R16 ;  /* 0x0027c81001007387 */ /* 0x0003e20000100a00 */
[----:B----4-:R-:W-:-:S03]  /*12170*/  MOV R19, R0 ;  /* 0x0000000000137202 */ /* 0x010fc60000000f00 */
[----:B-1----:R-:W2:Y:S01]  /*12180*/  LDL.LU R16, [R1+0x60] ;  /* 0x0000600001107983 */ /* 0x002ea20000300800 */
[----:B0-----:R-:W-:-:S03]  /*12190*/  IMAD.MOV.U32 R0, RZ, RZ, R21 ;  /* 0x000000ffff007224 */ /* 0x001fc600078e0015 */
[----:B------:R-:W2:Y:S04]  /*121a0*/  LDL.LU R17, [R1+0x64] ;  /* 0x0000640001117983 */ /* 0x000ea80000300800 */
[----:B------:R-:W2:Y:S04]  /*121b0*/  LDL.LU R18, [R1+0x68] ;  /* 0x0000680001127983 */ /* 0x000ea80000300800 */
[----:B------:R-:W-:Y:S04]  /*121c0*/  STL [R1+0x100], R20 ;  /* 0x0001001401007387 */ /* 0x000fe80000100800 */
[----:B------:R-:W-:Y:S04]  /*121d0*/  STL.64 [R1+0x108], R22 ;  /* 0x0001081601007387 */ /* 0x000fe80000100a00 */
[----:B------:R-:W0:Y:S04]  /*121e0*/  LDSM.16.M88.4 R20, [R2+0xc080] ;  /* 0x00c080000214783b */ /* 0x000e280000000200 */
[----:B------:R-:W4:Y:S04]  /*121f0*/  LDL.LU R24, [R1+0x80] ;  /* 0x0000800001187983 */ /* 0x000f280000300800 */
[----:B------:R-:W4:Y:S04]  /*12200*/  LDL.LU R25, [R1+0x84] ;  /* 0x0000840001197983 */ /* 0x000f280000300800 */
[----:B------:R-:W4:Y:S04]  /*12210*/  LDL.LU R26, [R1+0x88] ;  /* 0x00008800011a7983 */ /* 0x000f280000300800 */
[----:B------:R-:W4:Y:S04]  /*12220*/  LDL.LU R27, [R1+0x8c] ;  /* 0x00008c00011b7983 */ /* 0x000f280000300800 */
[----:B------:R-:W-:Y:S04]  /*12230*/  STL [R1+0x2760], R0 ;  /* 0x0027600001007387 */ /* 0x000fe80000100800 */
[----:B0-----:R-:W-:Y:S04]  /*12240*/  STL.64 [R1+0x120], R20 ;  /* 0x0001201401007387 */ /* 0x001fe80000100a00 */
[----:B------:R0:W-:Y:S04]  /*12250*/  STL.64 [R1+0x128], R22 ;  /* 0x0001281601007387 */ /* 0x0001e80000100a00 */
[----:B0-----:R-:W3:Y:S04]  /*12260*/  LDL.LU.64 R22, [R1+0x27f8] ;  /* 0x0027f80001167983 */ /* 0x001ee80000300a00 */
[----:B------:R-:W3:Y:S01]  /*12270*/  LDL.LU.64 R20, [R1+0x27f0] ;  /* 0x0027f00001147983 */ /* 0x000ee20000300a00 */
[----:B------:R-:W-:-:S03]  /*12280*/  MOV R29, R10 ;  /* 0x0000000a001d7202 */ /* 0x000fc60000000f00 */
[----:B------:R-:W0:Y:S04]  /*12290*/  LDSM.16.MT88.4 R8, [R11+0x11000] ;  /* 0x011000000b08783b */ /* 0x000e280000004200 */
[----:B------:R-:W-:Y:S04]  /*122a0*/  STL [R1+0x25d4], R2 ;  /* 0x0025d40201007387 */ /* 0x000fe80000100800 */
[----:B0-----:R-:W-:Y:S04]  /*122b0*/  STL [R1+0x2704], R11 ;  /* 0x0027040b01007387 */ /* 0x001fe80000100800 */
[----:B------:R0:W-:Y:S04]  /*122c0*/  STL [R1+0x2770], R10 ;  /* 0x0027700a01007387 */ /* 0x0001e80000100800 */
[----:B------:R-:W-:Y:S04]  /*122d0*/  STL.64 [R1+0x2768], R8 ;  /* 0x0027680801007387 */ /* 0x000fe80000100a00 */
[----:B0-----:R-:W2:Y:S04]  /*122e0*/  LDL.LU R10, [R1+0xe8] ;  /* 0x0000e800010a7983 */ /* 0x001ea80000300800 */
[----:B------:R-:W2:Y:S01]  /*122f0*/  LDL.LU R11, [R1+0xec] ;  /* 0x0000ec00010b7983 */ /* 0x000ea20000300800 */
[----:B---3--:R-:W-:Y:S11]  /*12300*/  HMMA.16816.F32.BF16 R12, R20, R4, R12 ;  /* 0x00000004140c723c */ /* 0x008ff6000004180c */
[----:B------:R-:W-:Y:S11]  /*12310*/  @!UPT UIADD3 URZ, URZ, URZ, URZ ;  /* 0x0000003f3f3ff290 */ /* 0x000ff6000fffe03f */
[----:B------:R-:W-:Y:S01]  /*12320*/  @!UPT UIADD3 URZ, URZ, URZ, URZ ;  /* 0x0000003f3f3ff290 */ /* 0x000fe2000fffe03f */
[----:B------:R0:W-:Y:S01]  /*12330*/  STL [R1+0x30], R12 ;  /* 0x0000300c01007387 */ /* 0x0001e20000100800 */
[----:B------:R-:W-:Y:S02]  /*12340*/  MOV R21, R14 ;  /* 0x0000000e00157202 */ /* 0x000fe40000000f00 */
[----:B------:R-:W-:Y:S02]  /*12350*/  MOV R20, R15 ;  /* 0x0000000f00147202 */ /* 0x000fe40000000f00 */
[----:B------:R-:W-:Y:S01]  /*12360*/  MOV R22, R13 ;  /* 0x0000000d00167202 */ /* 0x000fe20000000f00 */
[----:B------:R-:W3:Y:S04]  /*12370*/  LDL.LU.64 R14, [R1+0x27e8] ;  /* 0x0027e800010e7983 */ /* 0x000ee80000300a00 */
[----:B0-----:R-:W2:Y:S04]  /*12380*/  LDL.LU.64 R12, [R1+0x27e0] ;  /* 0x0027e000010c7983 */ /* 0x001ea80000300a00 */
[----:B------:R-:W2:Y:S04]  /*12390*/  LDL R23, [R1+0x5c4] ;  /* 0x0005c40001177983 */ /* 0x000ea80000100800 */
[----:B--2---:R-:W-:Y:S04]  /*123a0*/  STL.64 [R1+0x2780], R22 ;  /* 0x0027801601007387 */ /* 0x004fe80000100a00 */
[----:B------:R3:W-:Y:S02]  /*123b0*/  STL.64 [R1+0x2778], R20 ;  /* 0x0027781401007387 */ /* 0x0007e40000100a00 */
[----:B---3--:R-:W-:Y:S01]  /*123c0*/  MOV R20, R14 ;  /* 0x0000000e00147202 */ /* 0x008fe20000000f00 */
[----:B------:R-:W-:Y:S01]  /*123d0*/  IMAD.MOV.U32 R21, RZ, RZ, R15 ;  /* 0x000000ffff157224 */ /* 0x000fe200078e000f */
[----:B------:R-:W2:Y:S04]  /*123e0*/  LDL.LU R14, [R1+0x27dc] ;  /* 0x0027dc00010e7983 */ /* 0x000ea80000300800 */
[----:B------:R-:W2:Y:S04]  /*123f0*/  LDL.LU R15, [R1+0x27d8] ;  /* 0x0027d800010f7983 */ /* 0x000ea80000300800 */
[----:B------:R-:W3:Y:S04]  /*12400*/  LDL.LU R22, [R1+0x18] ;  /* 0x0000180001167983 */ /* 0x000ee80000300800 */
[----:B------:R-:W3:Y:S04]  /*12410*/  LDL.LU R23, [R1+0x1c] ;  /* 0x00001c0001177983 */ /* 0x000ee80000300800 */
[----:B---3--:R0:W-:Y:S04]  /*12420*/  STL.64 [R1+0x2790], R22 ;  /* 0x0027901601007387 */ /* 0x0081e80000100a00 */
[----:B------:R-:W-:Y:S04]  /*12430*/  STL.64 [R1+0x2788], R20 ;  /* 0x0027881401007387 */ /* 0x000fe80000100a00 */
[----:B0-----:R-:W2:Y:S04]  /*12440*/  LDL.LU R22, [R1+0xd8] ;  /* 0x0000d80001167983 */ /* 0x001ea80000300800 */
[----:B------:R-:W2:Y:S02]  /*12450*/  LDL.LU R23, [R1+0xdc] ;  /* 0x0000dc0001177983 */ /* 0x000ea40000300800 */
[C---:B--2---:R-:W-:Y:S11]  /*12460*/  HMMA.16816.F32.BF16 R16, R12.reuse, R22, R16 ;  /* 0x000000160c10723c */ /* 0x044ff60000041810 */
[----:B------:R-:W-:Y:S11]  /*12470*/  @!UPT UIADD3 URZ, URZ, URZ, URZ ;  /* 0x0000003f3f3ff290 */ /* 0x000ff6000fffe03f */
[----:B------:R-:W-:Y:S01]  /*12480*/  @!UPT UIADD3 URZ, URZ, URZ, URZ ;  /* 0x0000003f3f3ff290 */ /* 0x000fe2000fffe03f */
[----:B------:R-:W-:Y:S04]  /*12490*/  STL.64 [R1+0x40], R16 ;  /* 0x0000401001007387 */ /* 0x000fe80000100a00 */
[----:B------:R0:W-:Y:S04]  /*124a0*/  STL.64 [R1+0x48], R18 ;  /* 0x0000481201007387 */ /* 0x0001e80000100a00 */
[----:B0-----:R-:W2:Y:S04]  /*124b0*/  LDL.LU.64 R18, [R1+0x27d0] ;  /* 0x0027d00001127983 */ /* 0x001ea80000300a00 */
[----:B------:R-:W2:Y:S02]  /*124c0*/  LDL.LU.64 R16, [R1+0x27c8] ;  /* 0x0027c80001107983 */ /* 0x000ea40000300a00 */
[C---:B--2---:R-:W-:Y:S11]  /*124d0*/  HMMA.16816.F32.BF16 R16, R12.reuse, R10, R16 ;  /* 0x0000000a0c10723c */ /* 0x044ff60000041810 */
[----:B------:R-:W-:Y:S11]  /*124e0*/  @!UPT UIADD3 URZ, URZ, URZ, URZ ;  /* 0x0000003f3f3ff290 */ /* 0x000ff6000fffe03f */
[----:B------:R-:W-:Y:S01]  /*124f0*/  @!UPT UIADD3 URZ, URZ, URZ, URZ ;  /* 0x0000003f3f3ff290 */ /* 0x000fe2000fffe03f */
[----:B------:R-:W-:Y:S04]  /*12500*/  STL.64 [R1+0x50], R16 ;  /* 0x0000501001007387 */ /* 0x000fe80000100a00 */
[----:B------:R0:W-:Y:S04]  /*12510*/  STL.64 [R1+0x58], R18 ;  /* 0x0000581201007387 */ /* 0x0001e80000100a00 */
[----:B0-----:R-:W4:Y:S04]  /*12520*/  LDL.LU.64 R18, [R1+0x27c0] ;  /* 0x0027c00001127983 */ /* 0x001f280000300a00 */
[----:B------:R0:W-:Y:S04]  /*12530*/  STL.64 [R1+0x2798], R10 ;  /* 0x0027980a01007387 */ /* 0x0001e80000100a00 */
[----:B------:R-:W2:Y:S04]  /*12540*/  LDL.LU R8, [R1+0x20] ;  /* 0x0000200001087983 */ /* 0x000ea80000300800 */
[----:B------:R-:W2:Y:S04]  /*12550*/  LDL.LU R9, [R1+0x24] ;  /* 0x0000240001097983 */ /* 0x000ea80000300800 */
[----:B0-----:R-:W2:Y:S04]  /*12560*/  LDL.LU R10, [R1+0x28] ;  /* 0x00002800010a7983 */ /* 0x001ea80000300800 */
[----:B------:R-:W2:Y:S01]  /*12570*/  LDL.LU R11, [R1+0x2c] ;  /* 0x00002c00010b7983 */ /* 0x000ea20000300800 */
[----:B----4-:R-:W-:Y:S01]  /*12580*/  HMMA.16816.F32.BF16 R24, R12, R18, R24 ;  /* 0x000000120c18723c */ /* 0x010fe20000041818 */
[----:B------:R-:W-:-:S02]  /*12590*/  MOV R2, R18 ;  /* 0x0000001200027202 */ /* 0x000fc40000000f00 */
[----:B------:R-:W-:Y:S11]  /*125a0*/  MOV R0, R19 ;  /* 0x0000001300007202 */ /* 0x000ff60000000f00 */
[----:B------:R-:W-:Y:S09]  /*125b0*/  @!UPT UIADD3 URZ, URZ, URZ, URZ ;  /* 0x0000003f3f3ff290 */ /* 0x000ff2000fffe03f */
[----:B------:R-:W-:Y:S04]  /*125c0*/  STL.64 [R1+0x60], R24 ;  /* 0x0000601801007387 */ /* 0x000fe80000100a00 */
[----:B------:R0:W-:Y:S04]  /*125d0*/  STL.64 [R1+0x68], R26 ;  /* 0x0000681a01007387 */ /* 0x0001e80000100a00 */
[----:B0-----:R-:W5:Y:S04]  /*125e0*/  LDL.LU.64 R26, [R1+0x27b8] ;  /* 0x0027b800011a7983 */ /* 0x001f680000300a00 */
[----:B------:R-:W5:Y:S04]  /*125f0*/  LDL.LU.64 R24, [R1+0x27b0] ;  /* 0x0027b00001187983 */ /* 0x000f680000300a00 */
[----:B------:R-:W2:Y:S04]  /*12600*/  LDL.LU.64 R18, [R1+0x27a8] ;  /* 0x0027a80001127983 */ /* 0x000ea80000300a00 */
[----:B------:R-:W2:Y:S01]  /*12610*/  LDL.LU.64 R16, [R1+0x27a0] ;  /* 0x0027a00001107983 */ /* 0x000ea20000300a00 */
[----:B-----5:R-:W-:Y:S08]  /*12620*/  HMMA.16816.F32.BF16 R24, R12, R6, R24 ;  /* 0x000000060c18723c */ /* 0x020ff00000041818 */
[----:B--2---:R-:W-:Y:S11]  /*12630*/  HMMA.16816.F32.BF16 R20, R16, R22, R8 ;  /* 0x000000161014723c */ /* 0x004ff60000041808 */
[----:B------:R-:W-:Y:S04]  /*12640*/  @!UPT UIADD3 URZ, URZ, URZ, URZ ;  /* 0x0000003f3f3ff290 */ /* 0x000fe8000fffe03f */
[----:B------:R0:W-:Y:S04]  /*12650*/  STL.64 [R1+0x2720], R26 ;  /* 0x0027201a01007387 */ /* 0x0001e80000100a00 */
[----:B------:R1:W-:Y:S01]  /*12660*/  STL.64 [R1+0x2718], R24 ;  /* 0x0027181801007387 */ /* 0x0003e20000100a00 */
[----:B0-----:R-:W-:-:S03]  /*12670*/  IMAD.MOV.U32 R26, RZ, RZ, R29 ;  /* 0x000000ffff1a7224 */ /* 0x001fc600078e001d */
[----:B-1----:R-:W2:Y:S01]  /*12680*/  LDL.LU R24, [R1] ;  /* 0x0000000001187983 */ /* 0x002ea20000300800 */
[----:B------:R-:W-:-:S03]  /*12690*/  MOV R29, R23 ;  /* 0x00000017001d7202 */ /* 0x000fc60000000f00 */
[----:B------:R-:W2:Y:S04]  /*126a0*/  LDL.LU R25, [R1+0x4] ;  /* 0x0000040001197983 */ /* 0x000ea80000300800 */
[----:B------:R-:W3:Y:S04]  /*126b0*/  LDL.LU.64 R10, [R1+0x2798] ;  /* 0x00279800010a7983 */ /* 0x000ee80000300a00 */
[----:B------:R-:W-:Y:S04]  /*126c0*/  STL.64 [R1+0x20], R20 ;  /* 0x0000201401007387 */ /* 0x000fe80000100a00 */
[----:B------:R0:W-:Y:S04]  /*126d0*/  STL [R1+0x28], R22 ;  /* 0x0000281601007387 */ /* 0x0001e80000100800 */
[----:B0-----:R-:W3:Y:S04]  /*126e0*/  LDL.LU.64 R22, [R1+0x2790] ;  /* 0x0027900001167983 */ /* 0x001ee80000300a00 */
[----:B------:R-:W3:Y:S01]  /*126f0*/  LDL.LU.64 R20, [R1+0x2788] ;  /* 0x0027880001147983 */ /* 0x000ee20000300a00 */
[----:B------:R-:W-:-:S02]  /*12700*/  MOV R15, R0 ;  /* 0x00000000000f7202 */ /* 0x000fc40000000f00 */
[----:B------:R-:W-:Y:S02]  /*12710*/  MOV R14, R2 ;  /* 0x00000002000e7202 */ /* 0x000fe40000000f00 */
[----:B------:R-:W-:Y:S01]  /*12720*/  MOV R27, R28 ;  /* 0x0000001c001b7202 */ /* 0x000fe20000000f00 */
[----:B---3--:R-:W-:Y:S01]  /*12730*/  HMMA.16816.F32.BF16 R8, R16, R10, R20 ;  /* 0x0000000a1008723c */ /* 0x008fe20000041814 */
[----:B------:R-:W3:Y:S04]  /*12740*/  LDL.LU.64 R22, [R1+0x2780] ;  /* 0x0027800001167983 */ /* 0x000ee80000300a00 */
[----:B------:R-:W4:Y:S11]  /*12750*/  LDL.LU.64 R20, [R1+0x2778] ;  /* 0x0027780001147983 */ /* 0x000f360000300a00 */
[----:B------:R-:W-:Y:S08]  /*12760*/  @!UPT UIADD3 URZ, URZ, URZ, URZ ;  /* 0x0000003f3f3ff290 */ /* 0x000ff0000fffe03f */
[----:B------:R-:W-:Y:S01]  /*12770*/  IMAD.MOV.U32 R4, RZ, RZ, R10 ;  /* 0x000000ffff047224 */ /* 0x000fe200078e000a */
[----:B------:R-:W-:Y:S01]  /*12780*/  MOV R0, R8 ;  /* 0x0000000800007202 */ /* 0x000fe20000000f00 */
[----:B------:R-:W5:Y:S01]  /*12790*/  LDL.LU R10, [R1+0x2770] ;  /* 0x00277000010a7983 */ /* 0x000f620000300800 */
[----:B------:R-:W-:-:S03]  /*127a0*/  MOV R5, R9 ;  /* 0x0000000900057202 */ /* 0x000fc60000000f00 */
[----:B------:R-:W3:Y:S01]  /*127b0*/  LDL.LU.64 R8, [R1+0x2768] ;  /* 0x0027680001087983 */ /* 0x000ee20000300a00 */
[----:B--2---:R-:W-:Y:S01]  /*127c0*/  HMMA.16816.F32.BF16 R12, R16, R14, R24 ;  /* 0x0000000e100c723c */ /* 0x004fe20000041818 */
[----:B------:R-:W-:Y:S11]  /*127d0*/  MOV R2, R11 ;  /* 0x0000000b00027202 */ /* 0x000ff60000000f00 */
[----:B------:R-:W-:Y:S11]  /*127e0*/  @!UPT UIADD3 URZ, URZ, URZ, URZ ;  /* 0x0000003f3f3ff290 */ /* 0x000ff6000fffe03f */
[----:B------:R-:W-:Y:S01]  /*127f0*/  STL [R1+0x4], R13 ;  /* 0x0000040d01007387 */ /* 0x000fe20000100800 */
[----:B------:R-:W-:Y:S02]  /*12800*/  MOV R11, R12 ;  /* 0x0000000c000b7202 */ /* 0x000fe40000000f00 */
[----:B------:R-:W-:Y:S01]  /*12810*/  MOV R28, R15 ;  /* 0x0000000f001c7202 */ /* 0x000fe20000000f00 */
[----:B------:R-:W-:Y:S04]  /*12820*/  STL [R1+0x8], R14 ;  /* 0x0000080e01007387 */ /* 0x000fe80000100800 */
[----:B------:R-:W0:Y:S04]  /*12830*/  LDSM.16.MT88.4 R12, [R3+0x11400] ;  /* 0x01140000030c783b */ /* 0x000e280000004200 */
[----:B-----5:R-:W-:Y:S04]  /*12840*/  STL.64 [R1+0x2710], R10 ;  /* 0x0027100a01007387 */ /* 0x020fe80000100a00 */
[----:B---3--:R-:W-:Y:S04]  /*12850*/  STL.64 [R1+0x2708], R8 ;  /* 0x0027080801007387 */ /* 0x008fe80000100a00 */
[----:B0-----:R-:W-:Y:S04]  /*12860*/  STL [R1+0x26bc], R14 ;  /* 0x0026bc0e01007387 */ /* 0x001fe80000100800 */
[----:B------:R-:W-:Y:S04]  /*12870*/  STL [R1+0x26b8], R15 ;  /* 0x0026b80f01007387 */ /* 0x000fe80000100800 */
[----:B------:R0:W-:Y:S04]  /*12880*/  STL.64 [R1+0x2758], R12 ;  /* 0x0027580c01007387 */ /* 0x0001e80000100a00 */
[----:B0-----:R-:W2:Y:S04]  /*12890*/  LDL.LU R12, [R1+0x30] ;  /* 0x00003000010c7983 */ /* 0x001ea80000300800 */
[----:B------:R-:W3:Y:S04]  /*128a0*/  LDL.LU R24, [R1+0x60] ;  /* 0x0000600001187983 */ /* 0x000ee80000300800 */
[----:B------:R-:W3:Y:S04]  /*128b0*/  LDL.LU R25, [R1+0x64] ;  /* 0x0000640001197983 */ /* 0x000ee80000300800 */
[----:B------:R-:W5:Y:S04]  /*128c0*/  LDL.LU R26, [R1+0x68] ;  /* 0x00006800011a7983 */ /* 0x000f680000300800 */
[----:B------:R-:W5:Y:S01]  /*128d0*/  LDL.LU R27, [R1+0x6c] ;  /* 0x00006c00011b7983 */ /* 0x000f620000300800 */
[----:B------:R-:W-:Y:S01]  /*128e0*/  MOV R13, R22 ;  /* 0x00000016000d7202 */ /* 0x000fe20000000f00 */
[----:B----4-:R-:W-:Y:S01]  /*128f0*/  IMAD.MOV.U32 R14, RZ, RZ, R21 ;  /* 0x000000ffff0e7224 */ /* 0x010fe200078e0015 */
[----:B------:R-:W-:-:S02]  /*12900*/  MOV R15, R20 ;  /* 0x00000014000f7202 */ /* 0x000fc40000000f00 */
[----:B------:R-:W0:Y:S04]  /*12910*/  LDSM.16.MT88.4 R20, [R23+0x11400] ;  /* 0x011400001714783b */ /* 0x000e280000004200 */
[----:B-----5:R-:W-:Y:S04]  /*12920*/  STL.64 [R1+0x2730], R26 ;  /* 0x0027301a01007387 */ /* 0x020fe80000100a00 */
[----:B---3--:R1:W-:Y:S04]  /*12930*/  STL.64 [R1+0x2728], R24 ;  /* 0x0027281801007387 */ /* 0x0083e80000100a00 */
[----:B-1----:R-:W3:Y:S04]  /*12940*/  LDL.LU R24, [R1+0x50] ;  /* 0x0000500001187983 */ /* 0x002ee80000300800 */
[----:B------:R-:W3:Y:S04]  /*12950*/  LDL.LU R25, [R1+0x54] ;  /* 0x0000540001197983 */ /* 0x000ee80000300800 */
[----:B------:R-:W4:Y:S04]  /*12960*/  LDL.LU R26, [R1+0x58] ;  /* 0x00005800011a7983 */ /* 0x000f280000300800 */
[----:B------:R-:W4:Y:S01]  /*12970*/  LDL.LU R27, [R1+0x5c] ;  /* 0x00005c00011b7983 */ /* 0x000f220000300800 */
[----:B--2---:R-:W-:Y:S03]  /*12980*/  HMMA.16816.F32.BF16 R16, R16, R6, R12 ;  /* 0x000000061010723c */ /* 0x004fe6000004180c */
[----:B----4-:R-:W-:Y:S04]  /*12990*/  STL.64 [R1+0x2740], R26 ;  /* 0x0027401a01007387 */ /* 0x010fe80000100a00 */
[----:B---3--:R1:W-:Y:S04]  /*129a0*/  STL.64 [R1+0x2738], R24 ;  /* 0x0027381801007387 */ /* 0x0083e80000100a00 */
[----:B-1----:R-:W2:Y:S04]  /*129b0*/  LDL.LU R24, [R1+0x40] ;  /* 0x0000400001187983 */ /* 0x002ea80000300800 */
[----:B------:R-:W2:Y:S04]  /*129c0*/  LDL.LU R25, [R1+0x44] ;  /* 0x0000440001197983 */ /* 0x000ea80000300800 */
[----:B------:R-:W2:Y:S04]  /*129d0*/  LDL.LU R26, [R1+0x48] ;  /* 0x00004800011a7983 */ /* 0x000ea80000300800 */
[----:B------:R-:W2:Y:S04]  /*129e0*/  LDL.LU R27, [R1+0x4c] ;  /* 0x00004c00011b7983 */ /* 0x000ea80000300800 */
[----:B0-----:R0:W-:Y:S04]  /*129f0*/  STL [R1+0x2668], R22 ;  /* 0x0026681601007387 */ /* 0x0011e80000100800 */
[----:B------:R1:W-:Y:S04]  /*12a00*/  STL [R1+0x2664], R23 ;  /* 0x0026641701007387 */ /* 0x0003e80000100800 */
[----:B------:R3:W-:Y:S01]  /*12a10*/  STL.64 [R1+0x26d8], R20 ;  /* 0x0026d81401007387 */ /* 0x0007e20000100a00 */
[----:B0-----:R-:W-:Y:S01]  /*12a20*/  MOV R22, R4 ;  /* 0x0000000400167202 */ /* 0x001fe20000000f00 */
[----:B-1----:R-:W-:Y:S01]  /*12a30*/  IMAD.MOV.U32 R23, RZ, RZ, R2 ;  /* 0x000000ffff177224 */ /* 0x002fe200078e0002 */
[----:B---3--:R-:W-:-:S02]  /*12a40*/  MOV R20, R0 ;  /* 0x0000000000147202 */ /* 0x008fc40000000f00 */
[----:B------:R-:W-:Y:S01]  /*12a50*/  MOV R21, R5 ;  /* 0x0000000500157202 */ /* 0x000fe20000000f00 */
[----:B------:R-:W3:Y:S04]  /*12a60*/  LDL.LU R0, [R1+0x2760] ;  /* 0x0027600001007983 */ /* 0x000ee80000300800 */
[----:B------:R-:W4:Y:S04]  /*12a70*/  LDL R8, [R1+0x120] ;  /* 0x0001200001087983 */ /* 0x000f280000100800 */
[----:B------:R-:W4:Y:S04]  /*12a80*/  LDL R9, [R1+0x124] ;  /* 0x0001240001097983 */ /* 0x000f280000100800 */
[----:B------:R-:W-:Y:S04]  /*12a90*/  STL.64 [R1+0x26e8], R22 ;  /* 0x0026e81601007387 */ /* 0x000fe80000100a00 */
[----:B------:R0:W-:Y:S04]  /*12aa0*/  STL.64 [R1+0x26e0], R20 ;  /* 0x0026e01401007387 */ /* 0x0001e80000100a00 */
[----:B0-----:R-:W2:Y:S04]  /*12ab0*/  LDL.LU R20, [R1+0x90] ;  /* 0x0000900001147983 */ /* 0x001ea80000300800 */
[----:B------:R-:W2:Y:S04]  /*12ac0*/  LDL.LU R21, [R1+0x94] ;  /* 0x0000940001157983 */ /* 0x000ea80000300800 */
[----:B------:R-:W5:Y:S04]  /*12ad0*/  LDL.LU.64 R12, [R1+0x2758] ;  /* 0x00275800010c7983 */ /* 0x000f680000300a00 */
[----:B------:R-:W2:Y:S04]  /*12ae0*/  LDL.LU.64 R6, [R1+0x2750] ;  /* 0x0027500001067983 */ /* 0x000ea80000300a00 */
[----:B------:R-:W2:Y:S04]  /*12af0*/  LDL.LU.64 R4, [R1+0x2748] ;  /* 0x0027480001047983 */ /* 0x000ea80000300a00 */
[----:B------:R0:W-:Y:S04]  /*12b00*/  STL.64 [R1+0x30], R16 ;  /* 0x0000301001007387 */ /* 0x0001e80000100a00 */
[----:B------:R-:W-:Y:S04]  /*12b10*/  STL.64 [R1+0x38], R18 ;  /* 0x0000381201007387 */ /* 0x000fe80000100a00 */
[----:B0-----:R-:W3:Y:S01]  /*12b20*/  LDL.LU R16, [R1+0x100] ;  /* 0x0001000001107983 */ /* 0x001ee20000300800 */
[C---:B--2---:R-:W-:Y:S11]  /*12b30*/  HMMA.16816.F32.BF16 R24, R4.reuse, R20, R24 ;  /* 0x000000140418723c */ /* 0x044ff60000041818 */
[----:B------:R-:W-:Y:S11]  /*12b40*/  @!UPT UIADD3 URZ, URZ, URZ, URZ ;  /* 0x0000003f3f3ff290 */ /* 0x000ff6000fffe03f */
[----:B------:R-:W-:Y:S02]  /*12b50*/  @!UPT UIADD3 URZ, URZ, URZ, URZ ;  /* 0x0000003f3f3ff290 */ /* 0x000fe4000fffe03f */
[----:B------:R-:W-:Y:S01]  /*12b60*/  MOV R2, R27 ;  /* 0x0000001b00027202 */ /* 0x000fe20000000f00 */
[----:B------:R0:W-:Y:S01]  /*12b70*/  STL [R1+0x48], R26 ;  /* 0x0000481a01007387 */ /* 0x0001e20000100800 */
[----:B------:R-:W-:Y:S02]  /*12b80*/  MOV R14, R24 ;  /* 0x00000018000e7202 */ /* 0x000fe40000000f00 */
[----:B------:R-:W-:Y:S01]  /*12b90*/  MOV R15, R25 ;  /* 0x00000019000f7202 */ /* 0x000fe20000000f00 */
[----:B0-----:R-:W2:Y:S04]  /*12ba0*/  LDL.LU.64 R26, [R1+0x2740] ;  /* 0x00274000011a7983 */ /* 0x001ea80000300a00 */
[----:B------:R-:W2:Y:S04]  /*12bb0*/  LDL.LU.64 R24, [R1+0x2738] ;  /* 0x0027380001187983 */ /* 0x000ea80000300a00 */
[----:B------:R-:W-:Y:S04]  /*12bc0*/  STL [R1+0x26d0], R2 ;  /* 0x0026d00201007387 */ /* 0x000fe80000100800 */
[----:B------:R-:W-:Y:S04]  /*12bd0*/  STL.64 [R1+0x26c8], R14 ;  /* 0x0026c80e01007387 */ /* 0x000fe80000100a00 */
[----:B-----5:R0:W-:Y:S04]  /*12be0*/  STL.64 [R1+0x26c0], R12 ;  /* 0x0026c00c01007387 */ /* 0x0201e80000100a00 */
[----:B0-----:R-:W2:Y:S01]  /*12bf0*/  LDL.LU.64 R12, [R1+0xc0] ;  /* 0x0000c000010c7983 */ /* 0x001ea20000300a00 */
[----:B---3--:R-:W-:Y:S01]  /*12c00*/  MOV R17, R0 ;  /* 0x0000000000117202 */ /* 0x008fe20000000f00 */
[----:B--2---:R-:W-:Y:S01]  /*12c10*/  HMMA.16816.F32.BF16 R24, R4, R12, R24 ;  /* 0x0000000c0418723c */ /* 0x004fe20000041818 */
[----:B------:R-:W-:Y:S01]  /*12c20*/  IMAD.MOV.U32 R18, RZ, RZ, R12 ;  /* 0x000000ffff127224 */ /* 0x000fe200078e000c */
[----:B------:R-:W-:Y:S11]  /*12c30*/  MOV R0, R13 ;  /* 0x0000000d00007202 */ /* 0x000ff60000000f00 */
[----:B------:R-:W-:Y:S11]  /*12c40*/  @!UPT UIADD3 URZ, URZ, URZ, URZ ;  /* 0x0000003f3f3ff290 */ /* 0x000ff6000fffe03f */
[----:B------:R-:W-:Y:S01]  /*12c50*/  MOV R13, R26 ;  /* 0x0000001a000d7202 */ /* 0x000fe20000000f00 */
[----:B------:R-:W-:Y:S01]  /*12c60*/  IMAD.MOV.U32 R12, RZ, RZ, R27 ;  /* 0x000000ffff0c7224 */ /* 0x000fe200078e001b */
[----:B------:R-:W-:Y:S01]  /*12c70*/  MOV R15, R24 ;  /* 0x00000018000f7202 */ /* 0x000fe20000000f00 */
[----:B------:R-:W2:Y:S01]  /*12c80*/  LDL.LU.64 R26, [R1+0x2730] ;  /* 0x00273000011a7983 */ /* 0x000ea20000300a00 */
[----:B------:R-:W-:-:S03]  /*12c90*/  MOV R14, R25 ;  /* 0x00000019000e7202 */ /* 0x000fc60000000f00 */
[----:B------:R-:W2:Y:S04]  /*12ca0*/  LDL.LU.64 R24, [R1+0x2728] ;  /* 0x0027280001187983 */ /* 0x000ea80000300a00 */
[----:B------:R0:W-:Y:S04]  /*12cb0*/  STL.64 [R1+0x26f8], R14 ;  /* 0x0026f80e01007387 */ /* 0x0001e80000100a00 */
[----:B------:R1:W-:Y:S01]  /*12cc0*/  STL.64 [R1+0x26f0], R12 ;  /* 0x0026f00c01007387 */ /* 0x0003e20000100a00 */
[----:B0-----:R-:W-:-:S03]  /*12cd0*/  MOV R15, R29 ;  /* 0x0000001d000f7202 */ /* 0x001fc60000000f00 */
[----:B-1----:R-:W3:Y:S04]  /*12ce0*/  LDL.LU R12, [R1+0x20] ;  /* 0x00002000010c7983 */ /* 0x002ee80000300800 */
[----:B------:R-:W3:Y:S04]  /*12cf0*/  LDL.LU R13, [R1+0x24] ;  /* 0x00002400010d7983 */ /* 0x000ee80000300800 */
[----:B------:R-:W3:Y:S01]  /*12d00*/  LDL.LU R14, [R1+0x28] ;  /* 0x00002800010e7983 */ /* 0x000ee20000300800 */
[C---:B--2---:R-:W-:Y:S11]  /*12d10*/  HMMA.16816.F32.BF16 R24, R4.reuse, R16, R24 ;  /* 0x000000100418723c */ /* 0x044ff60000041818 */
[----:B------:R-:W-:Y:S11]  /*12d20*/  @!UPT UIADD3 URZ, URZ, URZ, URZ ;  /* 0x0000003f3f3ff290 */ /* 0x000ff6000fffe03f */
[----:B------:R-:W-:Y:S01]  /*12d30*/  @!UPT UIADD3 URZ, URZ, URZ, URZ ;  /* 0x0000003f3f3ff290 */ /* 0x000fe2000fffe03f */
[----:B------:R0:W-:Y:S01]  /*12d40*/  STL.64 [R1+0x60], R24 ;  /* 0x0000601801007387 */ /* 0x0001e20000100a00 */
[----:B------:R-:W-:Y:S02]  /*12d50*/  MOV R2, R26 ;  /* 0x0000001a00027202 */ /* 0x000fe40000000f00 */
[----:B------:R-:W-:Y:S02]  /*12d60*/  MOV R29, R27 ;  /* 0x0000001b001d7202 */ /* 0x000fe40000000f00 */
[----:B------:R-:W4:Y:S04]  /*12d70*/  LDL.LU.64 R26, [R1+0x2720] ;  /* 0x00272000011a7983 */ /* 0x000f280000300a00 */
[----:B0-----:R-:W4:Y:S04]  /*12d80*/  LDL.LU.64 R24, [R1+0x2718] ;  /* 0x0027180001187983 */ /* 0x001f280000300a00 */
[----:B------:R-:W2:Y:S01]  /*12d90*/  LDL.LU.64 R10, [R1+0x2710] ;  /* 0x00271000010a7983 */ /* 0x000ea20000300a00 */
[----:B----4-:R-:W-:Y:S03]  /*12da0*/  HMMA.16816.F32.BF16 R24, R4, R8, R24 ;  /* 0x000000080418723c */ /* 0x010fe60000041818 */
[----:B------:R-:W3:Y:S04]  /*12db0*/  LDL.LU.64 R8, [R1+0x2708] ;  /* 0x0027080001087983 */ /* 0x000ee80000300a00 */
[----:B--2---:R-:W-:-:S02]  /*12dc0*/  MOV R4, R11 ;  /* 0x0000000b00047202 */ /* 0x004fc40000000f00 */
[----:B------:R-:W3:Y:S01]  /*12dd0*/  LDL.LU R11, [R1+0x2704] ;  /* 0x00270400010b7983 */ /* 0x000ee20000300800 */
[----:B------:R-:W-:-:S03]  /*12de0*/  IMAD.MOV.U32 R7, RZ, RZ, R28 ;  /* 0x000000ffff077224 */ /* 0x000fc600078e001c */
[----:B------:R-:W2:Y:S04]  /*12df0*/  LDL.LU R5, [R1+0x4] ;  /* 0x0000040001057983 */ /* 0x000ea80000300800 */
[----:B------:R-:W2:Y:S04]  /*12e00*/  LDL.LU R6, [R1+0x8] ;  /* 0x0000080001067983 */ /* 0x000ea80000300800 */
[----:B------:R-:W4:Y:S04]  /*12e10*/  LDL.LU R28, [R1+0x2700] ;  /* 0x00270000011c7983 */ /* 0x000f280000300800 */
[----:B------:R-:W-:Y:S04]  /*12e20*/  STL.64 [R1+0x2688], R26 ;  /* 0x0026881a01007387 */ /* 0x000fe80000100a00 */
[----:B------:R0:W-:Y:S02]  /*12e30*/  STL.64 [R1+0x2680], R24 ;  /* 0x0026801801007387 */ /* 0x0001e40000100a00 */
[----:B0-----:R-:W-:Y:S01]  /*12e40*/  MOV R25, R0 ;  /* 0x0000000000197202 */ /* 0x001fe20000000f00 */
[----:B---3--:R-:W-:Y:S01]  /*12e50*/  HMMA.16816.F32.BF16 R20, R8, R20, R12 ;  /* 0x000000140814723c */ /* 0x008fe2000004180c */
[----:B------:R-:W3:Y:S04]  /*12e60*/  LDL.LU.64 R14, [R1+0x26f8] ;  /* 0x0026f800010e7983 */ /* 0x000ee80000300a00 */
[----:B------:R-:W5:Y:S11]  /*12e70*/  LDL.LU.64 R12, [R1+0x26f0] ;  /* 0x0026f000010c7983 */ /* 0x000f760000300a00 */
[----:B------:R-:W-:Y:S07]  /*12e80*/  @!UPT UIADD3 URZ, URZ, URZ, URZ ;  /* 0x0000003f3f3ff290 */ /* 0x000fee000fffe03f */
[----:B------:R-:W-:Y:S01]  /*12e90*/  STL.64 [R1+0x20], R20 ;  /* 0x0000201401007387 */ /* 0x000fe20000100a00 */
[----:B------:R-:W-:-:S03]  /*12ea0*/  MOV R0, R23 ;  /* 0x0000001700007202 */ /* 0x000fc60000000f00 */
[----:B------:R0:W-:Y:S04]  /*12eb0*/  STL [R1+0x28], R22 ;  /* 0x0000281601007387 */ /* 0x0001e80000100800 */
[----:B0-----:R-:W3:Y:S04]  /*12ec0*/  LDL.LU.64 R22, [R1+0x26e8] ;  /* 0x0026e80001167983 */ /* 0x001ee80000300a00 */
[----:B------:R-:W3:Y:S01]  /*12ed0*/  LDL.LU.64 R20, [R1+0x26e0] ;  /* 0x0026e00001147983 */ /* 0x000ee20000300a00 */
[----:B------:R-:W-:Y:S01]  /*12ee0*/  MOV R24, R18 ;  /* 0x0000001200187202 */ /* 0x000fe20000000f00 */
[C---:B--2---:R-:W-:Y:S02]  /*12ef0*/  HMMA.16816.F32.BF16 R4, R8.reuse, R16, R4 ;  /* 0x000000100804723c */ /* 0x044fe40000041804 */
[----:B------:R-:W0:Y:S06]  /*12f00*/  LDSM.16.MT88.4 R16, [R3+0x11800] ;  /* 0x011800000310783b */ /* 0x000e2c0000004200 */
[----:B---3--:R-:W-:Y:S01]  /*12f10*/  HMMA.16816.F32.BF16 R24, R8, R24, R20 ;  /* 0x000000180818723c */ /* 0x008fe20000041814 */
[----:B------:R-:W2:Y:S11]  /*12f20*/  LDL.LU.64 R20, [R1+0x26d8] ;  /* 0x0026d80001147983 */ /* 0x000eb60000300a00 */
[----:B------:R-:W-:Y:S11]  /*12f30*/  @!UPT UIADD3 URZ, URZ, URZ, URZ ;  /* 0x0000003f3f3ff290 */ /* 0x000ff6000fffe03f */
[----:B------:R-:W-:Y:S04]  /*12f40*/  STL.64 [R1+0x10], R24 ;  /* 0x0000101801007387 */ /* 0x000fe80000100a00 */
[----:B------:R-:W-:Y:S04]  /*12f50*/  STL.64 [R1+0x18], R26 ;  /* 0x0000181a01007387 */ /* 0x000fe80000100a00 */
[----:B----4-:R-:W1:Y:S01]  /*12f60*/  LDSM.16.M88.4 R24, [R28+0x80] ;  /* 0x000080001c18783b */ /* 0x010e620000000200 */
[----:B------:R-:W-:Y:S01]  /*12f70*/  MOV R22, R4 ;  /* 0x0000000400167202 */ /* 0x000fe20000000f00 */
[----:B------:R-:W-:-:S02]  /*12f80*/  IMAD.MOV.U32 R23, RZ, RZ, R5 ;  /* 0x000000ffff177224 */ /* 0x000fc400078e0005 */
[----:B------:R3:W-:Y:S04]  /*12f90*/  STL.64 [R1+0x8], R6 ;  /* 0x0000080601007387 */ /* 0x0007e80000100a00 */
[----:B---3--:R-:W3:Y:S04]  /*12fa0*/  LDL R7, [R1+0x5c4] ;  /* 0x0005c40001077983 */ /* 0x008ee80000100800 */
[----:B------:R-:W-:Y:S04]  /*12fb0*/  STL.64 [R1+0x2678], R22 ;  /* 0x0026781601007387 */ /* 0x000fe80000100a00 */
[----:B--2---:R2:W-:Y:S04]  /*12fc0*/  STL.64 [R1+0x2670], R20 ;  /* 0x0026701401007387 */ /* 0x0045e80000100a00 */
[----:B--2---:R-:W2:Y:S04]  /*12fd0*/  LDL.LU.64 R20, [R1+0x120] ;  /* 0x0001200001147983 */ /* 0x004ea80000300a00 */
[----:B------:R-:W4:Y:S04]  /*12fe0*/  LDL.LU.64 R22, [R1+0x128] ;  /* 0x0001280001167983 */ /* 0x000f280000300a00 */
[----:B------:R-:W-:Y:S04]  /*12ff0*/  STL [R1+0x2660], R3 ;  /* 0x0026600301007387 */ /* 0x000fe80000100800 */
[----:B0-----:R-:W-:Y:S04]  /*13000*/  STL.64 [R1+0x2628], R18 ;  /* 0x0026281201007387 */ /* 0x001fe80000100a00 */
[----:B------:R-:W-:Y:S04]  /*13010*/  STL.64 [R1+0x2620], R16 ;  /* 0x0026201001007387 */ /* 0x000fe80000100a00 */
[----:B------:R-:W0:Y:S04]  /*13020*/  LDSM.16.M88.4 R16, [R28+0x4080] ;  /* 0x004080001c10783b */ /* 0x000e280000000200 */
[----:B-1----:R-:W-:Y:S04]  /*13030*/  STL.64 [R1+0x80], R24 ;  /* 0x0000801801007387 */ /* 0x002fe80000100a00 */
[----:B------:R-:W-:Y:S04]  /*13040*/  STL.64 [R1+0x88], R26 ;  /* 0x0000881a01007387 */ /* 0x000fe80000100a00 */
[----:B------:R-:W1:Y:S04]  /*13050*/  LDSM.16.M88.4 R24, [R28+0x8080] ;  /* 0x008080001c18783b */ /* 0x000e680000000200 */
[----:B---3--:R-:W-:Y:S04]  /*13060*/  LDSM.16.MT88.4 R4, [R7+0x11800] ;  /* 0x011800000704783b */ /* 0x008fe80000004200 */
[----:B0-----:R0:W-:Y:S04]  /*13070*/  STL.64 [R1+0xa0], R16 ;  /* 0x0000a01001007387 */ /* 0x0011e80000100a00 */
[----:B------:R3:W-:Y:S04]  /*13080*/  STL.64 [R1+0xa8], R18 ;  /* 0x0000a81201007387 */ /* 0x0007e80000100a00 */
[----:B0-----:R-:W2:Y:S04]  /*13090*/  LDL.LU R16, [R1+0x30] ;  /* 0x0000300001107983 */ /* 0x001ea80000300800 */
[----:B-1----:R0:W-:Y:S04]  /*130a0*/  STL.64 [R1+0xb0], R24 ;  /* 0x0000b01801007387 */ /* 0x0021e80000100a00 */
[----:B------:R1:W-:Y:S04]  /*130b0*/  STL.64 [R1+0xb8], R26 ;  /* 0x0000b81a01007387 */ /* 0x0003e80000100a00 */
[----:B------:R-:W2:Y:S04]  /*130c0*/  LDL.LU R17, [R1+0x34] ;  /* 0x0000340001117983 */ /* 0x000ea80000300800 */
[----:B---3--:R-:W2:Y:S04]  /*130d0*/  LDL.LU R18, [R1+0x38] ;  /* 0x0000380001127983 */ /* 0x008ea80000300800 */
[----:B------:R-:W2:Y:S04]  /*130e0*/  LDL.LU R19, [R1+0x3c] ;  /* 0x00003c0001137983 */ /* 0x000ea80000300800 */
[----:B0-----:R-:W3:Y:S04]  /*130f0*/  LDL.LU R24, [R1+0x60] ;  /* 0x0000600001187983 */ /* 0x001ee80000300800 */
[----:B------:R-:W3:Y:S01]  /*13100*/  LDL.LU R25, [R1+0x64] ;  /* 0x0000640001197983 */ /* 0x000ee20000300800 */
[----:B-1----:R-:W-:-:S02]  /*13110*/  MOV R26, R2 ;  /* 0x00000002001a7202 */ /* 0x002fc40000000f00 */
[----:B------:R-:W-:Y:S01]  /*13120*/  MOV R27, R29 ;  /* 0x0000001d001b7202 */ /* 0x000fe20000000f00 */
[----:B------:R-:W2:Y:S04]  /*13130*/  LDL.LU R2, [R1+0x26d0] ;  /* 0x0026d00001027983 */ /* 0x000ea80000300800 */
[----:B------:R5:W-:Y:S02]  /*13140*/  STL.64 [R1+0x2698], R26 ;  /* 0x0026981a01007387 */ /* 0x000be40000100a00 */
[----:B-----5:R-:W-:Y:S01]  /*13150*/  IMAD.MOV.U32 R26, RZ, RZ, R13 ;  /* 0x000000ffff1a7224 */ /* 0x020fe200078e000d */
[----:B------:R-:W-:Y:S01]  /*13160*/  MOV R27, R12 ;  /* 0x0000000c001b7202 */ /* 0x000fe20000000f00 */
[----:B---3--:R0:W-:Y:S02]  /*13170*/  STL.64 [R1+0x2690], R24 ;  /* 0x0026901801007387 */ /* 0x0081e40000100a00 */
[----:B0-----:R-:W-:-:S02]  /*13180*/  MOV R24, R15 ;  /* 0x0000000f00187202 */ /* 0x001fc40000000f00 */
[----:B------:R-:W-:Y:S02]  /*13190*/  MOV R25, R14 ;  /* 0x0000000e00197202 */ /* 0x000fe40000000f00 */
[----:B------:R-:W0:Y:S04]  /*131a0*/  LDSM.16.M88.4 R12, [R28+0xc080] ;  /* 0x00c080001c0c783b */ /* 0x000e280000000200 */
[----:B------:R1:W-:Y:S04]  /*131b0*/  STL.64 [R1+0x26a8], R26 ;  /* 0x0026a81a01007387 */ /* 0x0003e80000100a00 */
[----:B------:R-:W-:Y:S04]  /*131c0*/  STL.64 [R1+0x26a0], R24 ;  /* 0x0026a01801007387 */ /* 0x000fe80000100a00 */
[----:B-1----:R-:W3:Y:S01]  /*131d0*/  LDL.LU.64 R26, [R1+0x98] ;  /* 0x00009800011a7983 */ /* 0x002ee20000300a00 */
[----:B0-----:R-:W-:-:S03]  /*131e0*/  MOV R28, R15 ;  /* 0x0000000f001c7202 */ /* 0x001fc60000000f00 */
[----:B------:R0:W-:Y:S01]  /*131f0*/  STL.64 [R1+0xe0], R12 ;  /* 0x0000e00c01007387 */ /* 0x0001e20000100a00 */
[----:B------:R-:W-:-:S03]  /*13200*/  MOV R29, R14 ;  /* 0x0000000e001d7202 */ /* 0x000fc60000000f00 */
[----:B------:R-:W5:Y:S04]  /*13210*/  LDL.LU.64 R14, [R1+0x26c8] ;  /* 0x0026c800010e7983 */ /* 0x000f680000300a00 */
[----:B0-----:R-:W2:Y:S04]  /*13220*/  LDL.LU.64 R12, [R1+0x26c0] ;  /* 0x0026c000010c7983 */ /* 0x001ea80000300a00 */
[----:B------:R-:W-:Y:S04]  /*13230*/  STL [R1+0x25dc], R28 ;  /* 0x0025dc1c01007387 */ /* 0x000fe80000100800 */
[----:B------:R-:W-:Y:S04]  /*13240*/  STL [R1+0x25d8], R29 ;  /* 0x0025d81d01007387 */ /* 0x000fe80000100800 */
[----:B------:R-:W-:Y:S04]  /*13250*/  STL [R1+0x25ec], R4 ;  /* 0x0025ec0401007387 */ /* 0x000fe80000100800 */
[----:B------:R-:W-:Y:S04]  /*13260*/  STL [R1+0x25e8], R5 ;  /* 0x0025e80501007387 */ /* 0x000fe80000100800 */
[----:B------:R0:W-:Y:S04]  /*13270*/  STL [R1+0x25e4], R6 ;  /* 0x0025e40601007387 */ /* 0x0001e80000100800 */
[----:B------:R1:W-:Y:S04]  /*13280*/  STL [R1+0x25e0], R7 ;  /* 0x0025e00701007387 */ /* 0x0003e80000100800 */
[----:B0-----:R-:W2:Y:S04]  /*13290*/  LDL.LU R6, [R1+0xc8] ;  /* 0x0000c80001067983 */ /* 0x001ea80000300800 */
[----:B-1----:R-:W2:Y:S01]  /*132a0*/  LDL.LU R7, [R1+0xcc] ;  /* 0x0000cc0001077983 */ /* 0x002ea20000300800 */
[----:B-----5:R-:W-:Y:S01]  /*132b0*/  MOV R4, R14 ;  /* 0x0000000e00047202 */ /* 0x020fe20000000f00 */
[----:B------:R-:W-:-:S02]  /*132c0*/  IMAD.MOV.U32 R5, RZ, RZ, R15 ;  /* 0x000000ffff057224 */ /* 0x000fc400078e000f */
[----:B--2---:R0:W-:Y:S04]  /*132d0*/  STL.64 [R1+0x26b0], R6 ;  /* 0x0026b00601007387 */ /* 0x0041e80000100a00 */
[----:B------:R-:W2:Y:S04]  /*132e0*/  LDL.LU R14, [R1+0x26bc] ;  /* 0x0026bc00010e7983 */ /* 0x000ea80000300800 */
[----:B------:R-:W2:Y:S04]  /*132f0*/  LDL.LU R15, [R1+0x26b8] ;  /* 0x0026b800010f7983 */ /* 0x000ea80000300800 */
[----:B0-----:R-:W2:Y:S01]  /*13300*/  LDL.LU R6, [R1+0x48] ;  /* 0x0000480001067983 */ /* 0x001ea20000300800 */
[----:B------:R-:W-:Y:S01]  /*13310*/  MOV R7, R2 ;  /* 0x0000000200077202 */ /* 0x000fe20000000f00 */
[----:B------:R-:W-:Y:S02]  /*13320*/  HMMA.16816.F32.BF16 R16, R8, R20, R16 ;  /* 0x000000140810723c */ /* 0x000fe40000041810 */
[----:B------:R-:W5:Y:S04]  /*13330*/  LDL.LU R10, [R1+0x108] ;  /* 0x00010800010a7983 */ /* 0x000f680000300800 */
[----:B------:R-:W5:Y:S01]  /*13340*/  LDL.LU R11, [R1+0x10c] ;  /* 0x00010c00010b7983 */ /* 0x000f620000300800 */
[----:B---3--:R-:W-:-:S02]  /*13350*/  MOV R3, R26 ;  /* 0x0000001a00037202 */ /* 0x008fc40000000f00 */
[----:B------:R-:W-:Y:S11]  /*13360*/  MOV R29, R27 ;  /* 0x0000001b001d7202 */ /* 0x000ff60000000f00 */
[----:B------:R-:W-:Y:S03]  /*13370*/  @!UPT UIADD3 URZ, URZ, URZ, URZ ;  /* 0x0000003f3f3ff290 */ /* 0x000fe6000fffe03f */
[----:B------:R-:W-:Y:S04]  /*13380*/  STL [R1+0x2634], R18 ;  /* 0x0026341201007387 */ /* 0x000fe80000100800 */
[----:B------:R-:W-:Y:S01]  /*13390*/  STL [R1+0x2630], R19 ;  /* 0x0026301301007387 */ /* 0x000fe20000100800 */
[C---:B--2---:R-:W-:Y:S11]  /*133a0*/  HMMA.16816.F32.BF16 R4, R12.reuse, R26, R4 ;  /* 0x0000001a0c04723c */ /* 0x044ff60000041804 */
[----:B------:R-:W-:Y:S11]  /*133b0*/  @!UPT UIADD3 URZ, URZ, URZ, URZ ;  /* 0x0000003f3f3ff290 */ /* 0x000ff6000fffe03f */
[----:B------:R-:W-:Y:S01]  /*133c0*/  @!UPT UIADD3 URZ, URZ, URZ, URZ ;  /* 0x0000003f3f3ff290 */ /* 0x000fe2000fffe03f */
[----:B------:R-:W-:Y:S04]  /*133d0*/  STL.64 [R1+0x40], R4 ;  /* 0x0000400401007387 */ /* 0x000fe80000100a00 */
[----:B------:R0:W-:Y:S04]  /*133e0*/  STL.64 [R1+0x48], R6 ;  /* 0x0000480601007387 */ /* 0x0001e80000100a00 */
[----:B0-----:R-:W2:Y:S04]  /*133f0*/  LDL.LU.64 R6, [R1+0x26b0] ;  /* 0x0026b00001067983 */ /* 0x001ea80000300a00 */
[----:B------:R-:W2:Y:S04]  /*13400*/  LDL.LU.64 R26, [R1+0x26a8] ;  /* 0x0026a800011a7983 */ /* 0x000ea80000300a00 */
[----:B------:R-:W2:Y:S02]  /*13410*/  LDL.LU.64 R24, [R1+0x26a0] ;  /* 0x0026a00001187983 */ /* 0x000ea40000300a00 */
[----:B--2---:R-:W-:Y:S11]  /*13420*/  HMMA.16816.F32.BF16 R24, R12, R6, R24 ;  /* 0x000000060c18723c */ /* 0x004ff60000041818 */
[----:B------:R-:W-:Y:S11]  /*13430*/  @!UPT UIADD3 URZ, URZ, URZ, URZ ;  /* 0x0000003f3f3ff290 */ /* 0x000ff6000fffe03f */
[----:B------:R-:W-:Y:S02]  /*13440*/  @!UPT UIADD3 URZ, URZ, URZ, URZ ;  /* 0x0000003f3f3ff290 */ /* 0x000fe4000fffe03f */
[----:B------:R-:W-:Y:S01]  /*13450*/  MOV R4, R26 ;  /* 0x0000001a00047202 */ /* 0x000fe20000000f00 */
[----:B------:R-:W-:Y:S01]  /*13460*/  IMAD.MOV.U32 R5, RZ, RZ, R25 ;  /* 0x000000ffff057224 */ /* 0x000fe200078e0019 */
[----:B------:R-:W-:Y:S02]  /*13470*/  MOV R2, R27 ;  /* 0x0000001b00027202 */ /* 0x000fe40000000f00 */
[----:B------:R-:W-:Y:S01]  /*13480*/  MOV R28, R24 ;  /* 0x00000018001c7202 */ /* 0x000fe20000000f00 */
[----:B------:R-:W5:Y:S04]  /*13490*/  LDL.LU.64 R26, [R1+0x2698] ;  /* 0x00269800011a7983 */ /* 0x000f680000300a00 */
[----:B------:R-:W5:Y:S04]  /*134a0*/  LDL.LU.64 R24, [R1+0x2690] ;  /* 0x0026900001187983 */ /* 0x000f680000300a00 */
[----:B------:R0:W-:Y:S04]  /*134b0*/  STL.64 [R1+0x2658], R6 ;  /* 0x0026580601007387 */ /* 0x0001e80000100a00 */
[----:B------:R1:W-:Y:S01]  /*134c0*/  STL.64 [R1+0x2650], R4 ;  /* 0x0026500401007387 */ /* 0x0003e20000100a00 */
[----:B0-----:R-:W-:-:S03]  /*134d0*/  MOV R7, R0 ;  /* 0x0000000000077202 */ /* 0x001fc60000000f00 */
[----:B-1----:R-:W2:Y:S04]  /*134e0*/  LDL.LU R4, [R1+0x20] ;  /* 0x0000200001047983 */ /* 0x002ea80000300800 */
[----:B------:R-:W2:Y:S04]  /*134f0*/  LDL.LU R5, [R1+0x24] ;  /* 0x0000240001057983 */ /* 0x000ea80000300800 */
[----:B------:R-:W2:Y:S01]  /*13500*/  LDL.LU R6, [R1+0x28] ;  /* 0x0000280001067983 */ /* 0x000ea20000300800 */
[----:B-----5:R-:W-:Y:S11]  /*13510*/  HMMA.16816.F32.BF16 R24, R12, R10, R24 ;  /* 0x0000000a0c18723c */ /* 0x020ff60000041818 */
[----:B------:R-:W-:Y:S11]  /*13520*/  @!UPT UIADD3 URZ, URZ, URZ, URZ ;  /* 0x0000003f3f3ff290 */ /* 0x000ff6000fffe03f */
[----:B------:R-:W-:Y:S01]  /*13530*/  @!UPT UIADD3 URZ, URZ, URZ, URZ ;  /* 0x0000003f3f3ff290 */ /* 0x000fe2000fffe03f */
[----:B------:R-:W-:Y:S01]  /*13540*/  STL.64 [R1+0x60], R24 ;  /* 0x0000601801007387 */ /* 0x000fe20000100a00 */
[----:B------:R-:W-:-:S03]  /*13550*/  MOV R0, R27 ;  /* 0x0000001b00007202 */ /* 0x000fc60000000f00 */
[----:B------:R0:W-:Y:S04]  /*13560*/  STL [R1+0x68], R26 ;  /* 0x0000681a01007387 */ /* 0x0001e80000100800 */
[----:B0-----:R-:W3:Y:S04]  /*13570*/  LDL.LU.64 R26, [R1+0x2688] ;  /* 0x00268800011a7983 */ /* 0x001ee80000300a00 */
[----:B------:R-:W3:Y:S04]  /*13580*/  LDL.LU.64 R24, [R1+0x2680] ;  /* 0x0026800001187983 */ /* 0x000ee80000300a00 */
[----:B------:R0:W-:Y:S01]  /*13590*/  STL.64 [R1+0x2648], R10 ;  /* 0x0026480a01007387 */ /* 0x0001e20000100a00 */
[----:B----4-:R-:W-:-:S03]  /*135a0*/  IMAD.MOV.U32 R18, RZ, RZ, R22 ;  /* 0x000000ffff127224 */ /* 0x010fc600078e0016 */
[----:B------:R-:W4:Y:S01]  /*135b0*/  LDL.LU R8, [R1+0x10] ;  /* 0x0000100001087983 */ /* 0x000f220000300800 */
[----:B------:R-:W-:-:S03]  /*135c0*/  MOV R19, R23 ;  /* 0x0000001700137202 */ /* 0x000fc60000000f00 */
[----:B------:R-:W4:Y:S04]  /*135d0*/  LDL.LU R9, [R1+0x14] ;  /* 0x0000140001097983 */ /* 0x000f280000300800 */
[----:B0-----:R-:W4:Y:S04]  /*135e0*/  LDL.LU R10, [R1+0x18] ;  /* 0x00001800010a7983 */ /* 0x001f280000300800 */
[----:B------:R-:W4:Y:S01]  /*135f0*/  LDL.LU R11, [R1+0x1c] ;  /* 0x00001c00010b7983 */ /* 0x000f220000300800 */
[----:B---3--:R-:W-:Y:S03]  /*13600*/  HMMA.16816.F32.BF16 R24, R12, R22, R24 ;  /* 0x000000160c18723c */ /* 0x008fe60000041818 */
[----:B------:R-:W3:Y:S04]  /*13610*/  LDL.LU.64 R22, [R1+0x2678] ;  /* 0x0026780001167983 */ /* 0x000ee80000300a00 */
[----:B------:R-:W2:Y:S04]  /*13620*/  LDL.LU.64 R20, [R1+0x2670] ;  /* 0x0026700001147983 */ /* 0x000ea80000300a00 */
[----:B------:R-:W-:Y:S04]  /*13630*/  STL.64 [R1+0x2640], R18 ;  /* 0x0026401201007387 */ /* 0x000fe80000100a00 */
[----:B------:R3:W-:Y:S02]  /*13640*/  STL.64 [R1+0x2638], R16 ;  /* 0x0026381001007387 */ /* 0x0007e40000100a00 */
[----:B---3--:R-:W-:-:S02]  /*13650*/  MOV R16, R22 ;  /* 0x0000001600107202 */ /* 0x008fc40000000f00 */
[----:B------:R-:W2:Y:S01]  /*13660*/  LDL.LU R22, [R1+0x2668] ;  /* 0x0026680001167983 */ /* 0x000ea20000300800 */
[----:B------:R-:W-:-:S03]  /*13670*/  MOV R17, R23 ;  /* 0x0000001700117202 */ /* 0x000fc60000000f00 */
[----:B------:R-:W2:Y:S04]  /*13680*/  LDL.LU R23, [R1+0x2664] ;  /* 0x0026640001177983 */ /* 0x000ea80000300800 */
[----:B------:R-:W3:Y:S04]  /*13690*/  LDL.LU R18, [R1+0x8] ;  /* 0x0000080001127983 */ /* 0x000ee80000300800 */
[----:B------:R-:W3:Y:S04]  /*136a0*/  LDL.LU R19, [R1+0xc] ;  /* 0x00000c0001137983 */ /* 0x000ee80000300800 */
[----:B------:R-:W5:Y:S04]  /*136b0*/  LDL R15, [R1+0x5c4] ;  /* 0x0005c400010f7983 */ /* 0x000f680000100800 */
[----:B------:R0:W-:Y:S04]  /*136c0*/  STL.64 [R1+0x2608], R26 ;  /* 0x0026081a01007387 */ /* 0x0001e80000100a00 */
[----:B------:R2:W-:Y:S01]  /*136d0*/  STL.64 [R1+0x2600], R24 ;  /* 0x0026001801007387 */ /* 0x0005e20000100a00 */
[----:B0-----:R-:W-:Y:S01]  /*136e0*/  MOV R26, R3 ;  /* 0x00000003001a7202 */ /* 0x001fe20000000f00 */
[----:B------:R-:W-:-:S02]  /*136f0*/  IMAD.MOV.U32 R27, RZ, RZ, R29 ;  /* 0x000000ffff1b7224 */ /* 0x000fc400078e001d */
[----:B------:R-:W3:Y:S05]  /*13700*/  LDL.LU R3, [R1+0x2660] ;  /* 0x0026600001037983 */ /* 0x000eea0000300800 */
[C---:B--2---:R-:W-:Y:S01]  /*13710*/  HMMA.16816.F32.BF16 R24, R20.reuse, R26, R4 ;  /* 0x0000001a1418723c */ /* 0x044fe20000041804 */
[----:B------:R-:W4:Y:S04]  /*13720*/  LDL.LU.64 R6, [R1+0x2658] ;  /* 0x0026580001067983 */ /* 0x000f280000300a00 */
[----:B------:R-:W2:Y:S04]  /*13730*/  LDL.LU.64 R4, [R1+0x2650] ;  /* 0x0026500001047983 */ /* 0x000ea80000300a00 */
[----:B-----5:R-:W-:Y:S11]  /*13740*/  LDSM.16.MT88.4 R12, [R15+0x11c00] ;  /* 0x011c00000f0c783b */ /* 0x020ff60000004200 */
[----:B------:R-:W-:Y:S03]  /*13750*/  @!UPT UIADD3 URZ, URZ, URZ, URZ ;  /* 0x0000003f3f3ff290 */ /* 0x000fe6000fffe03f */
[----:B------:R0:W-:Y:S04]  /*13760*/  STL.64 [R1+0x20], R24 ;  /* 0x0000201801007387 */ /* 0x0001e80000100a00 */
[----:B------:R1:W-:Y:S01]  /*13770*/  STL.64 [R1+0x28], R26 ;  /* 0x0000281a01007387 */ /* 0x0003e20000100a00 */
[----:B0-----:R-:W-:Y:S02]  /*13780*/  MOV R24, R28 ;  /* 0x0000001c00187202 */ /* 0x001fe40000000f00 */
[----:B-1----:R-:W-:Y:S01]  /*13790*/  MOV R27, R2 ;  /* 0x00000002001b7202 */ /* 0x002fe20000000f00 */
[----:B----4-:R-:W-:Y:S01]  /*137a0*/  HMMA.16816.F32.BF16 R8, R20, R6, R8 ;  /* 0x000000061408723c */ /* 0x010fe20000041808 */
[----:B--2---:R-:W-:Y:S02]  /*137b0*/  MOV R26, R4 ;  /* 0x00000004001a7202 */ /* 0x004fe40000000f00 */
[----:B------:R-:W-:-:S03]  /*137c0*/  MOV R25, R5 ;  /* 0x0000000500197202 */ /* 0x000fc60000000f00 */
[----:B------:R-:W-:Y:S04]  /*137d0*/  STL.64 [R1+0x2618], R26 ;  /* 0x0026181a01007387 */ /* 0x000fe80000100a00 */
[----:B------:R0:W-:Y:S11]  /*137e0*/  STL.64 [R1+0x2610], R24 ;  /* 0x0026101801007387 */ /* 0x0001f60000100a00 */
[----:B------:R-:W-:Y:S03]  /*137f0*/  @!UPT UIADD3 URZ, URZ, URZ, URZ ;  /* 0x0000003f3f3ff290 */ /* 0x000fe6000fffe03f */
[----:B------:R-:W-:Y:S01]  /*13800*/  MOV R6, R10 ;  /* 0x0000000a00067202 */ /* 0x000fe20000000f00 */
[----:B0-----:R-:W2:Y:S01]  /*13810*/  LDL.LU.64 R24, [R1+0x80] ;  /* 0x0000800001187983 */ /* 0x001ea20000300a00 */
[----:B------:R-:W-:-:S03]  /*13820*/  MOV R7, R11 ;  /* 0x0000000b00077202 */ /* 0x000fc60000000f00 */
[----:B------:R-:W3:Y:S01]  /*13830*/  LDL.LU.64 R10, [R1+0x2648] ;  /* 0x00264800010a7983 */ /* 0x000ee20000300a00 */
[----:B------:R-:W-:Y:S01]  /*13840*/  IMAD.MOV.U32 R4, RZ, RZ, R8 ;  /* 0x000000ffff047224 */ /* 0x000fe200078e0008 */
[----:B------:R-:W-:Y:S02]  /*13850*/  MOV R5, R9 ;  /* 0x0000000900057202 */ /* 0x000fe40000000f00 */
[----:B------:R-:W-:Y:S04]  /*13860*/  STL.64 [R1+0x25f8], R6 ;  /* 0x0025f80601007387 */ /* 0x000fe80000100a00 */
[----:B------:R0:W-:Y:S04]  /*13870*/  STL.64 [R1+0x25f0], R4 ;  /* 0x0025f00401007387 */ /* 0x0001e80000100a00 */
[----:B0-----:R-:W4:Y:S01]  /*13880*/  LDL.LU.64 R4, [R1+0xe0] ;  /* 0x0000e00001047983 */ /* 0x001f220000300a00 */
[----:B---3--:R-:W-:Y:S03]  /*13890*/  HMMA.16816.F32.BF16 R8, R20, R10, R16 ;  /* 0x0000000a1408723c */ /* 0x008fe60000041810 */
[----:B------:R-:W3:Y:S04]  /*138a0*/  LDL.LU.64 R18, [R1+0x2640] ;  /* 0x0026400001127983 */ /* 0x000ee80000300a00 */
[----:B------:R-:W5:Y:S11]  /*138b0*/  LDL.LU.64 R16, [R1+0x2638] ;  /* 0x0026380001107983 */ /* 0x000f760000300a00 */
[----:B------:R-:W-:Y:S05]  /*138c0*/  @!UPT UIADD3 URZ, URZ, URZ, URZ ;  /* 0x0000003f3f3ff290 */ /* 0x000fea000fffe03f */
[----:B------:R-:W-:Y:S01]  /*138d0*/  STL [R1], R8 ;  /* 0x0000000801007387 */ /* 0x000fe20000100800 */
[----:B------:R-:W-:Y:S01]  /*138e0*/  MOV R28, R9 ;  /* 0x00000009001c7202 */ /* 0x000fe20000000f00 */
[----:B------:R-:W-:Y:S01]  /*138f0*/  IMAD.MOV.U32 R29, RZ, RZ, R10 ;  /* 0x000000ffff1d7224 */ /* 0x000fe200078e000a */
[----:B------:R-:W-:Y:S02]  /*13900*/  MOV R2, R11 ;  /* 0x0000000b00027202 */ /* 0x000fe40000000f00 */
[----:B------:R-:W0:Y:S04]  /*13910*/  LDSM.16.MT88.4 R8, [R3+0x11c00] ;  /* 0x011c00000308783b */ /* 0x000e280000004200 */
[----:B0-----:R3:W-:Y:S04]  /*13920*/  STL.64 [R1+0x2590], R10 ;  /* 0x0025900a01007387 */ /* 0x0017e80000100a00 */
[----:B------:R-:W-:Y:S01]  /*13930*/  STL.64 [R1+0x2588], R8 ;  /* 0x0025880801007387 */ /* 0x000fe20000100a00 */
[----:B---3--:R-:W-:-:S03]  /*13940*/  MOV R10, R18 ;  /* 0x00000012000a7202 */ /* 0x008fc60000000f00 */
[----:B------:R-:W5:Y:S01]  /*13950*/  LDL.LU R18, [R1+0x2634] ;  /* 0x0026340001127983 */ /* 0x000f620000300800 */
[----:B------:R-:W-:-:S03]  /*13960*/  MOV R11, R19 ;  /* 0x00000013000b7202 */ /* 0x000fc60000000f00 */
[----:B------:R-:W5:Y:S04]  /*13970*/  LDL.LU R19, [R1+0x2630] ;  /* 0x0026300001137983 */ /* 0x000f680000300800 */
[----:B------:R-:W-:Y:S04]  /*13980*/  STL [R1+0x2550], R14 ;  /* 0x0025500e01007387 */ /* 0x000fe80000100800 */
[----:B------:R-:W-:Y:S04]  /*13990*/  STL [R1+0x254c], R15 ;  /* 0x00254c0f01007387 */ /* 0x000fe80000100800 */
[----:B------:R0:W-:Y:S04]  /*139a0*/  STL.64 [R1+0x2578], R12 ;  /* 0x0025780c01007387 */ /* 0x0001e80000100a00 */
[----:B0-----:R-:W3:Y:S04]  /*139b0*/  LDL.LU R12, [R1+0x40] ;  /* 0x00004000010c7983 */ /* 0x001ee80000300800 */
[----:B------:R-:W3:Y:S04]  /*139c0*/  LDL.LU R13, [R1+0x44] ;  /* 0x00004400010d7983 */ /* 0x000ee80000300800 */
[----:B------:R-:W3:Y:S04]  /*139d0*/  LDL.LU R14, [R1+0x48] ;  /* 0x00004800010e7983 */ /* 0x000ee80000300800 */
[----:B------:R-:W3:Y:S01]  /*139e0*/  LDL.LU R15, [R1+0x4c] ;  /* 0x00004c00010f7983 */ /* 0x000ee20000300800 */
[----:B-----5:R-:W-:Y:S03]  /*139f0*/  HMMA.16816.F32.BF16 R8, R20, R10, R16 ;  /* 0x0000000a1408723c */ /* 0x020fe60000041810 */
[----:B------:R-:W3:Y:S04]  /*13a00*/  LDL.LU.64 R18, [R1+0x2628] ;  /* 0x0026280001127983 */ /* 0x000ee80000300a00 */
[----:B------:R-:W3:Y:S04]  /*13a10*/  LDL.LU.64 R16, [R1+0x2620] ;  /* 0x0026200001107983 */ /* 0x000ee80000300a00 */
[----:B------:R-:W5:Y:S04]  /*13a20*/  LDL.LU R20, [R1+0x60] ;  /* 0x0000600001147983 */ /* 0x000f680000300800 */
[----:B------:R-:W5:Y:S01]  /*13a30*/  LDL.LU R21, [R1+0x64] ;  /* 0x0000640001157983 */ /* 0x000f620000300800 */
[----:B------:R-:W-:-:S03]  /*13a40*/  MOV R23, R0 ;  /* 0x0000000000177202 */ /* 0x000fc60000000f00 */
[----:B------:R-:W5:Y:S01]  /*13a50*/  LDL.LU R22, [R1+0x68] ;  /* 0x0000680001167983 */ /* 0x000f620000300800 */
[----:B--2---:R-:W-:Y:S01]  /*13a60*/  IMAD.MOV.U32 R6, RZ, RZ, R24 ;  /* 0x000000ffff067224 */ /* 0x004fe200078e0018 */
[----:B------:R-:W-:Y:S02]  /*13a70*/  MOV R0, R25 ;  /* 0x0000001900007202 */ /* 0x000fe40000000f00 */
[----:B------:R-:W-:Y:S04]  /*13a80*/  STL.64 [R1+0x25a0], R10 ;  /* 0x0025a00a01007387 */ /* 0x000fe80000100a00 */
[----:B------:R0:W-:Y:S04]  /*13a90*/  STL.64 [R1+0x2598], R8 ;  /* 0x0025980801007387 */ /* 0x0001e80000100a00 */
[----:B0-----:R-:W5:Y:S04]  /*13aa0*/  LDL.LU.64 R8, [R1+0xb0] ;  /* 0x0000b00001087983 */ /* 0x001f680000300a00 */
[----:B------:R-:W2:Y:S01]  /*13ab0*/  LDL.LU.64 R26, [R1+0x2618] ;  /* 0x00261800011a7983 */ /* 0x000ea20000300a00 */
[C---:B---3--:R-:W-:Y:S03]  /*13ac0*/  HMMA.16816.F32.BF16 R12, R16.reuse, R24, R12 ;  /* 0x00000018100c723c */ /* 0x048fe6000004180c */
[----:B------:R-:W2:Y:S11]  /*13ad0*/  LDL.LU.64 R24, [R1+0x2610] ;  /* 0x0026100001187983 */ /* 0x000eb60000300a00 */
[----:B------:R-:W-:Y:S09]  /*13ae0*/  @!UPT UIADD3 URZ, URZ, URZ, URZ ;  /* 0x0000003f3f3ff290 */ /* 0x000ff2000fffe03f */
[----:B------:R-:W-:Y:S04]  /*13af0*/  STL.64 [R1+0x25b0], R14 ;  /* 0x0025b00e01007387 */ /* 0x000fe80000100a00 */
[----:B------:R0:W-:Y:S04]  /*13b00*/  STL.64 [R1+0x25a8], R12 ;  /* 0x0025a80c01007387 */ /* 0x0001e80000100a00 */
        /* <DEDUP_REMOVED lines=8> */
[----:B------:R-:W2:Y:S01]  /*13b90*/  LDL.LU.64 R24, [R1+0x2600] ;  /* 0x0026000001187983 */ /* 0x000ea20000300a00 */
[----:B-----5:R-:W-:Y:S01]  /*13ba0*/  HMMA.16816.F32.BF16 R20, R16, R8, R20 ;  /* 0x000000081014723c */ /* 0x020fe20000041814 */
[----:B----4-:R-:W-:-:S02]  /*13bb0*/  MOV R11, R5 ;  /* 0x00000005000b7202 */ /* 0x010fc40000000f00 */
[----:B------:R0:W-:Y:S02]  /*13bc0*/  STL.64 [R1+0x25c8], R12 ;  /* 0x0025c80c01007387 */ /* 0x0001e40000100a00 */
[----:B0-----:R-:W-:Y:S02]  /*13bd0*/  MOV R12, R6 ;  /* 0x00000006000c7202 */ /* 0x001fe40000000f00 */
[----:B------:R-:W3:Y:S11]  /*13be0*/  LDL.LU.64 R6, [R1+0x25f8] ;  /* 0x0025f80001067983 */ /* 0x000ef60000300a00 */
[----:B------:R-:W-:Y:S06]  /*13bf0*/  @!UPT UIADD3 URZ, URZ, URZ, URZ ;  /* 0x0000003f3f3ff290 */ /* 0x000fec000fffe03f */
[----:B------:R-:W-:Y:S01]  /*13c00*/  MOV R10, R20 ;  /* 0x00000014000a7202 */ /* 0x000fe20000000f00 */
[----:B------:R-:W-:Y:S01]  /*13c10*/  IMAD.MOV.U32 R20, RZ, RZ, R4 ;  /* 0x000000ffff147224 */ /* 0x000fe200078e0004 */
[----:B--2---:R-:W-:Y:S01]  /*13c20*/  HMMA.16816.F32.BF16 R24, R16, R4, R24 ;  /* 0x000000041018723c */ /* 0x004fe20000041818 */
[----:B------:R-:W2:Y:S01]  /*13c30*/  LDL.LU.64 R4, [R1+0x25f0] ;  /* 0x0025f00001047983 */ /* 0x000ea20000300a00 */
[----:B------:R-:W-:Y:S01]  /*13c40*/  MOV R15, R8 ;  /* 0x00000008000f7202 */ /* 0x000fe20000000f00 */
[----:B------:R-:W-:Y:S01]  /*13c50*/  IMAD.MOV.U32 R14, RZ, RZ, R9 ;  /* 0x000000ffff0e7224 */ /* 0x000fe200078e0009 */
[----:B------:R-:W-:Y:S01]  /*13c60*/  MOV R9, R21 ;  /* 0x0000001500097202 */ /* 0x000fe20000000f00 */
[----:B------:R0:W-:Y:S01]  /*13c70*/  STL [R1+0x25d0], R20 ;  /* 0x0025d01401007387 */ /* 0x0001e20000100800 */
[----:B------:R-:W-:Y:S02]  /*13c80*/  MOV R8, R22 ;  /* 0x0000001600087202 */ /* 0x000fe40000000f00 */
[----:B------:R-:W-:-:S02]  /*13c90*/  MOV R13, R0 ;  /* 0x00000000000d7202 */ /* 0x000fc40000000f00 */
[----:B------:R-:W-:Y:S01]  /*13ca0*/  MOV R0, R23 ;  /* 0x0000001700007202 */ /* 0x000fe20000000f00 */
[----:B0-----:R-:W4:Y:S04]  /*13cb0*/  LDL.LU R20, [R1+0x20] ;  /* 0x0000200001147983 */ /* 0x001f280000300800 */
[----:B------:R-:W4:Y:S04]  /*13cc0*/  LDL.LU R21, [R1+0x24] ;  /* 0x0000240001157983 */ /* 0x000f280000300800 */
[----:B------:R-:W4:Y:S04]  /*13cd0*/  LDL.LU R22, [R1+0x28] ;  /* 0x0000280001167983 */ /* 0x000f280000300800 */
[----:B------:R-:W4:Y:S04]  /*13ce0*/  LDL.LU R23, [R1+0x2c] ;  /* 0x00002c0001177983 */ /* 0x000f280000300800 */
[----:B------:R3:W-:Y:S04]  /*13cf0*/  STL.64 [R1+0x25c0], R10 ;  /* 0x0025c00a01007387 */ /* 0x0007e80000100a00 */
[----:B------:R2:W-:Y:S01]  /*13d00*/  STL.64 [R1+0x25b8], R8 ;  /* 0x0025b80801007387 */ /* 0x0005e20000100a00 */
[----:B---3--:R-:W-:Y:S01]  /*13d10*/  MOV R10, R6 ;  /* 0x00000006000a7202 */ /* 0x008fe20000000f00 */
[----:B------:R-:W-:Y:S01]  /*13d20*/  IMAD.MOV.U32 R11, RZ, RZ, R7 ;  /* 0x000000ffff0b7224 */ /* 0x000fe200078e0007 */
[----:B--2---:R-:W-:-:S02]  /*13d30*/  MOV R8, R4 ;  /* 0x0000000400087202 */ /* 0x004fc40000000f00 */
[----:B------:R-:W4:Y:S01]  /*13d40*/  LDL.LU R4, [R1+0x25ec] ;  /* 0x0025ec0001047983 */ /* 0x000f220000300800 */
[----:B------:R-:W-:-:S03]  /*13d50*/  MOV R9, R5 ;  /* 0x0000000500097202 */ /* 0x000fc60000000f00 */
[----:B------:R-:W4:Y:S04]  /*13d60*/  LDL.LU R5, [R1+0x25e8] ;  /* 0x0025e80001057983 */ /* 0x000f280000300800 */
[----:B------:R-:W4:Y:S04]  /*13d70*/  LDL.LU R6, [R1+0x25e4] ;  /* 0x0025e40001067983 */ /* 0x000f280000300800 */
[----:B------:R-:W4:Y:S01]  /*13d80*/  LDL.LU R7, [R1+0x25e0] ;  /* 0x0025e00001077983 */ /* 0x000f220000300800 */
[----:B------:R-:W-:Y:S02]  /*13d90*/  MOV R16, R15 ;  /* 0x0000000f00107202 */ /* 0x000fe40000000f00 */
[----:B------:R-:W-:Y:S01]  /*13da0*/  MOV R17, R14 ;  /* 0x0000000e00117202 */ /* 0x000fe20000000f00 */
[----:B------:R0:W-:Y:S04]  /*13db0*/  STL.64 [R1+0x2560], R26 ;  /* 0x0025601a01007387 */ /* 0x0001e80000100a00 */
[----:B------:R1:W-:Y:S01]  /*13dc0*/  STL.64 [R1+0x2558], R24 ;  /* 0x0025581801007387 */ /* 0x0003e20000100a00 */
[----:B0-----:R-:W-:Y:S01]  /*13dd0*/  MOV R26, R29 ;  /* 0x0000001d001a7202 */ /* 0x001fe20000000f00 */
[----:B------:R-:W-:-:S02]  /*13de0*/  IMAD.MOV.U32 R27, RZ, RZ, R2 ;  /* 0x000000ffff1b7224 */ /* 0x000fc400078e0002 */
[----:B-1----:R-:W2:Y:S01]  /*13df0*/  LDL.LU R24, [R1] ;  /* 0x0000000001187983 */ /* 0x002ea20000300800 */
[----:B------:R-:W-:-:S03]  /*13e00*/  MOV R25, R28 ;  /* 0x0000001c00197202 */ /* 0x000fc60000000f00 */
[----:B------:R-:W3:Y:S04]  /*13e10*/  LDL.LU R28, [R1+0x25dc] ;  /* 0x0025dc00011c7983 */ /* 0x000ee80000300800 */
[----:B------:R-:W5:Y:S04]  /*13e20*/  LDL.LU R29, [R1+0x25d8] ;  /* 0x0025d800011d7983 */ /* 0x000f680000300800 */
[----:B------:R-:W2:Y:S01]  /*13e30*/  LDL.LU R2, [R1+0x25d4] ;  /* 0x0025d40001027983 */ /* 0x000ea20000300800 */
[C---:B----4-:R-:W-:Y:S03]  /*13e40*/  HMMA.16816.F32.BF16 R12, R4.reuse, R12, R20 ;  /* 0x0000000c040c723c */ /* 0x050fe60000041814 */
[----:B------:R-:W4:Y:S11]  /*13e50*/  LDL.LU R20, [R1+0x25d0] ;  /* 0x0025d00001147983 */ /* 0x000f360000300800 */
[----:B------:R-:W-:Y:S09]  /*13e60*/  @!UPT UIADD3 URZ, URZ, URZ, URZ ;  /* 0x0000003f3f3ff290 */ /* 0x000ff2000fffe03f */
[----:B------:R0:W-:Y:S04]  /*13e70*/  STL.64 [R1+0x20], R12 ;  /* 0x0000200c01007387 */ /* 0x0001e80000100a00 */
[----:B------:R1:W-:Y:S04]  /*13e80*/  STL.64 [R1+0x28], R14 ;  /* 0x0000280e01007387 */ /* 0x0003e80000100a00 */
[----:B0-----:R-:W1:Y:S04]  /*13e90*/  LDL.LU.64 R12, [R1+0x25c8] ;  /* 0x0025c800010c7983 */ /* 0x001e680000300a00 */
[----:B------:R-:W3:Y:S01]  /*13ea0*/  LDL R23, [R1+0x5c4] ;  /* 0x0005c40001177983 */ /* 0x000ee20000100800 */
[C---:B--2---:R-:W-:Y:S03]  /*13eb0*/  HMMA.16816.F32.BF16 R24, R4.reuse, R16, R24 ;  /* 0x000000100418723c */ /* 0x044fe60000041818 */
[----:B------:R-:W0:Y:S05]  /*13ec0*/  LDSM.16.MT88.4 R16, [R3+0x12000] ;  /* 0x012000000310783b */ /* 0x000e2a0000004200 */
[----:B-1----:R-:W-:Y:S01]  /*13ed0*/  HMMA.16816.F32.BF16 R12, R4, R12, R8 ;  /* 0x0000000c040c723c */ /* 0x002fe20000041808 */
[----:B------:R-:W2:Y:S04]  /*13ee0*/  LDL.LU.64 R10, [R1+0x25c0] ;  /* 0x0025c000010a7983 */ /* 0x000ea80000300a00 */
[----:B------:R-:W4:Y:S11]  /*13ef0*/  LDL.LU.64 R8, [R1+0x25b8] ;  /* 0x0025b80001087983 */ /* 0x000f360000300a00 */
[----:B------:R-:W-:Y:S07]  /*13f00*/  @!UPT UIADD3 URZ, URZ, URZ, URZ ;  /* 0x0000003f3f3ff290 */ /* 0x000fee000fffe03f */
[----:B------:R-:W-:Y:S04]  /*13f10*/  STL.64 [R1+0x10], R12 ;  /* 0x0000100c01007387 */ /* 0x000fe80000100a00 */
[----:B------:R1:W-:Y:S04]  /*13f20*/  STL.64 [R1+0x18], R14 ;  /* 0x0000180e01007387 */ /* 0x0003e80000100a00 */
[----:B-1----:R-:W4:Y:S04]  /*13f30*/  LDL.LU.64 R14, [R1+0x25b0] ;  /* 0x0025b000010e7983 */ /* 0x002f280000300a00 */
[----:B------:R-:W4:Y:S04]  /*13f40*/  LDL.LU.64 R12, [R1+0x25a8] ;  /* 0x0025a800010c7983 */ /* 0x000f280000300a00 */
[----:B------:R-:W-:Y:S04]  /*13f50*/  STL [R1+0x2514], R3 ;  /* 0x0025140301007387 */ /* 0x000fe80000100800 */
[----:B------:R-:W-:Y:S04]  /*13f60*/  STL.64 [R1], R24 ;  /* 0x0000001801007387 */ /* 0x000fe80000100a00 */
[----:B------:R-:W-:Y:S04]  /*13f70*/  STL.64 [R1+0x8], R26 ;  /* 0x0000081a01007387 */ /* 0x000fe80000100a00 */
[----:B------:R-:W1:Y:S04]  /*13f80*/  LDSM.16.M88.4 R24, [R2+0x100] ;  /* 0x000100000218783b */ /* 0x000e680000000200 */
[----:B0-----:R5:W-:Y:S04]  /*13f90*/  STL.64 [R1+0x24f0], R18 ;  /* 0x0024f01201007387 */ /* 0x001be80000100a00 */
[----:B------:R-:W-:Y:S04]  /*13fa0*/  STL.64 [R1+0x24e8], R16 ;  /* 0x0024e81001007387 */ /* 0x000fe80000100a00 */
[----:B-1----:R-:W-:Y:S04]  /*13fb0*/  STL.64 [R1+0xc0], R24 ;  /* 0x0000c01801007387 */ /* 0x002fe80000100a00 */
[----:B------:R-:W-:Y:S04]  /*13fc0*/  STL.64 [R1+0xc8], R26 ;  /* 0x0000c81a01007387 */ /* 0x000fe80000100a00 */
[----:B------:R-:W0:Y:S01]  /*13fd0*/  LDSM.16.M88.4 R24, [R2+0x4100] ;  /* 0x004100000218783b */ /* 0x000e220000000200 */
[----:B-----5:R-:W-:-:S02]  /*13fe0*/  MOV R18, R29 ;  /* 0x0000001d00127202 */ /* 0x020fc40000000f00 */
[----:B---3--:R-:W-:Y:S01]  /*13ff0*/  MOV R19, R28 ;  /* 0x0000001c00137202 */ /* 0x008fe20000000f00 */
[----:B0-----:R0:W-:Y:S01]  /*14000*/  STL.64 [R1+0xd8], R26 ;  /* 0x0000d81a01007387 */ /* 0x0011e20000100a00 */
[----:B------:R-:W-:Y:S01]  /*14010*/  IMAD.MOV.U32 R29, RZ, RZ, R24 ;  /* 0x000000ffff1d7224 */ /* 0x000fe200078e0018 */
[----:B------:R-:W-:Y:S01]  /*14020*/  MOV R28, R25 ;  /* 0x00000019001c7202 */ /* 0x000fe20000000f00 */
[----:B0-----:R-:W-:Y:S01]  /*14030*/  IMAD.MOV.U32 R27, RZ, RZ, R0 ;  /* 0x000000ffff1b7224 */ /* 0x001fe200078e0000 */
[----:B--2---:R-:W-:Y:S02]  /*14040*/  MOV R24, R10 ;  /* 0x0000000a00187202 */ /* 0x004fe40000000f00 */
[----:B----4-:R-:W-:Y:S02]  /*14050*/  MOV R26, R8 ;  /* 0x00000008001a7202 */ /* 0x010fe40000000f00 */
[----:B------:R-:W-:-:S03]  /*14060*/  MOV R25, R9 ;  /* 0x0000000900197202 */ /* 0x000fc60000000f00 */
[----:B------:R0:W-:Y:S04]  /*14070*/  STL.64 [R1+0x2570], R26 ;  /* 0x0025701a01007387 */ /* 0x0001e80000100a00 */
[----:B------:R-:W-:Y:S04]  /*14080*/  STL.64 [R1+0x2568], R24 ;  /* 0x0025681801007387 */ /* 0x000fe80000100a00 */
[----:B0-----:R-:W2:Y:S01]  /*14090*/  LDL.LU.64 R26, [R1+0xa8] ;  /* 0x0000a800011a7983 */ /* 0x001ea20000300a00 */
[----:B------:R-:W-:-:S03]  /*140a0*/  MOV R17, R11 ;  /* 0x0000000b00117202 */ /* 0x000fc60000000f00 */
[----:B------:R-:W0:Y:S04]  /*140b0*/  LDSM.16.M88.4 R8, [R2+0x8100] ;  /* 0x008100000208783b */ /* 0x000e280000000200 */
[----:B--2---:R1:W-:Y:S04]  /*140c0*/  STL.64 [R1+0x2580], R26 ;  /* 0x0025801a01007387 */ /* 0x0043e80000100a00 */
[----:B-1----:R-:W2:Y:S04]  /*140d0*/  LDL.LU.64 R26, [R1+0x88] ;  /* 0x00008800011a7983 */ /* 0x002ea80000300a00 */
[----:B------:R-:W-:Y:S04]  /*140e0*/  STL [R1+0x2518], R28 ;  /* 0x0025181c01007387 */ /* 0x000fe80000100800 */
[----:B------:R-:W-:Y:S04]  /*140f0*/  STL [R1+0x2510], R29 ;  /* 0x0025101d01007387 */ /* 0x000fe80000100800 */
[----:B0-----:R-:W-:Y:S04]  /*14100*/  STL.64 [R1+0x100], R8 ;  /* 0x0001000801007387 */ /* 0x001fe80000100a00 */
[----:B------:R-:W-:Y:S04]  /*14110*/  STL.64 [R1+0x108], R10 ;  /* 0x0001080a01007387 */ /* 0x000fe80000100a00 */
[----:B------:R-:W0:Y:S04]  /*14120*/  LDSM.16.M88.4 R8, [R2+0xc100] ;  /* 0x00c100000208783b */ /* 0x000e280000000200 */
[----:B0-----:R-:W-:Y:S01]  /*14130*/  STL.64 [R1+0x110], R8 ;  /* 0x0001100801007387 */ /* 0x001fe20000100a00 */
[----:B------:R-:W-:-:S03]  /*14140*/  MOV R0, R9 ;  /* 0x0000000900007202 */ /* 0x000fc60000000f00 */
[----:B------:R0:W-:Y:S04]  /*14150*/  STL.64 [R1+0x118], R10 ;  /* 0x0001180a01007387 */ /* 0x0001e80000100a00 */
[----:B0-----:R-:W3:Y:S04]  /*14160*/  LDL.LU.64 R10, [R1+0x25a0] ;  /* 0x0025a000010a7983 */ /* 0x001ee80000300a00 */
[----:B------:R-:W3:Y:S01]  /*14170*/  LDL.LU.64 R8, [R1+0x2598] ;  /* 0x0025980001087983 */ /* 0x000ee20000300a00 */
[----:B------:R-:W-:-:S03]  /*14180*/  MOV R16, R20 ;  /* 0x0000001400107202 */ /* 0x000fc60000000f00 */
[----:B------:R-:W0:Y:S04]  /*14190*/  LDSM.16.MT88.4 R20, [R23+0x12000] ;  /* 0x012000001714783b */ /* 0x000e280000004200 */
[----:B------:R-:W-:Y:S04]  /*141a0*/  STL [R1+0x2540], R0 ;  /* 0x0025400001007387 */ /* 0x000fe80000100800 */
[----:B------:R-:W-:Y:S04]  /*141b0*/  STL [R1+0x22d8], R2 ;  /* 0x0022d80201007387 */ /* 0x000fe80000100800 */
[----:B0-----:R-:W-:Y:S04]  /*141c0*/  STL.64 [R1+0x2498], R22 ;  /* 0x0024981601007387 */ /* 0x001fe80000100a00 */
[----:B------:R0:W-:Y:S04]  /*141d0*/  STL.64 [R1+0x2490], R20 ;  /* 0x0024901401007387 */ /* 0x0001e80000100a00 */
[----:B0-----:R-:W4:Y:S04]  /*141e0*/  LDL.LU R20, [R1+0x50] ;  /* 0x0000500001147983 */ /* 0x001f280000300800 */
[----:B------:R-:W4:Y:S04]  /*141f0*/  LDL.LU R21, [R1+0x54] ;  /* 0x0000540001157983 */ /* 0x000f280000300800 */
[----:B------:R-:W4:Y:S04]  /*14200*/  LDL.LU R22, [R1+0x58] ;  /* 0x0000580001167983 */ /* 0x000f280000300800 */
[----:B------:R-:W4:Y:S01]  /*14210*/  LDL.LU R23, [R1+0x5c] ;  /* 0x00005c0001177983 */ /* 0x000f220000300800 */
[----:B---3--:R-:W-:Y:S11]  /*14220*/  HMMA.16816.F32.BF16 R8, R4, R16, R8 ;  /* 0x000000100408723c */ /* 0x008ff60000041808 */
[----:B------:R-:W-:Y:S11]  /*14230*/  @!UPT UIADD3 URZ, URZ, URZ, URZ ;  /* 0x0000003f3f3ff290 */ /* 0x000ff6000fffe03f */
[----:B------:R-:W-:Y:S02]  /*14240*/  @!UPT UIADD3 URZ, URZ, URZ, URZ ;  /* 0x0000003f3f3ff290 */ /* 0x000fe4000fffe03f */
[----:B------:R-:W-:Y:S01]  /*14250*/  MOV R5, R10 ;  /* 0x0000000a00057202 */ /* 0x000fe20000000f00 */
[----:B------:R-:W-:Y:S01]  /*14260*/  IMAD.MOV.U32 R4, RZ, RZ, R11 ;  /* 0x000000ffff047224 */ /* 0x000fe200078e000b */
[----:B------:R-:W-:Y:S01]  /*14270*/  MOV R3, R8 ;  /* 0x0000000800037202 */ /* 0x000fe20000000f00 */
[----:B------:R-:W3:Y:S01]  /*14280*/  LDL.LU.64 R10, [R1+0x2590] ;  /* 0x00259000010a7983 */ /* 0x000ee20000300a00 */
[----:B------:R-:W-:-:S03]  /*14290*/  MOV R29, R9 ;  /* 0x00000009001d7202 */ /* 0x000fc60000000f00 */
[----:B------:R-:W3:Y:S01]  /*142a0*/  LDL.LU.64 R8, [R1+0x2588] ;  /* 0x0025880001087983 */ /* 0x000ee20000300a00 */
[----:B--2---:R-:W-:-:S03]  /*142b0*/  MOV R17, R26 ;  /* 0x0000001a00117202 */ /* 0x004fc60000000f00 */
[----:B------:R-:W-:Y:S01]  /*142c0*/  STL [R1+0x2548], R29 ;  /* 0x0025481d01007387 */ /* 0x000fe20000100800 */
[----:B------:R-:W-:-:S03]  /*142d0*/  MOV R16, R27 ;  /* 0x0000001b00107202 */ /* 0x000fc60000000f00 */
[----:B------:R-:W-:Y:S04]  /*142e0*/  STL [R1+0x2544], R3 ;  /* 0x0025440301007387 */ /* 0x000fe80000100800 */
[----:B------:R-:W2:Y:S04]  /*142f0*/  LDL.LU R6, [R1+0xb8] ;  /* 0x0000b80001067983 */ /* 0x000ea80000300800 */
[----:B------:R-:W2:Y:S01]  /*14300*/  LDL.LU R7, [R1+0xbc] ;  /* 0x0000bc0001077983 */ /* 0x000ea20000300800 */
[----:B---3--:R-:W-:Y:S03]  /*14310*/  HMMA.16816.F32.BF16 R12, R8, R26, R12 ;  /* 0x0000001a080c723c */ /* 0x008fe6000004180c */
[----:B------:R-:W4:Y:S11]  /*14320*/  LDL.LU.64 R26, [R1+0x2580] ;  /* 0x00258000011a7983 */ /* 0x000f360000300a00 */
[----:B------:R-:W-:Y:S09]  /*14330*/  @!UPT UIADD3 URZ, URZ, URZ, URZ ;  /* 0x0000003f3f3ff290 */ /* 0x000ff2000fffe03f */
[----:B------:R0:W-:Y:S01]  /*14340*/  STL.64 [R1+0x40], R12 ;  /* 0x0000400c01007387 */ /* 0x0001e20000100a00 */
[----:B------:R-:W-:-:S03]  /*14350*/  MOV R28, R15 ;  /* 0x0000000f001c7202 */ /* 0x000fc60000000f00 */
[----:B------:R1:W-:Y:S04]  /*14360*/  STL [R1+0x48], R14 ;  /* 0x0000480e01007387 */ /* 0x0003e80000100800 */
[----:B0-----:R-:W3:Y:S01]  /*14370*/  LDL.LU.64 R12, [R1+0x2578] ;  /* 0x00257800010c7983 */ /* 0x001ee20000300a00 */
[C---:B----4-:R-:W-:Y:S01]  /*14380*/  HMMA.16816.F32.BF16 R20, R8.reuse, R26, R20 ;  /* 0x0000001a0814723c */ /* 0x050fe20000041814 */
[----:B-1----:R-:W-:Y:S01]  /*14390*/  MOV R14, R26 ;  /* 0x0000001a000e7202 */ /* 0x002fe20000000f00 */
[----:B------:R-:W-:Y:S02]  /*143a0*/  IMAD.MOV.U32 R15, RZ, RZ, R27 ;  /* 0x000000ffff0f7224 */ /* 0x000fe400078e001b */
[----:B------:R-:W2:Y:S04]  /*143b0*/  LDL.LU.64 R26, [R1+0x2570] ;  /* 0x00257000011a7983 */ /* 0x000ea80000300a00 */
[----:B------:R-:W2:Y:S11]  /*143c0*/  LDL.LU.64 R24, [R1+0x2568] ;  /* 0x0025680001187983 */ /* 0x000eb60000300a00 */
[----:B------:R-:W-:Y:S05]  /*143d0*/  @!UPT UIADD3 URZ, URZ, URZ, URZ ;  /* 0x0000003f3f3ff290 */ /* 0x000fea000fffe03f */
[----:B------:R-:W-:Y:S02]  /*143e0*/  MOV R29, R20 ;  /* 0x00000014001d7202 */ /* 0x000fe40000000f00 */
[----:B------:R-:W-:Y:S02]  /*143f0*/  MOV R3, R21 ;  /* 0x0000001500037202 */ /* 0x000fe40000000f00 */
[----:B------:R-:W-:Y:S01]  /*14400*/  MOV R0, R22 ;  /* 0x0000001600007202 */ /* 0x000fe20000000f00 */
[----:B--2---:R-:W-:Y:S11]  /*14410*/  HMMA.16816.F32.BF16 R24, R8, R6, R24 ;  /* 0x000000060818723c */ /* 0x004ff60000041818 */
[----:B------:R-:W-:Y:S11]  /*14420*/  @!UPT UIADD3 URZ, URZ, URZ, URZ ;  /* 0x0000003f3f3ff290 */ /* 0x000ff6000fffe03f */
[----:B------:R-:W-:Y:S02]  /*14430*/  @!UPT UIADD3 URZ, URZ, URZ, URZ ;  /* 0x0000003f3f3ff290 */ /* 0x000fe4000fffe03f */
[----:B------:R-:W-:Y:S01]  /*14440*/  MOV R20, R26 ;  /* 0x0000001a00147202 */ /* 0x000fe20000000f00 */
[----:B------:R-:W-:Y:S01]  /*14450*/  IMAD.MOV.U32 R21, RZ, RZ, R25 ;  /* 0x000000ffff157224 */ /* 0x000fe200078e0019 */
[----:B------:R-:W-:Y:S02]  /*14460*/  MOV R2, R27 ;  /* 0x0000001b00027202 */ /* 0x000fe40000000f00 */
[----:B------:R-:W-:Y:S01]  /*14470*/  MOV R22, R24 ;  /* 0x0000001800167202 */ /* 0x000fe20000000f00 */
[----:B------:R-:W2:Y:S04]  /*14480*/  LDL.LU.64 R26, [R1+0x2560] ;  /* 0x00256000011a7983 */ /* 0x000ea80000300a00 */
[----:B------:R-:W2:Y:S04]  /*14490*/  LDL.LU.64 R24, [R1+0x2558] ;  /* 0x0025580001187983 */ /* 0x000ea80000300a00 */
[----:B------:R0:W-:Y:S04]  /*144a0*/  STL.64 [R1+0x2528], R6 ;  /* 0x0025280601007387 */ /* 0x0001e80000100a00 */
[----:B------:R-:W-:Y:S01]  /*144b0*/  STL.64 [R1+0x2520], R4 ;  /* 0x0025200401007387 */ /* 0x000fe20000100a00 */
[----:B0-----:R-:W-:-:S03]  /*144c0*/  MOV R6, R14 ;  /* 0x0000000e00067202 */ /* 0x001fc60000000f00 */
[----:B------:R-:W3:Y:S01]  /*144d0*/  LDL.LU R14, [R1+0x2550] ;  /* 0x00255000010e7983 */ /* 0x000ee20000300800 */
[----:B------:R-:W-:-:S03]  /*144e0*/  MOV R7, R15 ;  /* 0x0000000f00077202 */ /* 0x000fc60000000f00 */
[----:B------:R-:W3:Y:S04]  /*144f0*/  LDL.LU R15, [R1+0x254c] ;  /* 0x00254c00010f7983 */ /* 0x000ee80000300800 */
[----:B------:R0:W-:Y:S01]  /*14500*/  STL.64 [R1+0x2508], R18 ;  /* 0x0025081201007387 */ /* 0x0001e20000100a00 */
[----:B--2---:R-:W-:Y:S07]  /*14510*/  HMMA.16816.F32.BF16 R24, R8, R18, R24 ;  /* 0x000000120818723c */ /* 0x004fee0000041818 */
[----:B------:R-:W-:Y:S01]  /*14520*/  MOV R11, R16 ;  /* 0x00000010000b7202 */ /* 0x000fe20000000f00 */
[----:B------:R-:W-:Y:S01]  /*14530*/  IMAD.MOV.U32 R10, RZ, RZ, R17 ;  /* 0x000000ffff0a7224 */ /* 0x000fe200078e0011 */
[----:B------:R-:W3:Y:S04]  /*14540*/  LDL.LU R16, [R1+0x20] ;  /* 0x0000200001107983 */ /* 0x000ee80000300800 */
[----:B------:R-:W3:Y:S04]  /*14550*/  LDL.LU R17, [R1+0x24] ;  /* 0x0000240001117983 */ /* 0x000ee80000300800 */
[----:B0-----:R-:W3:Y:S04]  /*14560*/  LDL.LU R18, [R1+0x28] ;  /* 0x0000280001127983 */ /* 0x001ee80000300800 */
[----:B------:R-:W3:Y:S04]  /*14570*/  LDL.LU R19, [R1+0x2c] ;  /* 0x00002c0001137983 */ /* 0x000ee80000300800 */
[----:B------:R-:W-:Y:S04]  /*14580*/  STL.64 [R1+0x24a8], R26 ;  /* 0x0024a81a01007387 */ /* 0x000fe80000100a00 */
[----:B------:R0:W-:Y:S01]  /*14590*/  STL.64 [R1+0x24a0], R24 ;  /* 0x0024a01801007387 */ /* 0x0001e20000100a00 */
[----:B---3--:R-:W-:Y:S11]  /*145a0*/  HMMA.16816.F32.BF16 R8, R12, R10, R16 ;  /* 0x0000000a0c08723c */ /* 0x008ff60000041810 */
[----:B------:R-:W-:Y:S11]  /*145b0*/  @!UPT UIADD3 URZ, URZ, URZ, URZ ;  /* 0x0000003f3f3ff290 */ /* 0x000ff6000fffe03f */
[----:B------:R-:W-:Y:S01]  /*145c0*/  @!UPT UIADD3 URZ, URZ, URZ, URZ ;  /* 0x0000003f3f3ff290 */ /* 0x000fe2000fffe03f */
[----:B------:R-:W-:Y:S04]  /*145d0*/  STL.64 [R1+0x24b8], R10 ;  /* 0x0024b80a01007387 */ /* 0x000fe80000100a00 */
[----:B------:R1:W-:Y:S04]  /*145e0*/  STL.64 [R1+0x24b0], R8 ;  /* 0x0024b00801007387 */ /* 0x0003e80000100a00 */
[----:B0-----:R-:W2:Y:S04]  /*145f0*/  LDL R24, [R1+0x100] ;  /* 0x0001000001187983 */ /* 0x001ea80000100800 */
[----:B------:R-:W2:Y:S04]  /*14600*/  LDL R25, [R1+0x104] ;  /* 0x0001040001197983 */ /* 0x000ea80000100800 */
[----:B------:R-:W3:Y:S04]  /*14610*/  LDL.LU R16, [R1] ;  /* 0x0000000001107983 */ /* 0x000ee80000300800 */
[----:B------:R-:W3:Y:S04]  /*14620*/  LDL.LU R17, [R1+0x4] ;  /* 0x0000040001117983 */ /* 0x000ee80000300800 */
[----:B------:R-:W4:Y:S04]  /*14630*/  LDL.LU R18, [R1+0x8] ;  /* 0x0000080001127983 */ /* 0x000f280000300800 */
[----:B------:R-:W4:Y:S01]  /*14640*/  LDL.LU R19, [R1+0xc] ;  /* 0x00000c0001137983 */ /* 0x000f220000300800 */
[----:B-1----:R-:W-:-:S02]  /*14650*/  MOV R8, R22 ;  /* 0x0000001600087202 */ /* 0x002fc40000000f00 */
[----:B------:R-:W-:Y:S02]  /*14660*/  MOV R9, R21 ;  /* 0x0000001500097202 */ /* 0x000fe40000000f00 */
[----:B------:R-:W-:Y:S02]  /*14670*/  MOV R26, R0 ;  /* 0x00000000001a7202 */ /* 0x000fe40000000f00 */
[----:B------:R-:W-:Y:S01]  /*14680*/  MOV R10, R20 ;  /* 0x00000014000a7202 */ /* 0x000fe20000000f00 */
[----:B----4-:R-:W-:Y:S04]  /*14690*/  STL.64 [R1+0x2538], R18 ;  /* 0x0025381201007387 */ /* 0x010fe80000100a00 */
[----:B---3--:R0:W-:Y:S04]  /*146a0*/  STL.64 [R1+0x2530], R16 ;  /* 0x0025301001007387 */ /* 0x0081e80000100a00 */
[----:B0-----:R-:W3:Y:S04]  /*146b0*/  LDL.LU R16, [R1+0x10] ;  /* 0x0000100001107983 */ /* 0x001ee80000300800 */
[----:B------:R-:W3:Y:S04]  /*146c0*/  LDL.LU R17, [R1+0x14] ;  /* 0x0000140001117983 */ /* 0x000ee80000300800 */
[----:B------:R-:W3:Y:S04]  /*146d0*/  LDL.LU R18, [R1+0x18] ;  /* 0x0000180001127983 */ /* 0x000ee80000300800 */
[----:B------:R-:W3:Y:S04]  /*146e0*/  LDL.LU R19, [R1+0x1c] ;  /* 0x00001c0001137983 */ /* 0x000ee80000300800 */
[----:B--2---:R0:W-:Y:S02]  /*146f0*/  STL.64 [R1+0x24c0], R24 ;  /* 0x0024c01801007387 */ /* 0x0041e40000100a00 */
[----:B0-----:R-:W-:-:S02]  /*14700*/  MOV R24, R29 ;  /* 0x0000001d00187202 */ /* 0x001fc40000000f00 */
[----:B------:R-:W2:Y:S01]  /*14710*/  LDL.LU R29, [R1+0x2548] ;  /* 0x00254800011d7983 */ /* 0x000ea20000300800 */
[----:B------:R-:W-:-:S03]  /*14720*/  MOV R25, R3 ;  /* 0x0000000300197202 */ /* 0x000fc60000000f00 */
[----:B------:R-:W-:Y:S04]  /*14730*/  STL [R1+0x24d4], R24 ;  /* 0x0024d41801007387 */ /* 0x000fe80000100800 */
[----:B------:R-:W4:Y:S04]  /*14740*/  LDL.LU R3, [R1+0x2544] ;  /* 0x0025440001037983 */ /* 0x000f280000300800 */
[----:B------:R-:W5:Y:S04]  /*14750*/  LDL.LU R0, [R1+0x2540] ;  /* 0x0025400001007983 */ /* 0x000f680000300800 */
[----:B------:R-:W-:Y:S04]  /*14760*/  STL [R1+0x24c8], R8 ;  /* 0x0024c80801007387 */ /* 0x000fe80000100800 */
[----:B------:R-:W-:Y:S04]  /*14770*/  STL [R1+0x24cc], R9 ;  /* 0x0024cc0901007387 */ /* 0x000fe80000100800 */
[----:B------:R-:W-:Y:S04]  /*14780*/  STL [R1+0x24d0], R10 ;  /* 0x0024d00a01007387 */ /* 0x000fe80000100800 */
[----:B------:R-:W2:Y:S01]  /*14790*/  LDL R20, [R1+0x110] ;  /* 0x0001100001147983 */ /* 0x000ea20000100800 */
[----:B------:R-:W-:Y:S01]  /*147a0*/  IMAD.MOV.U32 R27, RZ, RZ, R23 ;  /* 0x000000ffff1b7224 */ /* 0x000fe200078e0017 */
[----:B------:R-:W-:Y:S01]  /*147b0*/  MOV R11, R2 ;  /* 0x00000002000b7202 */ /* 0x000fe20000000f00 */
[----:B---3--:R-:W-:Y:S01]  /*147c0*/  HMMA.16816.F32.BF16 R4, R12, R6, R16 ;  /* 0x000000060c04723c */ /* 0x008fe20000041810 */
[----:B------:R-:W3:Y:S04]  /*147d0*/  LDL.LU.64 R18, [R1+0x2538] ;  /* 0x0025380001127983 */ /* 0x000ee80000300a00 */
[----:B------:R-:W3:Y:S11]  /*147e0*/  LDL.LU.64 R16, [R1+0x2530] ;  /* 0x0025300001107983 */ /* 0x000ef60000300a00 */
[----:B------:R-:W-:Y:S08]  /*147f0*/  @!UPT UIADD3 URZ, URZ, URZ, URZ ;  /* 0x0000003f3f3ff290 */ /* 0x000ff0000fffe03f */
[----:B------:R-:W-:Y:S02]  /*14800*/  MOV R23, R4 ;  /* 0x0000000400177202 */ /* 0x000fe40000000f00 */
[----:B------:R-:W-:Y:S02]  /*14810*/  MOV R22, R5 ;  /* 0x0000000500167202 */ /* 0x000fe40000000f00 */
[----:B------:R-:W-:Y:S01]  /*14820*/  MOV R2, R6 ;  /* 0x0000000600027202 */ /* 0x000fe20000000f00 */
[----:B-----5:R-:W-:Y:S01]  /*14830*/  IMAD.MOV.U32 R21, RZ, RZ, R0 ;  /* 0x000000ffff157224 */ /* 0x020fe200078e0000 */
[----:B------:R-:W-:Y:S02]  /*14840*/  MOV R0, R7 ;  /* 0x0000000700007202 */ /* 0x000fe40000000f00 */
[----:B------:R-:W3:Y:S04]  /*14850*/  LDL.LU.64 R6, [R1+0x2528] ;  /* 0x0025280001067983 */ /* 0x000ee80000300a00 */
[----:B------:R-:W5:Y:S04]  /*14860*/  LDL.LU.64 R4, [R1+0x2520] ;  /* 0x0025200001047983 */ /* 0x000f680000300a00 */
[----:B------:R-:W-:Y:S04]  /*14870*/  STL.64 [R1+0x24e0], R22 ;  /* 0x0024e01601007387 */ /* 0x000fe80000100a00 */
[----:B--2---:R0:W-:Y:S04]  /*14880*/  STL.64 [R1+0x24d8], R20 ;  /* 0x0024d81401007387 */ /* 0x0041e80000100a00 */
[----:B0-----:R-:W2:Y:S04]  /*14890*/  LDL.LU R20, [R1+0x40] ;  /* 0x0000400001147983 */ /* 0x001ea80000300800 */
[----:B------:R-:W2:Y:S04]  /*148a0*/  LDL.LU R21, [R1+0x44] ;  /* 0x0000440001157983 */ /* 0x000ea80000300800 */
[----:B------:R-:W2:Y:S01]  /*148b0*/  LDL.LU R22, [R1+0x48] ;  /* 0x0000480001167983 */ /* 0x000ea20000300800 */
[----:B------:R-:W-:-:S03]  /*148c0*/  IMAD.MOV.U32 R23, RZ, RZ, R28 ;  /* 0x000000ffff177224 */ /* 0x000fc600078e001c */
[----:B------:R-:W3:Y:S04]  /*148d0*/  LDL.LU R28, [R1+0x2518] ;  /* 0x00251800011c7983 */ /* 0x000ee80000300800 */
[----:B--2---:R-:W-:Y:S04]  /*148e0*/  STL.64 [R1+0x2500], R22 ;  /* 0x0025001601007387 */ /* 0x004fe80000100a00 */
[----:B------:R4:W-:Y:S02]  /*148f0*/  STL.64 [R1+0x24f8], R20 ;  /* 0x0024f81401007387 */ /* 0x0009e40000100a00 */
[----:B----4-:R-:W-:-:S02]  /*14900*/  MOV R20, R3 ;  /* 0x0000000300147202 */ /* 0x010fc40000000f00 */
[----:B------:R-:W2:Y:S01]  /*14910*/  LDL.LU R3, [R1+0x2514] ;  /* 0x0025140001037983 */ /* 0x000ea20000300800 */
[----:B------:R-:W-:Y:S02]  /*14920*/  MOV R21, R29 ;  /* 0x0000001d00157202 */ /* 0x000fe40000000f00 */
[----:B-----5:R-:W-:Y:S01]  /*14930*/  MOV R22, R5 ;  /* 0x0000000500167202 */ /* 0x020fe20000000f00 */
[----:B------:R-:W4:Y:S01]  /*14940*/  LDL.LU R29, [R1+0x2510] ;  /* 0x00251000011d7983 */ /* 0x000f220000300800 */
[----:B------:R-:W-:Y:S02]  /*14950*/  MOV R23, R4 ;  /* 0x0000000400177202 */ /* 0x000fe40000000f00 */
[C---:B---3--:R-:W-:Y:S01]  /*14960*/  HMMA.16816.F32.BF16 R4, R12.reuse, R6, R16 ;  /* 0x000000060c04723c */ /* 0x048fe20000041810 */
[----:B------:R-:W3:Y:S11]  /*14970*/  LDL.LU.64 R18, [R1+0x2508] ;  /* 0x0025080001127983 */ /* 0x000ef60000300a00 */
[----:B------:R-:W-:Y:S11]  /*14980*/  @!UPT UIADD3 URZ, URZ, URZ, URZ ;  /* 0x0000003f3f3ff290 */ /* 0x000ff6000fffe03f */
[----:B------:R-:W-:Y:S01]  /*14990*/  @!UPT UIADD3 URZ, URZ, URZ, URZ ;  /* 0x0000003f3f3ff290 */ /* 0x000fe2000fffe03f */
[----:B------:R-:W-:Y:S01]  /*149a0*/  IMAD.MOV.U32 R24, RZ, RZ, R4 ;  /* 0x000000ffff187224 */ /* 0x000fe200078e0004 */
[----:B------:R-:W-:Y:S02]  /*149b0*/  MOV R10, R5 ;  /* 0x00000005000a7202 */ /* 0x000fe40000000f00 */
[----:B------:R-:W-:Y:S02]  /*149c0*/  MOV R9, R6 ;  /* 0x0000000600097202 */ /* 0x000fe40000000f00 */
[----:B------:R-:W-:Y:S02]  /*149d0*/  MOV R8, R7 ;  /* 0x0000000700087202 */ /* 0x000fe40000000f00 */
[----:B--2---:R-:W0:Y:S01]  /*149e0*/  LDSM.16.MT88.4 R4, [R3+0x12400] ;  /* 0x012400000304783b */ /* 0x004e220000004200 */
[----:B---3--:R-:W-:Y:S03]  /*149f0*/  HMMA.16816.F32.BF16 R12, R12, R18, R20 ;  /* 0x000000120c0c723c */ /* 0x008fe60000041814 */
[----:B0-----:R-:W-:Y:S04]  /*14a00*/  STL [R1+0x2458], R5 ;  /* 0x0024580501007387 */ /* 0x001fe80000100800 */
[----:B------:R-:W-:Y:S04]  /*14a10*/  STL [R1+0x2454], R6 ;  /* 0x0024540601007387 */ /* 0x000fe80000100800 */
[----:B------:R-:W-:Y:S04]  /*14a20*/  STL [R1+0x2450], R7 ;  /* 0x0024500701007387 */ /* 0x000fe80000100800 */
[----:B------:R-:W2:Y:S04]  /*14a30*/  LDL.LU.64 R22, [R1+0x2500] ;  /* 0x0025000001167983 */ /* 0x000ea80000300a00 */
[----:B------:R-:W2:Y:S04]  /*14a40*/  LDL.LU.64 R20, [R1+0x24f8] ;  /* 0x0024f80001147983 */ /* 0x000ea80000300a00 */
[----:B------:R-:W2:Y:S04]  /*14a50*/  LDL.LU.64 R18, [R1+0x24f0] ;  /* 0x0024f00001127983 */ /* 0x000ea80000300a00 */
[----:B------:R-:W2:Y:S04]  /*14a60*/  LDL.LU.64 R16, [R1+0x24e8] ;  /* 0x0024e80001107983 */ /* 0x000ea80000300a00 */
[----:B------:R-:W-:Y:S04]  /*14a70*/  STL.64 [R1+0x2468], R14 ;  /* 0x0024680e01007387 */ /* 0x000fe80000100a00 */
[----:B------:R0:W-:Y:S04]  /*14a80*/  STL.64 [R1+0x2460], R12 ;  /* 0x0024600c01007387 */ /* 0x0001e80000100a00 */
[----:B0-----:R-:W2:Y:S04]  /*14a90*/  LDL R12, [R1+0xc0] ;  /* 0x0000c000010c7983 */ /* 0x001ea80000100800 */
[----:B------:R-:W2:Y:S02]  /*14aa0*/  LDL R13, [R1+0xc4] ;  /* 0x0000c400010d7983 */ /* 0x000ea40000100800 */
[----:B--2---:R-:W-:Y:S02]  /*14ab0*/  HMMA.16816.F32.BF16 R12, R16, R12, R20 ;  /* 0x0000000c100c723c */ /* 0x004fe40000041814 */
[----:B------:R-:W2:Y:S04]  /*14ac0*/  LDL.LU.64 R22, [R1+0x24e0] ;  /* 0x0024e00001167983 */ /* 0x000ea80000300a00 */
[----:B------:R-:W3:Y:S11]  /*14ad0*/  LDL.LU.64 R20, [R1+0x24d8] ;  /* 0x0024d80001147983 */ /* 0x000ef60000300a00 */
[----:B------:R-:W-:Y:S06]  /*14ae0*/  @!UPT UIADD3 URZ, URZ, URZ, URZ ;  /* 0x0000003f3f3ff290 */ /* 0x000fec000fffe03f */
[----:B------:R0:W-:Y:S04]  /*14af0*/  STL.64 [R1+0x40], R12 ;  /* 0x0000400c01007387 */ /* 0x0001e80000100a00 */
[----:B------:R1:W-:Y:S01]  /*14b00*/  STL.64 [R1+0x48], R14 ;  /* 0x0000480e01007387 */ /* 0x0003e20000100a00 */
[----:B0-----:R-:W-:-:S03]  /*14b10*/  MOV R12, R24 ;  /* 0x00000018000c7202 */ /* 0x001fc60000000f00 */
[----:B------:R-:W5:Y:S01]  /*14b20*/  LDL.LU R24, [R1+0x24d4] ;  /* 0x0024d40001187983 */ /* 0x000f620000300800 */
[----:B------:R-:W-:Y:S01]  /*14b30*/  IMAD.MOV.U32 R13, RZ, RZ, R10 ;  /* 0x000000ffff0d7224 */ /* 0x000fe200078e000a */
[----:B-1----:R-:W-:Y:S02]  /*14b40*/  MOV R14, R9 ;  /* 0x00000009000e7202 */ /* 0x002fe40000000f00 */
[----:B------:R-:W-:Y:S01]  /*14b50*/  MOV R15, R8 ;  /* 0x00000008000f7202 */ /* 0x000fe20000000f00 */
[----:B------:R-:W2:Y:S04]  /*14b60*/  LDL.LU R10, [R1+0x24d0] ;  /* 0x0024d000010a7983 */ /* 0x000ea80000300800 */
[----:B------:R-:W2:Y:S04]  /*14b70*/  LDL.LU R9, [R1+0x24cc] ;  /* 0x0024cc0001097983 */ /* 0x000ea80000300800 */
[----:B------:R-:W2:Y:S04]  /*14b80*/  LDL.LU R8, [R1+0x24c8] ;  /* 0x0024c80001087983 */ /* 0x000ea80000300800 */
[----:B------:R-:W-:Y:S04]  /*14b90*/  STL.64 [R1+0x2478], R14 ;  /* 0x0024780e01007387 */ /* 0x000fe80000100a00 */
[----:B------:R4:W-:Y:S02]  /*14ba0*/  STL.64 [R1+0x2470], R12 ;  /* 0x0024700c01007387 */ /* 0x0009e40000100a00 */
[----:B----4-:R-:W-:-:S02]  /*14bb0*/  MOV R12, R29 ;  /* 0x0000001d000c7202 */ /* 0x010fc40000000f00 */
[----:B------:R-:W-:-:S07]  /*14bc0*/  MOV R13, R28 ;  /* 0x0000001c000d7202 */ /* 0x000fce0000000f00 */
[----:B-----5:R-:W-:Y:S11]  /*14bd0*/  HMMA.16816.F32.BF16 R24, R16, R12, R24 ;  /* 0x0000000c1018723c */ /* 0x020ff60000041818 */
[----:B------:R-:W-:Y:S11]  /*14be0*/  @!UPT UIADD3 URZ, URZ, URZ, URZ ;  /* 0x0000003f3f3ff290 */ /* 0x000ff6000fffe03f */
[----:B------:R-:W-:Y:S02]  /*14bf0*/  @!UPT UIADD3 URZ, URZ, URZ, URZ ;  /* 0x0000003f3f3ff290 */ /* 0x000fe4000fffe03f */
[----:B------:R-:W-:Y:S01]  /*14c00*/  IMAD.MOV.U32 R5, RZ, RZ, R24 ;  /* 0x000000ffff057224 */ /* 0x000fe200078e0018 */
[----:B------:R-:W-:Y:S02]  /*14c10*/  MOV R6, R25 ;  /* 0x0000001900067202 */ /* 0x000fe40000000f00 */
[----:B------:R-:W2:Y:S01]  /*14c20*/  LDL.LU.64 R24, [R1+0x24c0] ;  /* 0x0024c00001187983 */ /* 0x000ea20000300a00 */
[----:B------:R-:W-:Y:S02]  /*14c30*/  MOV R7, R26 ;  /* 0x0000001a00077202 */ /* 0x000fe40000000f00 */
[----:B------:R-:W-:-:S03]  /*14c40*/  MOV R28, R27 ;  /* 0x0000001b001c7202 */ /* 0x000fc60000000f00 */
[----:B------:R-:W-:Y:S04]  /*14c50*/  STL.64 [R1+0x2488], R6 ;  /* 0x0024880601007387 */ /* 0x000fe80000100a00 */
[----:B------:R-:W-:Y:S01]  /*14c60*/  STL.64 [R1+0x2480], R4 ;  /* 0x0024800401007387 */ /* 0x000fe20000100a00 */
[----:B--2---:R-:W-:Y:S03]  /*14c70*/  HMMA.16816.F32.BF16 R24, R16, R24, R8 ;  /* 0x000000181018723c */ /* 0x004fe60000041808 */
[----:B------:R-:W2:Y:S04]  /*14c80*/  LDL.LU.64 R10, [R1+0x24b8] ;  /* 0x0024b800010a7983 */ /* 0x000ea80000300a00 */
[----:B------:R-:W2:Y:S11]  /*14c90*/  LDL.LU.64 R8, [R1+0x24b0] ;  /* 0x0024b00001087983 */ /* 0x000eb60000300a00 */
[----:B------:R-:W-:Y:S05]  /*14ca0*/  @!UPT UIADD3 URZ, URZ, URZ, URZ ;  /* 0x0000003f3f3ff290 */ /* 0x000fea000fffe03f */
[----:B------:R-:W-:Y:S04]  /*14cb0*/  STL.64 [R1+0x70], R24 ;  /* 0x0000701801007387 */ /* 0x000fe80000100a00 */
[----:B------:R0:W-:Y:S04]  /*14cc0*/  STL.64 [R1+0x78], R26 ;  /* 0x0000781a01007387 */ /* 0x0001e80000100a00 */
[----:B0-----:R-:W3:Y:S04]  /*14cd0*/  LDL.LU.64 R26, [R1+0x24a8] ;  /* 0x0024a800011a7983 */ /* 0x001ee80000300a00 */
[----:B------:R-:W3:Y:S01]  /*14ce0*/  LDL.LU.64 R24, [R1+0x24a0] ;  /* 0x0024a00001187983 */ /* 0x000ee20000300a00 */
[----:B------:R-:W-:Y:S01]  /*14cf0*/  MOV R4, R23 ;  /* 0x0000001700047202 */ /* 0x000fe20000000f00 */
[----:B------:R-:W-:-:S02]  /*14d00*/  IMAD.MOV.U32 R5, RZ, RZ, R22 ;  /* 0x000000ffff057224 */ /* 0x000fc400078e0016 */
[----:B------:R-:W2:Y:S01]  /*14d10*/  LDL.LU.64 R22, [R1+0x2498] ;  /* 0x0024980001167983 */ /* 0x000ea20000300a00 */
[----:B------:R-:W-:Y:S02]  /*14d20*/  MOV R7, R0 ;  /* 0x0000000000077202 */ /* 0x000fe40000000f00 */
[----:B------:R-:W-:Y:S01]  /*14d30*/  MOV R6, R2 ;  /* 0x0000000200067202 */ /* 0x000fe20000000f00 */
[----:B---3--:R-:W-:Y:S01]  /*14d40*/  HMMA.16816.F32.BF16 R24, R16, R20, R24 ;  /* 0x000000141018723c */ /* 0x008fe20000041818 */
[----:B------:R-:W2:Y:S11]  /*14d50*/  LDL.LU.64 R20, [R1+0x2490] ;  /* 0x0024900001147983 */ /* 0x000eb60000300a00 */
[----:B------:R-:W-:Y:S11]  /*14d60*/  @!UPT UIADD3 URZ, URZ, URZ, URZ ;  /* 0x0000003f3f3ff290 */ /* 0x000ff6000fffe03f */
[----:B------:R0:W-:Y:S01]  /*14d70*/  STL [R1+0x50], R24 ;  /* 0x0000501801007387 */ /* 0x0001e20000100800 */
[----:B------:R-:W-:-:S03]  /*14d80*/  MOV R29, R25 ;  /* 0x00000019001d7202 */ /* 0x000fc60000000f00 */
[----:B0-----:R-:W2:Y:S04]  /*14d90*/  LDL.LU R24, [R1+0xc0] ;  /* 0x0000c00001187983 */ /* 0x001ea80000300800 */
[----:B------:R-:W2:Y:S01]  /*14da0*/  LDL.LU R25, [R1+0xc4] ;  /* 0x0000c40001197983 */ /* 0x000ea20000300800 */
[----:B------:R-:W-:Y:S01]  /*14db0*/  IMAD.MOV.U32 R0, RZ, RZ, R27 ;  /* 0x000000ffff007224 */ /* 0x000fe200078e001b */
[----:B------:R-:W-:-:S04]  /*14dc0*/  MOV R2, R26 ;  /* 0x0000001a00027202 */ /* 0x000fc80000000f00 */
[----:B------:R-:W-:Y:S04]  /*14dd0*/  STL [R1+0x2430], R0 ;  /* 0x0024300001007387 */ /* 0x000fe80000100800 */
[----:B------:R-:W-:Y:S04]  /*14de0*/  STL [R1+0x242c], R2 ;  /* 0x00242c0201007387 */ /* 0x000fe80000100800 */
[----:B------:R-:W-:Y:S04]  /*14df0*/  STL [R1+0x2428], R29 ;  /* 0x0024281d01007387 */ /* 0x000fe80000100800 */
[----:B------:R-:W3:Y:S01]  /*14e00*/  LDL R19, [R1+0x5c4] ;  /* 0x0005c40001137983 */ /* 0x000ee20000100800 */
[C---:B--2---:R-:W-:Y:S03]  /*14e10*/  HMMA.16816.F32.BF16 R8, R20.reuse, R24, R8 ;  /* 0x000000181408723c */ /* 0x044fe60000041808 */
[----:B------:R-:W2:Y:S11]  /*14e20*/  LDL.LU R24, [R1+0x40] ;  /* 0x0000400001187983 */ /* 0x000eb60000300800 */
[----:B------:R-:W-:Y:S09]  /*14e30*/  @!UPT UIADD3 URZ, URZ, URZ, URZ ;  /* 0x0000003f3f3ff290 */ /* 0x000ff2000fffe03f */
[----:B------:R-:W-:Y:S04]  /*14e40*/  STL.64 [R1+0x30], R8 ;  /* 0x0000300801007387 */ /* 0x000fe80000100a00 */
[----:B------:R-:W-:Y:S04]  /*14e50*/  STL.64 [R1+0x38], R10 ;  /* 0x0000380a01007387 */ /* 0x000fe80000100a00 */
[----:B------:R-:W2:Y:S04]  /*14e60*/  LDL.LU R25, [R1+0x44] ;  /* 0x0000440001197983 */ /* 0x000ea80000300800 */
[----:B------:R-:W2:Y:S04]  /*14e70*/  LDL.LU R26, [R1+0x48] ;  /* 0x00004800011a7983 */ /* 0x000ea80000300800 */
[----:B------:R-:W2:Y:S04]  /*14e80*/  LDL.LU R27, [R1+0x4c] ;  /* 0x00004c00011b7983 */ /* 0x000ea80000300800 */
[----:B---3--:R-:W-:Y:S04]  /*14e90*/  STL [R1+0x2418], R19 ;  /* 0x0024181301007387 */ /* 0x008fe80000100800 */
[----:B------:R0:W1:Y:S04]  /*14ea0*/  LDSM.16.MT88.4 R8, [R19+0x12400] ;  /* 0x012400001308783b */ /* 0x0000680000004200 */
[----:B------:R-:W3:Y:S04]  /*14eb0*/  LDL.LU.64 R16, [R1+0x100] ;  /* 0x0001000001107983 */ /* 0x000ee80000300a00 */
[----:B0-----:R-:W4:Y:S01]  /*14ec0*/  LDL.LU.64 R18, [R1+0x108] ;  /* 0x0001080001127983 */ /* 0x001f220000300a00 */
[C---:B------:R-:W-:Y:S11]  /*14ed0*/  HMMA.16816.F32.BF16 R12, R20.reuse, R12, R4 ;  /* 0x0000000c140c723c */ /* 0x040ff60000041804 */
[----:B------:R-:W-:Y:S11]  /*14ee0*/  @!UPT UIADD3 URZ, URZ, URZ, URZ ;  /* 0x0000003f3f3ff290 */ /* 0x000ff6000fffe03f */
[----:B------:R-:W-:Y:S02]  /*14ef0*/  @!UPT UIADD3 URZ, URZ, URZ, URZ ;  /* 0x0000003f3f3ff290 */ /* 0x000fe4000fffe03f */
[----:B------:R-:W-:Y:S02]  /*14f00*/  MOV R2, R14 ;  /* 0x0000000e00027202 */ /* 0x000fe40000000f00 */
[----:B------:R-:W-:Y:S02]  /*14f10*/  MOV R29, R15 ;  /* 0x0000000f001d7202 */ /* 0x000fe40000000f00 */
[----:B------:R-:W-:Y:S01]  /*14f20*/  MOV R0, R13 ;  /* 0x0000000d00007202 */ /* 0x000fe20000000f00 */
[----:B----4-:R-:W-:Y:S04]  /*14f30*/  STL [R1+0x2438], R18 ;  /* 0x0024381201007387 */ /* 0x010fe80000100800 */
[----:B------:R-:W-:Y:S04]  /*14f40*/  STL [R1+0x2434], R19 ;  /* 0x0024341301007387 */ /* 0x000fe80000100800 */
[----:B-1----:R-:W-:Y:S04]  /*14f50*/  STL.64 [R1+0x2410], R10 ;  /* 0x0024100a01007387 */ /* 0x002fe80000100a00 */
[----:B------:R0:W-:Y:S04]  /*14f60*/  STL.64 [R1+0x2408], R8 ;  /* 0x0024080801007387 */ /* 0x0001e80000100a00 */
[----:B0-----:R-:W4:Y:S04]  /*14f70*/  LDL.LU.64 R8, [R1+0x110] ;  /* 0x0001100001087983 */ /* 0x001f280000300a00 */
[----:B------:R-:W5:Y:S04]  /*14f80*/  LDL.LU.64 R10, [R1+0x118] ;  /* 0x00011800010a7983 */ /* 0x000f680000300a00 */
[----:B------:R-:W2:Y:S04]  /*14f90*/  LDL.LU.64 R6, [R1+0x2488] ;  /* 0x0024880001067983 */ /* 0x000ea80000300a00 */
[----:B------:R-:W2:Y:S04]  /*14fa0*/  LDL.LU.64 R4, [R1+0x2480] ;  /* 0x0024800001047983 */ /* 0x000ea80000300a00 */
[----:B------:R0:W-:Y:S04]  /*14fb0*/  STL [R1+0x20], R12 ;  /* 0x0000200c01007387 */ /* 0x0001e80000100800 */
[----:B------:R-:W3:Y:S04]  /*14fc0*/  LDL.LU.64 R14, [R1+0x2478] ;  /* 0x00247800010e7983 */ /* 0x000ee80000300a00 */
[----:B0-----:R-:W3:Y:S02]  /*14fd0*/  LDL.LU.64 R12, [R1+0x2470] ;  /* 0x00247000010c7983 */ /* 0x001ee40000300a00 */
[C---:B---3--:R-:W-:Y:S02]  /*14fe0*/  HMMA.16816.F32.BF16 R16, R20.reuse, R16, R12 ;  /* 0x000000101410723c */ /* 0x048fe4000004180c */
[----:B------:R-:W4:Y:S04]  /*14ff0*/  LDL.LU.64 R14, [R1+0x2468] ;  /* 0x00246800010e7983 */ /* 0x000f280000300a00 */
[----:B------:R-:W4:Y:S11]  /*15000*/  LDL.LU.64 R12, [R1+0x2460] ;  /* 0x00246000010c7983 */ /* 0x000f360000300a00 */
[----:B------:R-:W-:Y:S06]  /*15010*/  @!UPT UIADD3 URZ, URZ, URZ, URZ ;  /* 0x0000003f3f3ff290 */ /* 0x000fec000fffe03f */
[----:B------:R-:W-:Y:S04]  /*15020*/  STL.64 [R1+0x10], R16 ;  /* 0x0000101001007387 */ /* 0x000fe80000100a00 */
[----:B------:R0:W-:Y:S01]  /*15030*/  STL.64 [R1+0x18], R18 ;  /* 0x0000181201007387 */ /* 0x0001e20000100a00 */
[----:B----4-:R-:W-:Y:S11]  /*15040*/  HMMA.16816.F32.BF16 R12, R20, R8, R12 ;  /* 0x00000008140c723c */ /* 0x010ff6000004180c */
[----:B------:R-:W-:Y:S11]  /*15050*/  @!UPT UIADD3 URZ, URZ, URZ, URZ ;  /* 0x0000003f3f3ff290 */ /* 0x000ff6000fffe03f */
[----:B------:R-:W-:Y:S02]  /*15060*/  @!UPT UIADD3 URZ, URZ, URZ, URZ ;  /* 0x0000003f3f3ff290 */ /* 0x000fe4000fffe03f */
[----:B0-----:R-:W-:Y:S01]  /*15070*/  MOV R18, R12 ;  /* 0x0000000c00127202 */ /* 0x001fe20000000f00 */
[----:B------:R-:W-:-:S05]  /*15080*/  IMAD.MOV.U32 R19, RZ, RZ, R13 ;  /* 0x000000ffff137224 */ /* 0x000fca00078e000d */
[----:B------:R0:W-:Y:S04]  /*15090*/  STL.64 [R1+0x2448], R18 ;  /* 0x0024481201007387 */ /* 0x0001e80000100a00 */
[----:B0-----:R-:W3:Y:S01]  /*150a0*/  LDL R19, [R1+0xdc4] ;  /* 0x000dc40001137983 */ /* 0x001ee20000100800 */
[----:B------:R-:W-:Y:S02]  /*150b0*/  MOV R17, R14 ;  /* 0x0000000e00117202 */ /* 0x000fe40000000f00 */
[----:B------:R-:W-:Y:S02]  /*150c0*/  MOV R16, R15 ;  /* 0x0000000f00107202 */ /* 0x000fe40000000f00 */
[----:B--2---:R-:W-:Y:S01]  /*150d0*/  MOV R20, R5 ;  /* 0x0000000500147202 */ /* 0x004fe20000000f00 */
[----:B------:R-:W-:Y:S01]  /*150e0*/  IMAD.MOV.U32 R22, RZ, RZ, R7 ;  /* 0x000000ffff167224 */ /* 0x000fe200078e0007 */
[----:B------:R-:W-:Y:S01]  /*150f0*/  MOV R21, R6 ;  /* 0x0000000600157202 */ /* 0x000fe20000000f00 */
[----:B------:R-:W-:Y:S04]  /*15100*/  STL.64 [R1+0x2440], R16 ;  /* 0x0024401001007387 */ /* 0x000fe80000100a00 */
[----:B------:R-:W2:Y:S04]  /*15110*/  LDL.LU R5, [R1+0x2458] ;  /* 0x0024580001057983 */ /* 0x000ea80000300800 */
[----:B------:R-:W2:Y:S04]  /*15120*/  LDL.LU R6, [R1+0x2454] ;  /* 0x0024540001067983 */ /* 0x000ea80000300800 */
[----:B------:R-:W2:Y:S04]  /*15130*/  LDL.LU R7, [R1+0x2450] ;  /* 0x0024500001077983 */ /* 0x000ea80000300800 */
[----:B-----5:R0:W-:Y:S04]  /*15140*/  STL.64 [R1+0x2420], R10 ;  /* 0x0024200a01007387 */ /* 0x0201e80000100a00 */
[----:B------:R-:W1:Y:S04]  /*15150*/  LDSM.16.MT88.4 R12, [R3+0x12800] ;  /* 0x01280000030c783b */ /* 0x000e680000004200 */
[----:B0-----:R-:W2:Y:S04]  /*15160*/  LDL.LU.64 R10, [R1+0xc8] ;  /* 0x0000c800010a7983 */ /* 0x001ea80000300a00 */
[----:B-1----:R-:W-:Y:S04]  /*15170*/  STL.64 [R1+0x23b8], R14 ;  /* 0x0023b80e01007387 */ /* 0x002fe80000100a00 */
[----:B------:R-:W-:Y:S01]  /*15180*/  STL.64 [R1+0x23b0], R12 ;  /* 0x0023b00c01007387 */ /* 0x000fe20000100a00 */
[----:B------:R-:W-:-:S03]  /*15190*/  MOV R23, R28 ;  /* 0x0000001c00177202 */ /* 0x000fc60000000f00 */
[----:B---3--:R-:W0:Y:S04]  /*151a0*/  LDSM.16.M88.4 R12, [R19+0x100] ;  /* 0x00010000130c783b */ /* 0x008e280000000200 */
[----:B0-----:R-:W-:Y:S01]  /*151b0*/  STL.64 [R1+0x90], R12 ;  /* 0x0000900c01007387 */ /* 0x001fe20000100a00 */
[----:B------:R-:W-:Y:S02]  /*151c0*/  MOV R28, R12 ;  /* 0x0000000c001c7202 */ /* 0x000fe40000000f00 */
[----:B------:R-:W-:Y:S01]  /*151d0*/  MOV R3, R13 ;  /* 0x0000000d00037202 */ /* 0x000fe20000000f00 */
[----:B------:R-:W-:Y:S04]  /*151e0*/  STL.64 [R1+0x98], R14 ;  /* 0x0000980e01007387 */ /* 0x000fe80000100a00 */
[----:B------:R-:W0:Y:S01]  /*151f0*/  LDSM.16.M88.4 R12, [R19+0x4100] ;  /* 0x00410000130c783b */ /* 0x000e220000000200 */
[----:B--2---:R-:W-:Y:S03]  /*15200*/  HMMA.16816.F32.BF16 R24, R4, R10, R24 ;  /* 0x0000000a0418723c */ /* 0x004fe60000041818 */
[----:B0-----:R-:W-:Y:S04]  /*15210*/  STL.64 [R1+0xb0], R12 ;  /* 0x0000b00c01007387 */ /* 0x001fe80000100a00 */
[----:B------:R-:W-:Y:S04]  /*15220*/  STL.64 [R1+0xb8], R14 ;  /* 0x0000b80e01007387 */ /* 0x000fe80000100a00 */
[----:B------:R-:W0:Y:S04]  /*15230*/  LDSM.16.M88.4 R12, [R19+0x8100] ;  /* 0x00810000130c783b */ /* 0x000e280000000200 */
[----:B------:R-:W1:Y:S04]  /*15240*/  LDSM.16.M88.4 R16, [R19+0xc100] ;  /* 0x00c100001310783b */ /* 0x000e680000000200 */
[----:B0-----:R0:W-:Y:S04]  /*15250*/  STL.64 [R1+0xe0], R12 ;  /* 0x0000e00c01007387 */ /* 0x0011e80000100a00 */
[----:B------:R-:W-:Y:S04]  /*15260*/  STL.64 [R1+0xe8], R14 ;  /* 0x0000e80e01007387 */ /* 0x000fe80000100a00 */
[----:B------:R-:W2:Y:S01]  /*15270*/  LDL.LU R8, [R1+0x70] ;  /* 0x0000700001087983 */ /* 0x000ea20000300800 */
[----:B0-----:R-:W-:-:S03]  /*15280*/  MOV R13, R10 ;  /* 0x0000000a000d7202 */ /* 0x001fc60000000f00 */
[----:B------:R-:W2:Y:S01]  /*15290*/  LDL.LU R9, [R1+0x74] ;  /* 0x0000740001097983 */ /* 0x000ea20000300800 */
[----:B------:R-:W-:-:S03]  /*152a0*/  IMAD.MOV.U32 R12, RZ, RZ, R11 ;  /* 0x000000ffff0c7224 */ /* 0x000fc600078e000b */
[----:B------:R-:W2:Y:S04]  /*152b0*/  LDL.LU R10, [R1+0x78] ;  /* 0x00007800010a7983 */ /* 0x000ea80000300800 */
[----:B------:R-:W2:Y:S04]  /*152c0*/  LDL.LU R11, [R1+0x7c] ;  /* 0x00007c00010b7983 */ /* 0x000ea80000300800 */
[----:B------:R-:W-:Y:S04]  /*152d0*/  STL.64 [R1+0x23c8], R26 ;  /* 0x0023c81a01007387 */ /* 0x000fe80000100a00 */
[----:B------:R0:W-:Y:S04]  /*152e0*/  STL.64 [R1+0x23c0], R24 ;  /* 0x0023c01801007387 */ /* 0x0001e80000100a00 */
[----:B0-----:R-:W3:Y:S04]  /*152f0*/  LDL.LU R24, [R1+0x10] ;  /* 0x0000100001187983 */ /* 0x001ee80000300800 */
[----:B------:R-:W3:Y:S04]  /*15300*/  LDL.LU R25, [R1+0x14] ;  /* 0x0000140001197983 */ /* 0x000ee80000300800 */
[----:B------:R-:W4:Y:S04]  /*15310*/  LDL.LU R26, [R1+0x18] ;  /* 0x00001800011a7983 */ /* 0x000f280000300800 */
[----:B------:R-:W4:Y:S04]  /*15320*/  LDL.LU R27, [R1+0x1c] ;  /* 0x00001c00011b7983 */ /* 0x000f280000300800 */
[----:B----4-:R0:W-:Y:S04]  /*15330*/  STL.64 [R1+0x23d8], R26 ;  /* 0x0023d81a01007387 */ /* 0x0101e80000100a00 */
[----:B---3--:R-:W-:Y:S04]  /*15340*/  STL.64 [R1+0x23d0], R24 ;  /* 0x0023d01801007387 */ /* 0x008fe80000100a00 */
[----:B0-----:R-:W3:Y:S04]  /*15350*/  LDL.LU R26, [R1+0xd8] ;  /* 0x0000d800011a7983 */ /* 0x001ee80000300800 */
[----:B------:R-:W3:Y:S04]  /*15360*/  LDL.LU R27, [R1+0xdc] ;  /* 0x0000dc00011b7983 */ /* 0x000ee80000300800 */
[----:B-1----:R-:W-:Y:S04]  /*15370*/  STL.64 [R1+0xf0], R16 ;  /* 0x0000f01001007387 */ /* 0x002fe80000100a00 */
[----:B------:R0:W-:Y:S04]  /*15380*/  STL.64 [R1+0xf8], R18 ;  /* 0x0000f81201007387 */ /* 0x0001e80000100a00 */
[----:B0-----:R-:W4:Y:S04]  /*15390*/  LDL.LU.64 R18, [R1+0x2448] ;  /* 0x0024480001127983 */ /* 0x001f280000300a00 */
[----:B------:R-:W5:Y:S01]  /*153a0*/  LDL.LU.64 R16, [R1+0x2440] ;  /* 0x0024400001107983 */ /* 0x000f620000300a00 */
[----:B---3--:R-:W-:Y:S03]  /*153b0*/  HMMA.16816.F32.BF16 R20, R4, R26, R20 ;  /* 0x0000001a0414723c */ /* 0x008fe60000041814 */
[----:B------:R0:W-:Y:S04]  /*153c0*/  STL.64 [R1+0x23f0], R26 ;  /* 0x0023f01a01007387 */ /* 0x0001e80000100a00 */
[----:B0-----:R-:W-:-:S02]  /*153d0*/  MOV R27, R12 ;  /* 0x0000000c001b7202 */ /* 0x001fc40000000f00 */
[----:B------:R-:W-:Y:S02]  /*153e0*/  MOV R26, R13 ;  /* 0x0000000d001a7202 */ /* 0x000fe40000000f00 */
[----:B----4-:R-:W-:Y:S02]  /*153f0*/  MOV R12, R18 ;  /* 0x00000012000c7202 */ /* 0x010fe40000000f00 */
[----:B------:R-:W2:Y:S01]  /*15400*/  LDL.LU R18, [R1+0x2438] ;  /* 0x0024380001127983 */ /* 0x000ea20000300800 */
[----:B------:R-:W-:-:S03]  /*15410*/  MOV R13, R19 ;  /* 0x00000013000d7202 */ /* 0x000fc60000000f00 */
[----:B------:R-:W2:Y:S01]  /*15420*/  LDL.LU R19, [R1+0x2434] ;  /* 0x0024340001137983 */ /* 0x000ea20000300800 */
[----:B-----5:R-:W-:Y:S01]  /*15430*/  IMAD.MOV.U32 R14, RZ, RZ, R17 ;  /* 0x000000ffff0e7224 */ /* 0x020fe200078e0011 */
[----:B------:R-:W-:-:S05]  /*15440*/  MOV R15, R16 ;  /* 0x00000010000f7202 */ /* 0x000fca0000000f00 */
[----:B------:R-:W-:Y:S04]  /*15450*/  STL.64 [R1+0x23e8], R14 ;  /* 0x0023e80e01007387 */ /* 0x000fe80000100a00 */
[----:B------:R0:W-:Y:S04]  /*15460*/  STL.64 [R1+0x23e0], R12 ;  /* 0x0023e00c01007387 */ /* 0x0001e80000100a00 */
[----:B0-----:R-:W3:Y:S01]  /*15470*/  LDL.LU R12, [R1+0x20] ;  /* 0x00002000010c7983 */ /* 0x001ee20000300800 */
[----:B------:R-:W-:Y:S02]  /*15480*/  MOV R14, R2 ;  /* 0x00000002000e7202 */ /* 0x000fe40000000f00 */
[----:B------:R-:W-:-:S02]  /*15490*/  MOV R15, R29 ;  /* 0x0000001d000f7202 */ /* 0x000fc40000000f00 */
[----:B------:R-:W-:Y:S02]  /*154a0*/  MOV R13, R0 ;  /* 0x00000000000d7202 */ /* 0x000fe40000000f00 */
[----:B------:R-:W4:Y:S04]  /*154b0*/  LDL.LU R0, [R1+0x2430] ;  /* 0x0024300001007983 */ /* 0x000f280000300800 */
[----:B------:R-:W5:Y:S04]  /*154c0*/  LDL.LU R2, [R1+0x242c] ;  /* 0x00242c0001027983 */ /* 0x000f680000300800 */
[----:B------:R-:W4:Y:S04]  /*154d0*/  LDL.LU R29, [R1+0x2428] ;  /* 0x00242800011d7983 */ /* 0x000f280000300800 */
[----:B------:R-:W-:Y:S01]  /*154e0*/  STL.64 [R1+0x2400], R14 ;  /* 0x0024000e01007387 */ /* 0x000fe20000100a00 */
[----:B--2---:R-:W-:Y:S03]  /*154f0*/  HMMA.16816.F32.BF16 R8, R4, R18, R8 ;  /* 0x000000120408723c */ /* 0x004fe60000041808 */
[----:B---3--:R0:W-:Y:S04]  /*15500*/  STL.64 [R1+0x23f8], R12 ;  /* 0x0023f80c01007387 */ /* 0x0081e80000100a00 */
[----:B0-----:R-:W2:Y:S04]  /*15510*/  LDL.LU R12, [R1+0x30] ;  /* 0x00003000010c7983 */ /* 0x001ea80000300800 */
[----:B------:R-:W2:Y:S04]  /*15520*/  LDL.LU R13, [R1+0x34] ;  /* 0x00003400010d7983 */ /* 0x000ea80000300800 */
[----:B------:R-:W2:Y:S04]  /*15530*/  LDL.LU R14, [R1+0x38] ;  /* 0x00003800010e7983 */ /* 0x000ea80000300800 */
[----:B------:R-:W2:Y:S04]  /*15540*/  LDL.LU R15, [R1+0x3c] ;  /* 0x00003c00010f7983 */ /* 0x000ea80000300800 */
[----:B------:R0:W-:Y:S04]  /*15550*/  STL.64 [R1+0x23a8], R22 ;  /* 0x0023a81601007387 */ /* 0x0001e80000100a00 */
[----:B0-----:R-:W3:Y:S04]  /*15560*/  LDL R23, [R1+0x2b4] ;  /* 0x0002b40001177983 */ /* 0x001ee80000100800 */
[----:B------:R0:W-:Y:S04]  /*15570*/  STL.64 [R1+0x23a0], R20 ;  /* 0x0023a01401007387 */ /* 0x0001e80000100a00 */
[----:B------:R-:W-:Y:S04]  /*15580*/  STL.64 [R1+0x70], R8 ;  /* 0x0000700801007387 */ /* 0x000fe80000100a00 */
[----:B------:R1:W-:Y:S01]  /*15590*/  STL.64 [R1+0x78], R10 ;  /* 0x0000780a01007387 */ /* 0x0003e20000100a00 */
[----:B0-----:R-:W-:-:S03]  /*155a0*/  MOV R20, R19 ;  /* 0x0000001300147202 */ /* 0x001fc60000000f00 */
[----:B-1----:R-:W2:Y:S04]  /*155b0*/  LDL.LU.64 R10, [R1+0x2420] ;  /* 0x00242000010a7983 */ /* 0x002ea80000300a00 */
[----:B------:R-:W2:Y:S01]  /*155c0*/  LDL.LU R19, [R1+0x2418] ;  /* 0x0024180001137983 */ /* 0x000ea20000300800 */
[----:B------:R-:W-:-:S03]  /*155d0*/  IMAD.MOV.U32 R21, RZ, RZ, R18 ;  /* 0x000000ffff157224 */ /* 0x000fc600078e0012 */
[----:B--2---:R-:W0:Y:S04]  /*155e0*/  LDSM.16.MT88.4 R16, [R19+0x12800] ;  /* 0x012800001310783b */ /* 0x004e280000004200 */
[----:B0-----:R-:W-:Y:S04]  /*155f0*/  STL.64 [R1+0x2368], R18 ;  /* 0x0023681201007387 */ /* 0x001fe80000100a00 */
[----:B------:R0:W-:Y:S04]  /*15600*/  STL.64 [R1+0x2360], R16 ;  /* 0x0023601001007387 */ /* 0x0001e80000100a00 */
[----:B0-----:R-:W2:Y:S01]  /*15610*/  LDL.LU R16, [R1+0x50] ;  /* 0x0000500001107983 */ /* 0x001ea20000300800 */
[----:B----4-:R-:W-:-:S02]  /*15620*/  MOV R17, R29 ;  /* 0x0000001d00117202 */ /* 0x010fc40000000f00 */
[----:B-----5:R-:W-:Y:S02]  /*15630*/  MOV R18, R2 ;  /* 0x0000000200127202 */ /* 0x020fe40000000f00 */
[----:B------:R-:W-:Y:S01]  /*15640*/  MOV R19, R0 ;  /* 0x0000000000137202 */ /* 0x000fe20000000f00 */
[----:B------:R-:W-:Y:S01]  /*15650*/  IMAD.MOV.U32 R2, RZ, RZ, R10 ;  /* 0x000000ffff027224 */ /* 0x000fe200078e000a */
[----:B------:R-:W-:-:S05]  /*15660*/  MOV R0, R11 ;  /* 0x0000000b00007202 */ /* 0x000fca0000000f00 */
[----:B--2---:R-:W-:Y:S01]  /*15670*/  HMMA.16816.F32.BF16 R16, R4, R10, R16 ;  /* 0x0000000a0410723c */ /* 0x004fe20000041810 */
[----:B------:R-:W2:Y:S04]  /*15680*/  LDL.LU.64 R10, [R1+0x2410] ;  /* 0x00241000010a7983 */ /* 0x000ea80000300a00 */
[----:B------:R-:W2:Y:S11]  /*15690*/  LDL.LU.64 R8, [R1+0x2408] ;  /* 0x0024080001087983 */ /* 0x000eb60000300a00 */
[----:B------:R-:W-:Y:S07]  /*156a0*/  @!UPT UIADD3 URZ, URZ, URZ, URZ ;  /* 0x0000003f3f3ff290 */ /* 0x000fee000fffe03f */
[----:B------:R-:W-:Y:S04]  /*156b0*/  STL [R1+0x237c], R16 ;  /* 0x00237c1001007387 */ /* 0x000fe80000100800 */
[----:B------:R-:W-:Y:S04]  /*156c0*/  STL [R1+0x2378], R17 ;  /* 0x0023781101007387 */ /* 0x000fe80000100800 */
[----:B------:R-:W-:Y:S04]  /*156d0*/  STL [R1+0x2374], R18 ;  /* 0x0023741201007387 */ /* 0x000fe80000100800 */
[----:B------:R-:W-:Y:S01]  /*156e0*/  STL [R1+0x2370], R19 ;  /* 0x0023701301007387 */ /* 0x000fe20000100800 */
[C---:B--2---:R-:W-:Y:S03]  /*156f0*/  HMMA.16816.F32.BF16 R24, R8.reuse, R26, R12 ;  /* 0x0000001a0818723c */ /* 0x044fe6000004180c */
[----:B------:R-:W2:Y:S04]  /*15700*/  LDL.LU.64 R14, [R1+0x2400] ;  /* 0x00240000010e7983 */ /* 0x000ea80000300a00 */
[----:B------:R-:W2:Y:S11]  /*15710*/  LDL.LU.64 R12, [R1+0x23f8] ;  /* 0x0023f800010c7983 */ /* 0x000eb60000300a00 */
[----:B------:R-:W-:Y:S05]  /*15720*/  @!UPT UIADD3 URZ, URZ, URZ, URZ ;  /* 0x0000003f3f3ff290 */ /* 0x000fea000fffe03f */
[----:B------:R-:W-:Y:S04]  /*15730*/  STL.64 [R1+0x50], R24 ;  /* 0x0000501801007387 */ /* 0x000fe80000100a00 */
[----:B------:R0:W-:Y:S04]  /*15740*/  STL.64 [R1+0x58], R26 ;  /* 0x0000581a01007387 */ /* 0x0001e80000100a00 */
[----:B0-----:R-:W2:Y:S02]  /*15750*/  LDL.LU.64 R26, [R1+0x23f0] ;  /* 0x0023f000011a7983 */ /* 0x001ea40000300a00 */
[----:B--2---:R-:W-:Y:S02]  /*15760*/  HMMA.16816.F32.BF16 R24, R8, R26, R12 ;  /* 0x0000001a0818723c */ /* 0x004fe4000004180c */
[----:B------:R-:W2:Y:S04]  /*15770*/  LDL.LU.64 R14, [R1+0x23e8] ;  /* 0x0023e800010e7983 */ /* 0x000ea80000300a00 */
[----:B------:R-:W2:Y:S11]  /*15780*/  LDL.LU.64 R12, [R1+0x23e0] ;  /* 0x0023e000010c7983 */ /* 0x000eb60000300a00 */
[----:B------:R-:W-:Y:S06]  /*15790*/  @!UPT UIADD3 URZ, URZ, URZ, URZ ;  /* 0x0000003f3f3ff290 */ /* 0x000fec000fffe03f */
[----:B------:R-:W-:Y:S01]  /*157a0*/  STL.64 [R1+0x40], R24 ;  /* 0x0000401801007387 */ /* 0x000fe20000100a00 */
[----:B------:R-:W-:-:S03]  /*157b0*/  MOV R29, R27 ;  /* 0x0000001b001d7202 */ /* 0x000fc60000000f00 */
[----:B------:R0:W-:Y:S04]  /*157c0*/  STL [R1+0x48], R26 ;  /* 0x0000481a01007387 */ /* 0x0001e80000100800 */
[----:B0-----:R-:W4:Y:S04]  /*157d0*/  LDL.LU.64 R26, [R1+0x23d8] ;  /* 0x0023d800011a7983 */ /* 0x001f280000300a00 */
[----:B------:R-:W4:Y:S01]  /*157e0*/  LDL.LU.64 R24, [R1+0x23d0] ;  /* 0x0023d00001187983 */ /* 0x000f220000300a00 */
[----:B------:R-:W-:Y:S02]  /*157f0*/  MOV R6, R21 ;  /* 0x0000001500067202 */ /* 0x000fe40000000f00 */
[----:B------:R-:W-:Y:S01]  /*15800*/  MOV R7, R20 ;  /* 0x0000001400077202 */ /* 0x000fe20000000f00 */
[----:B------:R-:W-:Y:S01]  /*15810*/  IMAD.MOV.U32 R21, RZ, RZ, R3 ;  /* 0x000000ffff157224 */ /* 0x000fe200078e0003 */
[----:B------:R-:W-:-:S02]  /*15820*/  MOV R20, R28 ;  /* 0x0000001c00147202 */ /* 0x000fc40000000f00 */
[----:B------:R-:W-:Y:S02]  /*15830*/  MOV R18, R2 ;  /* 0x0000000200127202 */ /* 0x000fe40000000f00 */
[----:B------:R-:W-:Y:S01]  /*15840*/  MOV R19, R0 ;  /* 0x0000000000137202 */ /* 0x000fe20000000f00 */
[----:B------:R-:W-:Y:S01]  /*15850*/  STL [R1+0x2380], R29 ;  /* 0x0023801d01007387 */ /* 0x000fe20000100800 */
[C---:B----4-:R-:W-:Y:S03]  /*15860*/  HMMA.16816.F32.BF16 R4, R8.reuse, R6, R24 ;  /* 0x000000060804723c */ /* 0x050fe60000041818 */
[----:B------:R-:W4:Y:S04]  /*15870*/  LDL.LU.64 R26, [R1+0x23c8] ;  /* 0x0023c800011a7983 */ /* 0x000f280000300a00 */
[----:B------:R-:W4:Y:S11]  /*15880*/  LDL.LU.64 R24, [R1+0x23c0] ;  /* 0x0023c00001187983 */ /* 0x000f360000300a00 */
[----:B------:R-:W-:Y:S06]  /*15890*/  @!UPT UIADD3 URZ, URZ, URZ, URZ ;  /* 0x0000003f3f3ff290 */ /* 0x000fec000fffe03f */
[----:B------:R-:W-:Y:S01]  /*158a0*/  MOV R28, R4 ;  /* 0x00000004001c7202 */ /* 0x000fe20000000f00 */
[----:B------:R-:W-:Y:S01]  /*158b0*/  IMAD.MOV.U32 R3, RZ, RZ, R5 ;  /* 0x000000ffff037224 */ /* 0x000fe200078e0005 */
[----:B------:R-:W-:Y:S02]  /*158c0*/  MOV R2, R6 ;  /* 0x0000000600027202 */ /* 0x000fe40000000f00 */
[----:B------:R-:W-:Y:S02]  /*158d0*/  MOV R0, R7 ;  /* 0x0000000700007202 */ /* 0x000fe40000000f00 */
[----:B---3--:R-:W0:Y:S04]  /*158e0*/  LDSM.16.MT88.4 R4, [R23+0x12c00] ;  /* 0x012c00001704783b */ /* 0x008e280000004200 */
[----:B------:R-:W-:Y:S04]  /*158f0*/  STL [R1+0x238c], R2 ;  /* 0x00238c0201007387 */ /* 0x000fe80000100800 */
[----:B------:R-:W-:Y:S04]  /*15900*/  STL [R1+0x2388], R3 ;  /* 0x0023880301007387 */ /* 0x000fe80000100800 */
[----:B------:R-:W-:Y:S01]  /*15910*/  STL [R1+0x2384], R28 ;  /* 0x0023841c01007387 */ /* 0x000fe20000100800 */
[----:B--2---:R-:W-:Y:S03]  /*15920*/  HMMA.16816.F32.BF16 R8, R8, R18, R12 ;  /* 0x000000120808723c */ /* 0x004fe6000004180c */
[----:B0-----:R-:W-:Y:S04]  /*15930*/  STL.64 [R1+0x2318], R6 ;  /* 0x0023180601007387 */ /* 0x001fe80000100a00 */
[----:B------:R0:W-:Y:S04]  /*15940*/  STL.64 [R1+0x2310], R4 ;  /* 0x0023100401007387 */ /* 0x0001e80000100a00 */
[----:B0-----:R-:W2:Y:S04]  /*15950*/  LDL.LU R4, [R1+0xf0] ;  /* 0x0000f00001047983 */ /* 0x001ea80000300800 */
[----:B------:R-:W2:Y:S04]  /*15960*/  LDL.LU R5, [R1+0xf4] ;  /* 0x0000f40001057983 */ /* 0x000ea80000300800 */
[----:B------:R-:W4:Y:S04]  /*15970*/  LDL.LU.64 R14, [R1+0x23b8] ;  /* 0x0023b800010e7983 */ /* 0x000f280000300a00 */
[----:B------:R-:W4:Y:S01]  /*15980*/  LDL.LU.64 R12, [R1+0x23b0] ;  /* 0x0023b000010c7983 */ /* 0x000f220000300a00 */
[----:B------:R-:W-:Y:S01]  /*15990*/  IMAD.MOV.U32 R18, RZ, RZ, R10 ;  /* 0x000000ffff127224 */ /* 0x000fe200078e000a */
[----:B------:R-:W-:-:S02]  /*159a0*/  MOV R19, R11 ;  /* 0x0000000b00137202 */ /* 0x000fc40000000f00 */
[----:B------:R-:W-:Y:S02]  /*159b0*/  MOV R16, R8 ;  /* 0x0000000800107202 */ /* 0x000fe40000000f00 */
[----:B------:R-:W-:Y:S01]  /*159c0*/  MOV R17, R9 ;  /* 0x0000000900117202 */ /* 0x000fe20000000f00 */
[----:B------:R-:W-:Y:S04]  /*159d0*/  STL.64 [R1+0x2398], R18 ;  /* 0x0023981201007387 */ /* 0x000fe80000100a00 */
[----:B------:R0:W-:Y:S04]  /*159e0*/  STL.64 [R1+0x2390], R16 ;  /* 0x0023901001007387 */ /* 0x0001e80000100a00 */
[----:B0-----:R-:W3:Y:S04]  /*159f0*/  LDL.LU.64 R16, [R1+0xe0] ;  /* 0x0000e00001107983 */ /* 0x001ee80000300a00 */
[----:B------:R-:W5:Y:S04]  /*15a00*/  LDL R11, [R1+0x5c4] ;  /* 0x0005c400010b7983 */ /* 0x000f680000100800 */
[----:B------:R-:W2:Y:S01]  /*15a10*/  LDL.LU.64 R22, [R1+0x23a8] ;  /* 0x0023a80001167983 */ /* 0x000ea20000300a00 */
[C---:B----4-:R-:W-:Y:S03]  /*15a20*/  HMMA.16816.F32.BF16 R24, R12.reuse, R20, R24 ;  /* 0x000000140c18723c */ /* 0x050fe60000041818 */
[----:B------:R-:W2:Y:S11]  /*15a30*/  LDL.LU.64 R20, [R1+0x23a0] ;  /* 0x0023a00001147983 */ /* 0x000eb60000300a00 */
[----:B------:R-:W-:Y:S10]  /*15a40*/  @!UPT UIADD3 URZ, URZ, URZ, URZ ;  /* 0x0000003f3f3ff290 */ /* 0x000ff4000fffe03f */
[----:B------:R-:W-:Y:S02]  /*15a50*/  MOV R2, R24 ;  /* 0x0000001800027202 */ /* 0x000fe40000000f00 */
[----:B------:R-:W-:Y:S01]  /*15a60*/  MOV R3, R25 ;  /* 0x0000001900037202 */ /* 0x000fe20000000f00 */
[----:B------:R-:W2:Y:S04]  /*15a70*/  LDL R24, [R1+0xb0] ;  /* 0x0000b00001187983 */ /* 0x000ea80000100800 */
[----:B------:R-:W2:Y:S01]  /*15a80*/  LDL R25, [R1+0xb4] ;  /* 0x0000b40001197983 */ /* 0x000ea20000100800 */
[----:B------:R-:W-:Y:S01]  /*15a90*/  MOV R28, R26 ;  /* 0x0000001a001c7202 */ /* 0x000fe20000000f00 */
[----:B------:R-:W-:Y:S01]  /*15aa0*/  IMAD.MOV.U32 R29, RZ, RZ, R27 ;  /* 0x000000ffff1d7224 */ /* 0x000fe200078e001b */
[----:B---3--:R-:W-:Y:S01]  /*15ab0*/  MOV R7, R16 ;  /* 0x0000001000077202 */ /* 0x008fe20000000f00 */
[----:B-----5:R-:W0:Y:S01]  /*15ac0*/  LDSM.16.MT88.4 R8, [R11+0x12c00] ;  /* 0x012c00000b08783b */ /* 0x020e220000004200 */
[----:B--2---:R-:W-:Y:S03]  /*15ad0*/  HMMA.16816.F32.BF16 R24, R12, R24, R20 ;  /* 0x000000180c18723c */ /* 0x004fe60000041814 */
[----:B------:R-:W2:Y:S04]  /*15ae0*/  LDL.LU R20, [R1+0x70] ;  /* 0x0000700001147983 */ /* 0x000ea80000300800 */
[----:B------:R-:W2:Y:S04]  /*15af0*/  LDL.LU R21, [R1+0x74] ;  /* 0x0000740001157983 */ /* 0x000ea80000300800 */
[----:B------:R-:W2:Y:S04]  /*15b00*/  LDL.LU R22, [R1+0x78] ;  /* 0x0000780001167983 */ /* 0x000ea80000300800 */
[----:B------:R-:W2:Y:S01]  /*15b10*/  LDL.LU R23, [R1+0x7c] ;  /* 0x00007c0001177983 */ /* 0x000ea20000300800 */
[----:B------:R-:W-:-:S07]  /*15b20*/  MOV R6, R17 ;  /* 0x0000001100067202 */ /* 0x000fce0000000f00 */
[----:B------:R-:W-:Y:S04]  /*15b30*/  STL.64 [R1+0x22f8], R26 ;  /* 0x0022f81a01007387 */ /* 0x000fe80000100a00 */
[----:B------:R1:W-:Y:S04]  /*15b40*/  STL.64 [R1+0x22f0], R24 ;  /* 0x0022f01801007387 */ /* 0x0003e80000100a00 */
[----:B-1----:R-:W3:Y:S04]  /*15b50*/  LDL.LU.64 R24, [R1+0x90] ;  /* 0x0000900001187983 */ /* 0x002ee80000300a00 */
[----:B------:R-:W4:Y:S04]  /*15b60*/  LDL.LU.64 R26, [R1+0x98] ;  /* 0x00009800011a7983 */ /* 0x000f280000300a00 */
[----:B------:R-:W5:Y:S01]  /*15b70*/  LDL.LU.64 R18, [R1+0x2398] ;  /* 0x0023980001127983 */ /* 0x000f620000300a00 */
[----:B--2---:R-:W-:Y:S03]  /*15b80*/  HMMA.16816.F32.BF16 R20, R12, R16, R20 ;  /* 0x000000100c14723c */ /* 0x004fe60000041814 */
[----:B------:R-:W2:Y:S11]  /*15b90*/  LDL.LU.64 R16, [R1+0x2390] ;  /* 0x0023900001107983 */ /* 0x000eb60000300a00 */
[----:B------:R-:W-:Y:S09]  /*15ba0*/  @!UPT UIADD3 URZ, URZ, URZ, URZ ;  /* 0x0000003f3f3ff290 */ /* 0x000ff2000fffe03f */
[----:B------:R-:W-:Y:S04]  /*15bb0*/  STL.64 [R1+0x22e8], R22 ;  /* 0x0022e81601007387 */ /* 0x000fe80000100a00 */
[----:B------:R1:W-:Y:S04]  /*15bc0*/  STL.64 [R1+0x22e0], R20 ;  /* 0x0022e01401007387 */ /* 0x0003e80000100a00 */
[----:B-1----:R-:W2:Y:S04]  /*15bd0*/  LDL.LU.64 R20, [R1+0xb0] ;  /* 0x0000b00001147983 */ /* 0x002ea80000300a00 */
[----:B------:R-:W2:Y:S04]  /*15be0*/  LDL.LU.64 R22, [R1+0xb8] ;  /* 0x0000b80001167983 */ /* 0x000ea80000300a00 */
[----:B--2---:R-:W-:Y:S04]  /*15bf0*/  STL.64 [R1+0x2358], R22 ;  /* 0x0023581601007387 */ /* 0x004fe80000100a00 */
[----:B------:R1:W-:Y:S04]  /*15c00*/  STL.64 [R1+0x2350], R20 ;  /* 0x0023501401007387 */ /* 0x0003e80000100a00 */
[----:B-1----:R-:W3:Y:S04]  /*15c10*/  LDL.LU R20, [R1+0x50] ;  /* 0x0000500001147983 */ /* 0x002ee80000300800 */
[----:B------:R-:W3:Y:S04]  /*15c20*/  LDL.LU R21, [R1+0x54] ;  /* 0x0000540001157983 */ /* 0x000ee80000300800 */
[----:B------:R-:W3:Y:S04]  /*15c30*/  LDL.LU R22, [R1+0x58] ;  /* 0x0000580001167983 */ /* 0x000ee80000300800 */
[----:B------:R-:W3:Y:S04]  /*15c40*/  LDL.LU R23, [R1+0x5c] ;  /* 0x00005c0001177983 */ /* 0x000ee80000300800 */
[----:B0-----:R0:W-:Y:S04]  /*15c50*/  STL [R1+0x22dc], R11 ;  /* 0x0022dc0b01007387 */ /* 0x0011e80000100800 */
[----:B------:R1:W-:Y:S04]  /*15c60*/  STL [R1+0x2308], R10 ;  /* 0x0023080a01007387 */ /* 0x0003e80000100800 */
[----:B------:R2:W-:Y:S01]  /*15c70*/  STL.64 [R1+0x2300], R8 ;  /* 0x0023000801007387 */ /* 0x0005e20000100a00 */
[----:B0-----:R-:W-:Y:S01]  /*15c80*/  MOV R11, R29 ;  /* 0x0000001d000b7202 */ /* 0x001fe20000000f00 */
[----:B-1----:R-:W-:Y:S01]  /*15c90*/  IMAD.MOV.U32 R10, RZ, RZ, R28 ;  /* 0x000000ffff0a7224 */ /* 0x002fe200078e001c */
[----:B--2---:R-:W-:-:S02]  /*15ca0*/  MOV R8, R2 ;  /* 0x0000000200087202 */ /* 0x004fc40000000f00 */
[----:B------:R-:W2:Y:S01]  /*15cb0*/  LDL.LU R2, [R1+0x238c] ;  /* 0x00238c0001027983 */ /* 0x000ea20000300800 */
[----:B------:R-:W-:-:S03]  /*15cc0*/  MOV R9, R3 ;  /* 0x0000000300097202 */ /* 0x000fc60000000f00 */
[----:B------:R-:W2:Y:S04]  /*15cd0*/  LDL.LU R3, [R1+0x2388] ;  /* 0x0023880001037983 */ /* 0x000ea80000300800 */
[----:B------:R-:W2:Y:S04]  /*15ce0*/  LDL.LU R28, [R1+0x2384] ;  /* 0x00238400011c7983 */ /* 0x000ea80000300800 */
[----:B------:R-:W2:Y:S04]  /*15cf0*/  LDL.LU R29, [R1+0x2380] ;  /* 0x00238000011d7983 */ /* 0x000ea80000300800 */
[----:B------:R5:W-:Y:S04]  /*15d00*/  STL.64 [R1+0x2328], R10 ;  /* 0x0023280a01007387 */ /* 0x000be80000100a00 */
[----:B------:R0:W-:Y:S01]  /*15d10*/  STL.64 [R1+0x2320], R8 ;  /* 0x0023200801007387 */ /* 0x0001e20000100a00 */
[----:B-----5:R-:W-:Y:S01]  /*15d20*/  MOV R10, R18 ;  /* 0x00000012000a7202 */ /* 0x020fe20000000f00 */
[----:B------:R-:W-:Y:S01]  /*15d30*/  IMAD.MOV.U32 R11, RZ, RZ, R19 ;  /* 0x000000ffff0b7224 */ /* 0x000fe200078e0013 */
[----:B0-----:R-:W-:-:S02]  /*15d40*/  MOV R8, R16 ;  /* 0x0000001000087202 */ /* 0x001fc40000000f00 */
[----:B------:R-:W5:Y:S01]  /*15d50*/  LDL.LU R16, [R1+0x237c] ;  /* 0x00237c0001107983 */ /* 0x000f620000300800 */
[----:B------:R-:W-:-:S03]  /*15d60*/  MOV R9, R17 ;  /* 0x0000001100097202 */ /* 0x000fc60000000f00 */
[----:B------:R-:W5:Y:S04]  /*15d70*/  LDL.LU R17, [R1+0x2378] ;  /* 0x0023780001117983 */ /* 0x000f680000300800 */
[----:B------:R-:W5:Y:S04]  /*15d80*/  LDL.LU R18, [R1+0x2374] ;  /* 0x0023740001127983 */ /* 0x000f680000300800 */
[----:B------:R-:W5:Y:S04]  /*15d90*/  LDL.LU R19, [R1+0x2370] ;  /* 0x0023700001137983 */ /* 0x000f680000300800 */
[----:B------:R-:W-:Y:S04]  /*15da0*/  STL.64 [R1+0x2338], R10 ;  /* 0x0023380a01007387 */ /* 0x000fe80000100a00 */
[----:B------:R0:W-:Y:S02]  /*15db0*/  STL.64 [R1+0x2330], R8 ;  /* 0x0023300801007387 */ /* 0x0001e40000100a00 */
[----:B0-----:R-:W-:-:S02]  /*15dc0*/  MOV R8, R7 ;  /* 0x0000000700087202 */ /* 0x001fc40000000f00 */
[----:B------:R-:W-:-:S05]  /*15dd0*/  MOV R9, R6 ;  /* 0x0000000600097202 */ /* 0x000fca0000000f00 */
[----:B------:R0:W-:Y:S04]  /*15de0*/  STL.64 [R1+0x2348], R8 ;  /* 0x0023480801007387 */ /* 0x0001e80000100a00 */
[----:B0-----:R-:W2:Y:S04]  /*15df0*/  LDL.LU R8, [R1+0x40] ;  /* 0x0000400001087983 */ /* 0x001ea80000300800 */
[----:B------:R-:W2:Y:S04]  /*15e00*/  LDL.LU R9, [R1+0x44] ;  /* 0x0000440001097983 */ /* 0x000ea80000300800 */
[----:B------:R-:W2:Y:S01]  /*15e10*/  LDL.LU R10, [R1+0x48] ;  /* 0x00004800010a7983 */ /* 0x000ea20000300800 */
[----:B-----5:R-:W-:Y:S03]  /*15e20*/  HMMA.16816.F32.BF16 R12, R12, R4, R16 ;  /* 0x000000040c0c723c */ /* 0x020fe60000041810 */
[----:B------:R-:W3:Y:S04]  /*15e30*/  LDL.LU.64 R18, [R1+0x2368] ;  /* 0x0023680001127983 */ /* 0x000ee80000300a00 */
[----:B------:R-:W3:Y:S04]  /*15e40*/  LDL.LU.64 R16, [R1+0x2360] ;  /* 0x0023600001107983 */ /* 0x000ee80000300a00 */
[----:B------:R-:W-:Y:S01]  /*15e50*/  STL.64 [R1+0x2340], R4 ;  /* 0x0023400401007387 */ /* 0x000fe20000100a00 */
[----:B---3--:R-:W-:Y:S11]  /*15e60*/  HMMA.16816.F32.BF16 R20, R16, R24, R20 ;  /* 0x000000181014723c */ /* 0x008ff60000041814 */
[----:B------:R-:W-:Y:S11]  /*15e70*/  @!UPT UIADD3 URZ, URZ, URZ, URZ ;  /* 0x0000003f3f3ff290 */ /* 0x000ff6000fffe03f */
[----:B------:R-:W-:Y:S01]  /*15e80*/  @!UPT UIADD3 URZ, URZ, URZ, URZ ;  /* 0x0000003f3f3ff290 */ /* 0x000fe2000fffe03f */
[----:B------:R-:W-:Y:S04]  /*15e90*/  STL.64 [R1], R20 ;  /* 0x0000001401007387 */ /* 0x000fe80000100a00 */
[----:B------:R0:W-:Y:S04]  /*15ea0*/  STL.64 [R1+0x8], R22 ;  /* 0x0000081601007387 */ /* 0x0001e80000100a00 */
[----:B0-----:R-:W3:Y:S04]  /*15eb0*/  LDL.LU.64 R22, [R1+0x2358] ;  /* 0x0023580001167983 */ /* 0x001ee80000300a00 */
[----:B------:R-:W5:Y:S01]  /*15ec0*/  LDL.LU.64 R20, [R1+0x2350] ;  /* 0x0023500001147983 */ /* 0x000f620000300a00 */
[----:B--2---:R-:W-:-:S02]  /*15ed0*/  MOV R11, R29 ;  /* 0x0000001d000b7202 */ /* 0x004fc40000000f00 */
[----:B------:R-:W-:-:S05]  /*15ee0*/  MOV R4, R28 ;  /* 0x0000001c00047202 */ /* 0x000fca0000000f00 */
[C---:B-----5:R-:W-:Y:S11]  /*15ef0*/  HMMA.16816.F32.BF16 R8, R16.reuse, R20, R8 ;  /* 0x000000141008723c */ /* 0x060ff60000041808 */
[----:B------:R-:W-:Y:S11]  /*15f00*/  @!UPT UIADD3 URZ, URZ, URZ, URZ ;  /* 0x0000003f3f3ff290 */ /* 0x000ff6000fffe03f */
[----:B------:R-:W-:Y:S02]  /*15f10*/  @!UPT UIADD3 URZ, URZ, URZ, URZ ;  /* 0x0000003f3f3ff290 */ /* 0x000fe4000fffe03f */
[----:B------:R-:W-:Y:S02]  /*15f20*/  MOV R29, R8 ;  /* 0x00000008001d7202 */ /* 0x000fe40000000f00 */
[----:B------:R-:W-:Y:S02]  /*15f30*/  MOV R28, R9 ;  /* 0x00000009001c7202 */ /* 0x000fe40000000f00 */
[----:B------:R-:W2:Y:S01]  /*15f40*/  LDL.LU.64 R8, [R1+0x2348] ;  /* 0x0023480001087983 */ /* 0x000ea20000300a00 */
[----:B------:R-:W-:Y:S01]  /*15f50*/  IMAD.MOV.U32 R5, RZ, RZ, R3 ;  /* 0x000000ffff057224 */ /* 0x000fe200078e0003 */
[----:B------:R-:W-:Y:S02]  /*15f60*/  MOV R6, R2 ;  /* 0x0000000200067202 */ /* 0x000fe40000000f00 */
[----:B------:R-:W-:Y:S01]  /*15f70*/  MOV R7, R0 ;  /* 0x0000000000077202 */ /* 0x000fe20000000f00 */
[----:B------:R-:W-:Y:S01]  /*15f80*/  IMAD.MOV.U32 R3, RZ, RZ, R10 ;  /* 0x000000ffff037224 */ /* 0x000fe200078e000a */
[----:B------:R-:W-:Y:S01]  /*15f90*/  MOV R0, R11 ;  /* 0x0000000b00007202 */ /* 0x000fe20000000f00 */
[----:B------:R-:W-:Y:S04]  /*15fa0*/  STL [R1+0x22d4], R28 ;  /* 0x0022d41c01007387 */ /* 0x000fe80000100800 */
[----:B------:R-:W-:Y:S01]  /*15fb0*/  STL [R1+0x22d0], R29 ;  /* 0x0022d01d01007387 */ /* 0x000fe20000100800 */
[C---:B--2---:R-:W-:Y:S03]  /*15fc0*/  HMMA.16816.F32.BF16 R8, R16.reuse, R8, R4 ;  /* 0x000000081008723c */ /* 0x044fe60000041804 */
[----:B------:R-:W2:Y:S11]  /*15fd0*/  LDL.LU.64 R4, [R1+0x2340] ;  /* 0x0023400001047983 */ /* 0x000eb60000300a00 */
[----:B------:R-:W-:Y:S09]  /*15fe0*/  @!UPT UIADD3 URZ, URZ, URZ, URZ ;  /* 0x0000003f3f3ff290 */ /* 0x000ff2000fffe03f */
[----:B------:R-:W-:Y:S04]  /*15ff0*/  STL.64 [R1+0x50], R8 ;  /* 0x0000500801007387 */ /* 0x000fe80000100a00 */
[----:B------:R0:W-:Y:S04]  /*16000*/  STL.64 [R1+0x58], R10 ;  /* 0x0000580a01007387 */ /* 0x0001e80000100a00 */
[----:B0-----:R-:W2:Y:S04]  /*16010*/  LDL.LU.64 R10, [R1+0x2338] ;  /* 0x00233800010a7983 */ /* 0x001ea80000300a00 */
[----:B------:R-:W2:Y:S02]  /*16020*/  LDL.LU.64 R8, [R1+0x2330] ;  /* 0x0023300001087983 */ /* 0x000ea40000300a00 */
[----:B--2---:R-:W-:Y:S02]  /*16030*/  HMMA.16816.F32.BF16 R16, R16, R4, R8 ;  /* 0x000000041010723c */ /* 0x004fe40000041808 */
[----:B------:R-:W2:Y:S04]  /*16040*/  LDL.LU.64 R10, [R1+0x2328] ;  /* 0x00232800010a7983 */ /* 0x000ea80000300a00 */
[----:B------:R-:W2:Y:S04]  /*16050*/  LDL.LU.64 R8, [R1+0x2320] ;  /* 0x0023200001087983 */ /* 0x000ea80000300a00 */
[----:B------:R-:W2:Y:S04]  /*16060*/  LDL.LU.64 R6, [R1+0x2318] ;  /* 0x0023180001067983 */ /* 0x000ea80000300a00 */
[----:B------:R-:W2:Y:S01]  /*16070*/  LDL.LU.64 R4, [R1+0x2310] ;  /* 0x0023100001047983 */ /* 0x000ea20000300a00 */
[----:B----4-:R-:W-:-:S08]  /*16080*/  MOV R2, R27 ;  /* 0x0000001b00027202 */ /* 0x010fd00000000f00 */
[----:B------:R-:W-:Y:S04]  /*16090*/  STL.64 [R1+0x80], R16 ;  /* 0x0000801001007387 */ /* 0x000fe80000100a00 */
[----:B------:R0:W-:Y:S04]  /*160a0*/  STL.64 [R1+0x88], R18 ;  /* 0x0000881201007387 */ /* 0x0001e80000100a00 */
[----:B0-----:R-:W4:Y:S01]  /*160b0*/  LDL.LU.64 R18, [R1+0xf8] ;  /* 0x0000f80001127983 */ /* 0x001f220000300a00 */
[----:B--2---:R-:W-:Y:S11]  /*160c0*/  HMMA.16816.F32.BF16 R8, R4, R26, R8 ;  /* 0x0000001a0408723c */ /* 0x004ff60000041808 */
[----:B------:R-:W-:Y:S11]  /*160d0*/  @!UPT UIADD3 URZ, URZ, URZ, URZ ;  /* 0x0000003f3f3ff290 */ /* 0x000ff6000fffe03f */
[----:B------:R-:W-:Y:S01]  /*160e0*/  @!UPT UIADD3 URZ, URZ, URZ, URZ ;  /* 0x0000003f3f3ff290 */ /* 0x000fe2000fffe03f */
[----:B------:R-:W-:Y:S04]  /*160f0*/  STL.64 [R1+0xa0], R8 ;  /* 0x0000a00801007387 */ /* 0x000fe80000100a00 */
[----:B------:R0:W-:Y:S04]  /*16100*/  STL.64 [R1+0xa8], R10 ;  /* 0x0000a80a01007387 */ /* 0x0001e80000100a00 */
[----:B0-----:R-:W2:Y:S01]  /*16110*/  LDL.LU R10, [R1+0x2308] ;  /* 0x00230800010a7983 */ /* 0x001ea20000300800 */
[----:B------:R-:W-:-:S03]  /*16120*/  MOV R11, R26 ;  /* 0x0000001a000b7202 */ /* 0x000fc60000000f00 */
[----:B------:R-:W2:Y:S04]  /*16130*/  LDL.LU.64 R8, [R1+0x2300] ;  /* 0x0023000001087983 */ /* 0x000ea80000300a00 */
[----:B------:R-:W5:Y:S04]  /*16140*/  LDL.LU.64 R26, [R1+0x22f8] ;  /* 0x0022f800011a7983 */ /* 0x000f680000300a00 */
[----:B------:R-:W5:Y:S01]  /*16150*/  LDL.LU.64 R24, [R1+0x22f0] ;  /* 0x0022f00001187983 */ /* 0x000f620000300a00 */
[----:B---3--:R-:W-:Y:S01]  /*16160*/  MOV R28, R22 ;  /* 0x00000016001c7202 */ /* 0x008fe20000000f00 */
[----:B------:R-:W-:Y:S01]  /*16170*/  IMAD.MOV.U32 R29, RZ, RZ, R23 ;  /* 0x000000ffff1d7224 */ /* 0x000fe200078e0017 */
[C---:B-----5:R-:W-:Y:S11]  /*16180*/  HMMA.16816.F32.BF16 R24, R4.reuse, R22, R24 ;  /* 0x000000160418723c */ /* 0x060ff60000041818 */
[----:B------:R-:W-:Y:S11]  /*16190*/  @!UPT UIADD3 URZ, URZ, URZ, URZ ;  /* 0x0000003f3f3ff290 */ /* 0x000ff6000fffe03f */
[----:B------:R-:W-:Y:S01]  /*161a0*/  @!UPT UIADD3 URZ, URZ, URZ, URZ ;  /* 0x0000003f3f3ff290 */ /* 0x000fe2000fffe03f */
[----:B------:R-:W-:Y:S04]  /*161b0*/  STL.64 [R1+0xd0], R24 ;  /* 0x0000d01801007387 */ /* 0x000fe80000100a00 */
[----:B------:R0:W-:Y:S04]  /*161c0*/  STL.64 [R1+0xd8], R26 ;  /* 0x0000d81a01007387 */ /* 0x0001e80000100a00 */
[----:B------:R-:W3:Y:S04]  /*161d0*/  LDL.LU.64 R22, [R1+0x22e8] ;  /* 0x0022e80001167983 */ /* 0x000ee80000300a00 */
[----:B------:R-:W3:Y:S04]  /*161e0*/  LDL.LU.64 R20, [R1+0x22e0] ;  /* 0x0022e00001147983 */ /* 0x000ee80000300a00 */
[----:B0-----:R-:W3:Y:S02]  /*161f0*/  LDL.LU.64 R26, [R1+0xe8] ;  /* 0x0000e800011a7983 */ /* 0x001ee40000300a00 */
[C---:B---3--:R-:W-:Y:S08]  /*16200*/  HMMA.16816.F32.BF16 R20, R4.reuse, R26, R20 ;  /* 0x0000001a0414723c */ /* 0x048ff00000041814 */
[----:B----4-:R-:W-:Y:S11]  /*16210*/  HMMA.16816.F32.BF16 R4, R4, R18, R12 ;  /* 0x000000120404723c */ /* 0x010ff6000004180c */
[----:B------:R-:W-:Y:S04]  /*16220*/  @!UPT UIADD3 URZ, URZ, URZ, URZ ;  /* 0x0000003f3f3ff290 */ /* 0x000fe8000fffe03f */
[----:B------:R-:W-:Y:S04]  /*16230*/  STL.64 [R1+0xc0], R20 ;  /* 0x0000c01401007387 */ /* 0x000fe80000100a00 */
[----:B------:R0:W-:Y:S04]  /*16240*/  STL.64 [R1+0xc8], R22 ;  /* 0x0000c81601007387 */ /* 0x0001e80000100a00 */
[----:B0-----:R-:W3:Y:S04]  /*16250*/  LDL R23, [R1+0x5c4] ;  /* 0x0005c40001177983 */ /* 0x001ee80000100800 */
[----:B------:R-:W-:Y:S04]  /*16260*/  STL.64 [R1+0x70], R4 ;  /* 0x0000700401007387 */ /* 0x000fe80000100a00 */
[----:B------:R0:W-:Y:S04]  /*16270*/  STL.64 [R1+0x78], R6 ;  /* 0x0000780601007387 */ /* 0x0001e80000100a00 */
[----:B0-----:R-:W4:Y:S01]  /*16280*/  LDL R7, [R1+0x2b4] ;  /* 0x0002b40001077983 */ /* 0x001f220000100800 */
[----:B------:R-:W-:-:S02]  /*16290*/  MOV R13, R18 ;  /* 0x00000012000d7202 */ /* 0x000fc40000000f00 */
[----:B------:R-:W-:Y:S01]  /*162a0*/  MOV R12, R19 ;  /* 0x00000013000c7202 */ /* 0x000fe20000000f00 */
[----:B------:R-:W-:Y:S01]  /*162b0*/  IMAD.MOV.U32 R6, RZ, RZ, R11 ;  /* 0x000000ffff067224 */ /* 0x000fe200078e000b */
[----:B----4-:R-:W0:Y:S04]  /*162c0*/  LDSM.16.MT88.4 R16, [R7+0x13000] ;  /* 0x013000000710783b */ /* 0x010e280000004200 */
[----:B------:R1:W-:Y:S04]  /*162d0*/  STL [R1+0x22c0], R7 ;  /* 0x0022c00701007387 */ /* 0x0003e80000100800 */
[----:B------:R-:W2:Y:S01]  /*162e0*/  LDL.LU R11, [R1+0x22dc] ;  /* 0x0022dc00010b7983 */ /* 0x000ea20000300800 */
[----:B-1----:R-:W-:-:S03]  /*162f0*/  MOV R7, R2 ;  /* 0x0000000200077202 */ /* 0x002fc60000000f00 */
[----:B------:R-:W4:Y:S04]  /*16300*/  LDL.LU R2, [R1+0x22d8] ;  /* 0x0022d80001027983 */ /* 0x000f280000300800 */
[----:B0-----:R-:W-:Y:S04]  /*16310*/  STL [R1+0x2298], R17 ;  /* 0x0022981101007387 */ /* 0x001fe80000100800 */
[----:B------:R-:W-:Y:S04]  /*16320*/  STL [R1+0x2294], R18 ;  /* 0x0022941201007387 */ /* 0x000fe80000100800 */
[----:B------:R-:W-:Y:S04]  /*16330*/  STL [R1+0x2290], R19 ;  /* 0x0022901301007387 */ /* 0x000fe80000100800 */
[----:B------:R0:W-:Y:S04]  /*16340*/  STL [R1+0x22c4], R16 ;  /* 0x0022c41001007387 */ /* 0x0001e80000100800 */
[----:B0-----:R-:W2:Y:S04]  /*16350*/  LDL.LU R16, [R1] ;  /* 0x0000000001107983 */ /* 0x001ea80000300800 */
[----:B------:R-:W2:Y:S04]  /*16360*/  LDL.LU R17, [R1+0x4] ;  /* 0x0000040001117983 */ /* 0x000ea80000300800 */
[----:B------:R-:W2:Y:S04]  /*16370*/  LDL.LU R18, [R1+0x8] ;  /* 0x0000080001127983 */ /* 0x000ea80000300800 */
[----:B------:R-:W2:Y:S01]  /*16380*/  LDL.LU R19, [R1+0xc] ;  /* 0x00000c0001137983 */ /* 0x000ea20000300800 */
[----:B------:R-:W-:-:S02]  /*16390*/  MOV R21, R26 ;  /* 0x0000001a00157202 */ /* 0x000fc40000000f00 */
[----:B------:R-:W-:Y:S02]  /*163a0*/  MOV R20, R27 ;  /* 0x0000001b00147202 */ /* 0x000fe40000000f00 */
[----:B----4-:R-:W0:Y:S01]  /*163b0*/  LDSM.16.M88.4 R24, [R2+0x180] ;  /* 0x000180000218783b */ /* 0x010e220000000200 */
[----:B--2---:R-:W-:Y:S03]  /*163c0*/  HMMA.16816.F32.BF16 R4, R8, R6, R16 ;  /* 0x000000060804723c */ /* 0x004fe60000041810 */
[----:B0-----:R-:W-:Y:S04]  /*163d0*/  STL [R1+0x21f0], R26 ;  /* 0x0021f01a01007387 */ /* 0x001fe80000100800 */
[----:B------:R0:W-:Y:S11]  /*163e0*/  STL [R1+0x21ec], R27 ;  /* 0x0021ec1b01007387 */ /* 0x0001f60000100800 */
[----:B------:R-:W-:Y:S06]  /*163f0*/  @!UPT UIADD3 URZ, URZ, URZ, URZ ;  /* 0x0000003f3f3ff290 */ /* 0x000fec000fffe03f */
[----:B0-----:R-:W-:Y:S02]  /*16400*/  MOV R27, R6 ;  /* 0x00000006001b7202 */ /* 0x001fe40000000f00 */
[----:B------:R-:W-:Y:S01]  /*16410*/  MOV R26, R7 ;  /* 0x00000007001a7202 */ /* 0x000fe20000000f00 */
[----:B------:R-:W-:Y:S01]  /*16420*/  IMAD.MOV.U32 R7, RZ, RZ, R20 ;  /* 0x000000ffff077224 */ /* 0x000fe200078e0014 */
[----:B------:R-:W-:Y:S01]  /*16430*/  MOV R6, R21 ;  /* 0x0000001500067202 */ /* 0x000fe20000000f00 */
[----:B------:R-:W-:Y:S04]  /*16440*/  STL.64 [R1+0x30], R4 ;  /* 0x0000300401007387 */ /* 0x000fe80000100a00 */
[----:B------:R0:W-:Y:S02]  /*16450*/  STL.64 [R1+0x22c8], R6 ;  /* 0x0022c80601007387 */ /* 0x0001e40000100a00 */
[----:B0-----:R-:W-:-:S02]  /*16460*/  MOV R6, R28 ;  /* 0x0000001c00067202 */ /* 0x001fc40000000f00 */
[----:B------:R-:W2:Y:S01]  /*16470*/  LDL.LU R28, [R1+0x22d4] ;  /* 0x0022d400011c7983 */ /* 0x000ea20000300800 */
[----:B------:R-:W-:-:S03]  /*16480*/  MOV R7, R29 ;  /* 0x0000001d00077202 */ /* 0x000fc60000000f00 */
[----:B------:R-:W4:Y:S04]  /*16490*/  LDL.LU R29, [R1+0x22d0] ;  /* 0x0022d000011d7983 */ /* 0x000f280000300800 */
[----:B------:R-:W5:Y:S04]  /*164a0*/  LDL.LU R16, [R1+0x50] ;  /* 0x0000500001107983 */ /* 0x000f680000300800 */
[----:B------:R-:W5:Y:S04]  /*164b0*/  LDL.LU R17, [R1+0x54] ;  /* 0x0000540001117983 */ /* 0x000f680000300800 */
[----:B------:R-:W5:Y:S04]  /*164c0*/  LDL.LU R18, [R1+0x58] ;  /* 0x0000580001127983 */ /* 0x000f680000300800 */
[----:B------:R-:W5:Y:S04]  /*164d0*/  LDL.LU R19, [R1+0x5c] ;  /* 0x00005c0001137983 */ /* 0x000f680000300800 */
[----:B------:R0:W-:Y:S02]  /*164e0*/  STL.64 [R1+0x22a8], R26 ;  /* 0x0022a81a01007387 */ /* 0x0001e40000100a00 */
[----:B0-----:R-:W-:-:S02]  /*164f0*/  MOV R26, R13 ;  /* 0x0000000d001a7202 */ /* 0x001fc40000000f00 */
[----:B------:R-:W-:Y:S02]  /*16500*/  MOV R27, R12 ;  /* 0x0000000c001b7202 */ /* 0x000fe40000000f00 */
[----:B---3--:R-:W0:Y:S04]  /*16510*/  LDSM.16.MT88.4 R12, [R23+0x13000] ;  /* 0x01300000170c783b */ /* 0x008e280000004200 */
[----:B------:R-:W-:Y:S04]  /*16520*/  STL.64 [R1+0x22a0], R24 ;  /* 0x0022a01801007387 */ /* 0x000fe80000100a00 */
[----:B0-----:R0:W-:Y:S04]  /*16530*/  STL.64 [R1+0x2288], R14 ;  /* 0x0022880e01007387 */ /* 0x0011e80000100a00 */
[----:B------:R2:W-:Y:S01]  /*16540*/  STL.64 [R1+0x2280], R12 ;  /* 0x0022800c01007387 */ /* 0x0005e20000100a00 */
[----:B0-----:R-:W-:-:S02]  /*16550*/  MOV R14, R3 ;  /* 0x00000003000e7202 */ /* 0x001fc40000000f00 */
[----:B------:R-:W-:Y:S02]  /*16560*/  MOV R15, R0 ;  /* 0x00000000000f7202 */ /* 0x000fe40000000f00 */
[----:B--2---:R-:W-:Y:S01]  /*16570*/  MOV R13, R28 ;  /* 0x0000001c000d7202 */ /* 0x004fe20000000f00 */
[----:B----4-:R-:W-:-:S07]  /*16580*/  IMAD.MOV.U32 R12, RZ, RZ, R29 ;  /* 0x000000ffff0c7224 */ /* 0x010fce00078e001d */
[----:B------:R-:W-:Y:S01]  /*16590*/  HMMA.16816.F32.BF16 R4, R8, R6, R12 ;  /* 0x000000060804723c */ /* 0x000fe2000004180c */
[----:B------:R-:W2:Y:S04]  /*165a0*/  LDL.LU R12, [R1+0xa0] ;  /* 0x0000a000010c7983 */ /* 0x000ea80000300800 */
[----:B------:R-:W2:Y:S04]  /*165b0*/  LDL.LU R13, [R1+0xa4] ;  /* 0x0000a400010d7983 */ /* 0x000ea80000300800 */
[----:B------:R-:W3:Y:S04]  /*165c0*/  LDL.LU R14, [R1+0xa8] ;  /* 0x0000a800010e7983 */ /* 0x000ee80000300800 */
[----:B------:R-:W3:Y:S11]  /*165d0*/  LDL.LU R15, [R1+0xac] ;  /* 0x0000ac00010f7983 */ /* 0x000ef60000300800 */
[----:B------:R-:W-:Y:S01]  /*165e0*/  MOV R29, R4 ;  /* 0x00000004001d7202 */ /* 0x000fe20000000f00 */
[----:B------:R-:W-:Y:S01]  /*165f0*/  IMAD.MOV.U32 R28, RZ, RZ, R5 ;  /* 0x000000ffff1c7224 */ /* 0x000fe200078e0005 */
[----:B------:R-:W-:-:S02]  /*16600*/  MOV R3, R6 ;  /* 0x0000000600037202 */ /* 0x000fc40000000f00 */
[----:B------:R-:W-:Y:S02]  /*16610*/  MOV R0, R7 ;  /* 0x0000000700007202 */ /* 0x000fe40000000f00 */
[----:B------:R-:W0:Y:S04]  /*16620*/  LDSM.16.M88.4 R4, [R2+0x4180] ;  /* 0x004180000204783b */ /* 0x000e280000000200 */
[----:B---3--:R-:W-:Y:S04]  /*16630*/  STL.64 [R1+0x22b8], R14 ;  /* 0x0022b80e01007387 */ /* 0x008fe80000100a00 */
[----:B--2---:R1:W-:Y:S04]  /*16640*/  STL.64 [R1+0x22b0], R12 ;  /* 0x0022b00c01007387 */ /* 0x0043e80000100a00 */
[----:B-1----:R-:W2:Y:S04]  /*16650*/  LDL.LU R12, [R1+0x80] ;  /* 0x00008000010c7983 */ /* 0x002ea80000300800 */
[----:B------:R-:W2:Y:S04]  /*16660*/  LDL.LU R13, [R1+0x84] ;  /* 0x00008400010d7983 */ /* 0x000ea80000300800 */
[----:B------:R-:W2:Y:S04]  /*16670*/  LDL.LU R14, [R1+0x88] ;  /* 0x00008800010e7983 */ /* 0x000ea80000300800 */
[----:B------:R-:W2:Y:S04]  /*16680*/  LDL.LU R15, [R1+0x8c] ;  /* 0x00008c00010f7983 */ /* 0x000ea80000300800 */
[----:B0-----:R-:W-:Y:S04]  /*16690*/  STL.64 [R1+0x20], R4 ;  /* 0x0000200401007387 */ /* 0x001fe80000100a00 */
[----:B------:R-:W-:Y:S04]  /*166a0*/  STL.64 [R1+0x28], R6 ;  /* 0x0000280601007387 */ /* 0x000fe80000100a00 */
[----:B------:R-:W0:Y:S02]  /*166b0*/  LDSM.16.M88.4 R4, [R2+0x8180] ;  /* 0x008180000204783b */ /* 0x000e240000000200 */
[----:B0-----:R-:W-:-:S02]  /*166c0*/  MOV R21, R4 ;  /* 0x0000000400157202 */ /* 0x001fc40000000f00 */
[----:B------:R-:W-:Y:S01]  /*166d0*/  STL.64 [R1+0x18], R6 ;  /* 0x0000180601007387 */ /* 0x000fe20000100a00 */
[----:B------:R-:W-:-:S03]  /*166e0*/  MOV R20, R5 ;  /* 0x0000000500147202 */ /* 0x000fc60000000f00 */
[----:B------:R-:W0:Y:S04]  /*166f0*/  LDSM.16.M88.4 R4, [R2+0xc180] ;  /* 0x00c180000204783b */ /* 0x000e280000000200 */
[----:B0-----:R0:W-:Y:S01]  /*16700*/  STL [R1+0x8], R6 ;  /* 0x0000080601007387 */ /* 0x0011e20000100800 */
[----:B------:R-:W-:-:S03]  /*16710*/  MOV R2, R7 ;  /* 0x0000000700027202 */ /* 0x000fc60000000f00 */
[----:B0-----:R-:W5:Y:S01]  /*16720*/  LDL.LU.64 R6, [R1+0x22c8] ;  /* 0x0022c80001067983 */ /* 0x001f620000300a00 */
[----:B------:R-:W-:Y:S01]  /*16730*/  IMAD.MOV.U32 R24, RZ, RZ, R4 ;  /* 0x000000ffff187224 */ /* 0x000fe200078e0004 */
[----:B------:R-:W-:Y:S02]  /*16740*/  MOV R22, R5 ;  /* 0x0000000500167202 */ /* 0x000fe40000000f00 */
[----:B------:R0:W-:Y:S01]  /*16750*/  STL [R1+0x21e8], R2 ;  /* 0x0021e80201007387 */ /* 0x0001e20000100800 */
[C---:B-----5:R-:W-:Y:S03]  /*16760*/  HMMA.16816.F32.BF16 R4, R8.reuse, R6, R16 ;  /* 0x000000060804723c */ /* 0x060fe60000041810 */
[----:B------:R-:W3:Y:S11]  /*16770*/  LDL.LU R16, [R1+0x22c4] ;  /* 0x0022c40001107983 */ /* 0x000ef60000300800 */
[----:B------:R-:W-:Y:S10]  /*16780*/  @!UPT UIADD3 URZ, URZ, URZ, URZ ;  /* 0x0000003f3f3ff290 */ /* 0x000ff4000fffe03f */
[----:B0-----:R-:W-:Y:S02]  /*16790*/  MOV R2, R7 ;  /* 0x0000000700027202 */ /* 0x001fe40000000f00 */
[----:B------:R-:W4:Y:S01]  /*167a0*/  LDL.LU R7, [R1+0x22c0] ;  /* 0x0022c00001077983 */ /* 0x000f220000300800 */
[----:B------:R-:W-:Y:S01]  /*167b0*/  MOV R17, R4 ;  /* 0x0000000400117202 */ /* 0x000fe20000000f00 */
[----:B------:R-:W-:Y:S01]  /*167c0*/  IMAD.MOV.U32 R19, RZ, RZ, R6 ;  /* 0x000000ffff137224 */ /* 0x000fe200078e0006 */
[----:B------:R-:W-:Y:S01]  /*167d0*/  MOV R18, R5 ;  /* 0x0000000500127202 */ /* 0x000fe20000000f00 */
[----:B--2---:R-:W-:Y:S01]  /*167e0*/  HMMA.16816.F32.BF16 R8, R8, R26, R12 ;  /* 0x0000001a0808723c */ /* 0x004fe2000004180c */
[----:B----4-:R-:W0:Y:S04]  /*167f0*/  LDSM.16.MT88.4 R4, [R7+0x13400] ;  /* 0x013400000704783b */ /* 0x010e280000004200 */
[----:B0-----:R-:W-:Y:S04]  /*16800*/  STL.64 [R1+0x2200], R6 ;  /* 0x0022000601007387 */ /* 0x001fe80000100a00 */
[----:B------:R0:W-:Y:S04]  /*16810*/  STL.64 [R1+0x21f8], R4 ;  /* 0x0021f80401007387 */ /* 0x0001e80000100a00 */
[----:B------:R-:W3:Y:S04]  /*16820*/  LDL.LU.64 R14, [R1+0x22b8] ;  /* 0x0022b800010e7983 */ /* 0x000ee80000300a00 */
[----:B------:R-:W3:Y:S01]  /*16830*/  LDL.LU.64 R12, [R1+0x22b0] ;  /* 0x0022b000010c7983 */ /* 0x000ee20000300a00 */
[----:B0-----:R-:W-:-:S03]  /*16840*/  MOV R4, R24 ;  /* 0x0000001800047202 */ /* 0x001fc60000000f00 */
[----:B------:R-:W2:Y:S01]  /*16850*/  LDL.LU.64 R26, [R1+0x22a8] ;  /* 0x0022a800011a7983 */ /* 0x000ea20000300a00 */
[----:B------:R-:W-:-:S03]  /*16860*/  MOV R5, R22 ;  /* 0x0000001600057202 */ /* 0x000fc60000000f00 */
[----:B------:R-:W3:Y:S04]  /*16870*/  LDL.LU.64 R24, [R1+0x22a0] ;  /* 0x0022a00001187983 */ /* 0x000ee80000300a00 */
[----:B------:R-:W-:Y:S04]  /*16880*/  STL.64 [R1+0x2210], R10 ;  /* 0x0022100a01007387 */ /* 0x000fe80000100a00 */
[----:B------:R0:W-:Y:S02]  /*16890*/  STL.64 [R1+0x2208], R8 ;  /* 0x0022080801007387 */ /* 0x0001e40000100a00 */
[----:B0-----:R-:W-:Y:S01]  /*168a0*/  MOV R8, R21 ;  /* 0x0000001500087202 */ /* 0x001fe20000000f00 */
[----:B------:R-:W-:-:S02]  /*168b0*/  IMAD.MOV.U32 R9, RZ, RZ, R20 ;  /* 0x000000ffff097224 */ /* 0x000fc400078e0014 */
[----:B------:R-:W0:Y:S04]  /*168c0*/  LDSM.16.MT88.4 R20, [R23+0x13400] ;  /* 0x013400001714783b */ /* 0x000e280000004200 */
[----:B0-----:R0:W-:Y:S04]  /*168d0*/  STL.64 [R1+0x2220], R22 ;  /* 0x0022201601007387 */ /* 0x0011e80000100a00 */
[----:B------:R1:W-:Y:S01]  /*168e0*/  STL.64 [R1+0x2218], R20 ;  /* 0x0022181401007387 */ /* 0x0003e20000100a00 */
[----:B0-----:R-:W-:Y:S02]  /*168f0*/  MOV R22, R19 ;  /* 0x0000001300167202 */ /* 0x001fe40000000f00 */
[----:B-1----:R-:W-:-:S02]  /*16900*/  MOV R20, R17 ;  /* 0x0000001100147202 */ /* 0x002fc40000000f00 */
[----:B------:R-:W3:Y:S01]  /*16910*/  LDL.LU R17, [R1+0x2298] ;  /* 0x0022980001117983 */ /* 0x000ee20000300800 */
[----:B------:R-:W-:-:S03]  /*16920*/  MOV R21, R18 ;  /* 0x0000001200157202 */ /* 0x000fc60000000f00 */
[----:B------:R-:W3:Y:S04]  /*16930*/  LDL.LU R18, [R1+0x2294] ;  /* 0x0022940001127983 */ /* 0x000ee80000300800 */
[----:B------:R-:W3:Y:S01]  /*16940*/  LDL.LU R19, [R1+0x2290] ;  /* 0x0022900001137983 */ /* 0x000ee20000300800 */
[----:B------:R-:W-:-:S05]  /*16950*/  MOV R23, R2 ;  /* 0x0000000200177202 */ /* 0x000fca0000000f00 */
[----:B------:R-:W-:Y:S04]  /*16960*/  STL.64 [R1+0x2230], R22 ;  /* 0x0022301601007387 */ /* 0x000fe80000100a00 */
[----:B------:R0:W-:Y:S04]  /*16970*/  STL.64 [R1+0x2228], R20 ;  /* 0x0022281401007387 */ /* 0x0001e80000100a00 */
[----:B0-----:R-:W4:Y:S04]  /*16980*/  LDL.LU R20, [R1+0x20] ;  /* 0x0000200001147983 */ /* 0x001f280000300800 */
[----:B------:R-:W4:Y:S01]  /*16990*/  LDL.LU R21, [R1+0x24] ;  /* 0x0000240001157983 */ /* 0x000f220000300800 */
[----:B--2---:R-:W-:Y:S01]  /*169a0*/  IMAD.MOV.U32 R22, RZ, RZ, R27 ;  /* 0x000000ffff167224 */ /* 0x004fe200078e001b */
[----:B------:R-:W-:Y:S01]  /*169b0*/  MOV R23, R26 ;  /* 0x0000001a00177202 */ /* 0x000fe20000000f00 */
[-C--:B---3--:R-:W-:Y:S01]  /*169c0*/  HMMA.16816.F32.BF16 R12, R16, R24.reuse, R12 ;  /* 0x00000018100c723c */ /* 0x088fe2000004180c */
[----:B----4-:R0:W-:Y:S11]  /*169d0*/  STL.64 [R1+0x2278], R20 ;  /* 0x0022781401007387 */ /* 0x0101f60000100a00 */
[----:B------:R-:W-:Y:S11]  /*169e0*/  @!UPT UIADD3 URZ, URZ, URZ, URZ ;  /* 0x0000003f3f3ff290 */ /* 0x000ff6000fffe03f */
[----:B------:R-:W-:Y:S01]  /*169f0*/  @!UPT UIADD3 URZ, URZ, URZ, URZ ;  /* 0x0000003f3f3ff290 */ /* 0x000fe2000fffe03f */
[----:B------:R-:W-:Y:S02]  /*16a00*/  MOV R2, R15 ;  /* 0x0000000f00027202 */ /* 0x000fe40000000f00 */
[----:B------:R-:W-:Y:S02]  /*16a10*/  MOV R26, R12 ;  /* 0x0000000c001a7202 */ /* 0x000fe40000000f00 */
[----:B------:R-:W-:Y:S01]  /*16a20*/  MOV R27, R13 ;  /* 0x0000000d001b7202 */ /* 0x000fe20000000f00 */
[----:B0-----:R-:W2:Y:S04]  /*16a30*/  LDL.LU R20, [R1+0x30] ;  /* 0x0000300001147983 */ /* 0x001ea80000300800 */
[----:B------:R-:W2:Y:S04]  /*16a40*/  LDL.LU R21, [R1+0x34] ;  /* 0x0000340001157983 */ /* 0x000ea80000300800 */
[----:B------:R0:W-:Y:S04]  /*16a50*/  STL [R1+0x48], R14 ;  /* 0x0000480e01007387 */ /* 0x0001e80000100800 */
[----:B0-----:R-:W2:Y:S04]  /*16a60*/  LDL.LU.64 R14, [R1+0x2288] ;  /* 0x00228800010e7983 */ /* 0x001ea80000300a00 */
[----:B------:R-:W2:Y:S02]  /*16a70*/  LDL.LU.64 R12, [R1+0x2280] ;  /* 0x00228000010c7983 */ /* 0x000ea40000300a00 */
[----:B--2---:R-:W-:Y:S11]  /*16a80*/  HMMA.16816.F32.BF16 R20, R12, R24, R20 ;  /* 0x000000180c14723c */ /* 0x004ff60000041814 */
[----:B------:R-:W-:Y:S11]  /*16a90*/  @!UPT UIADD3 URZ, URZ, URZ, URZ ;  /* 0x0000003f3f3ff290 */ /* 0x000ff6000fffe03f */
[----:B------:R-:W-:Y:S02]  /*16aa0*/  @!UPT UIADD3 URZ, URZ, URZ, URZ ;  /* 0x0000003f3f3ff290 */ /* 0x000fe4000fffe03f */
[----:B------:R-:W-:Y:S01]  /*16ab0*/  IMAD.MOV.U32 R11, RZ, RZ, R20 ;  /* 0x000000ffff0b7224 */ /* 0x000fe200078e0014 */
[----:B------:R-:W-:Y:S02]  /*16ac0*/  MOV R10, R21 ;  /* 0x00000015000a7202 */ /* 0x000fe40000000f00 */
[----:B------:R-:W2:Y:S04]  /*16ad0*/  LDL.LU.64 R20, [R1+0x2278] ;  /* 0x0022780001147983 */ /* 0x000ea80000300a00 */
[----:B------:R-:W-:Y:S04]  /*16ae0*/  STL.64 [R1+0x2270], R10 ;  /* 0x0022700a01007387 */ /* 0x000fe80000100a00 */
[----:B------:R0:W-:Y:S01]  /*16af0*/  STL.64 [R1+0x2268], R8 ;  /* 0x0022680801007387 */ /* 0x0001e20000100a00 */
[----:B------:R-:W-:-:S02]  /*16b00*/  MOV R7, R22 ;  /* 0x0000001600077202 */ /* 0x000fc40000000f00 */
[----:B------:R-:W-:Y:S01]  /*16b10*/  MOV R6, R23 ;  /* 0x0000001700067202 */ /* 0x000fe20000000f00 */
[----:B0-----:R-:W2:Y:S04]  /*16b20*/  LDL.LU R8, [R1+0xd0] ;  /* 0x0000d00001087983 */ /* 0x001ea80000300800 */
[----:B------:R-:W2:Y:S04]  /*16b30*/  LDL.LU R9, [R1+0xd4] ;  /* 0x0000d40001097983 */ /* 0x000ea80000300800 */
[----:B------:R-:W2:Y:S04]  /*16b40*/  LDL.LU R10, [R1+0xd8] ;  /* 0x0000d800010a7983 */ /* 0x000ea80000300800 */
[----:B------:R-:W2:Y:S04]  /*16b50*/  LDL.LU R11, [R1+0xdc] ;  /* 0x0000dc00010b7983 */ /* 0x000ea80000300800 */
[----:B------:R-:W-:Y:S04]  /*16b60*/  STL.64 [R1+0x2260], R6 ;  /* 0x0022600601007387 */ /* 0x000fe80000100a00 */
[----:B------:R0:W-:Y:S04]  /*16b70*/  STL.64 [R1+0x2258], R4 ;  /* 0x0022580401007387 */ /* 0x0001e80000100a00 */
[----:B0-----:R-:W3:Y:S04]  /*16b80*/  LDL.LU R4, [R1+0xc0] ;  /* 0x0000c00001047983 */ /* 0x001ee80000300800 */
[----:B------:R-:W3:Y:S04]  /*16b90*/  LDL.LU R5, [R1+0xc4] ;  /* 0x0000c40001057983 */ /* 0x000ee80000300800 */
[----:B------:R-:W3:Y:S04]  /*16ba0*/  LDL.LU R6, [R1+0xc8] ;  /* 0x0000c80001067983 */ /* 0x000ee80000300800 */
[----:B------:R-:W3:Y:S04]  /*16bb0*/  LDL.LU R7, [R1+0xcc] ;  /* 0x0000cc0001077983 */ /* 0x000ee80000300800 */
[----:B------:R-:W-:Y:S04]  /*16bc0*/  STL.64 [R1+0x2250], R14 ;  /* 0x0022500e01007387 */ /* 0x000fe80000100a00 */
[----:B------:R0:W-:Y:S04]  /*16bd0*/  STL.64 [R1+0x2248], R12 ;  /* 0x0022480c01007387 */ /* 0x0001e80000100a00 */
[----:B0-----:R-:W4:Y:S04]  /*16be0*/  LDL.LU R12, [R1+0x70] ;  /* 0x00007000010c7983 */ /* 0x001f280000300800 */
[----:B------:R-:W4:Y:S04]  /*16bf0*/  LDL.LU R13, [R1+0x74] ;  /* 0x00007400010d7983 */ /* 0x000f280000300800 */
[----:B------:R-:W4:Y:S04]  /*16c00*/  LDL.LU R14, [R1+0x78] ;  /* 0x00007800010e7983 */ /* 0x000f280000300800 */
[----:B------:R-:W4:Y:S04]  /*16c10*/  LDL.LU R15, [R1+0x7c] ;  /* 0x00007c00010f7983 */ /* 0x000f280000300800 */
[----:B------:R-:W5:Y:S04]  /*16c20*/  LDL R24, [R1+0x2b4] ;  /* 0x0002b40001187983 */ /* 0x000f680000100800 */
[----:B------:R-:W5:Y:S04]  /*16c30*/  LDL R25, [R1+0x5c4] ;  /* 0x0005c40001197983 */ /* 0x000f680000100800 */
[----:B------:R-:W-:Y:S01]  /*16c40*/  STL.64 [R1+0x2240], R26 ;  /* 0x0022401a01007387 */ /* 0x000fe20000100a00 */
[----:B--2---:R-:W-:Y:S03]  /*16c50*/  HMMA.16816.F32.BF16 R8, R16, R20, R8 ;  /* 0x000000141008723c */ /* 0x004fe60000041808 */
[----:B-----5:R-:W-:Y:S11]  /*16c60*/  STL.64 [R1+0x2238], R24 ;  /* 0x0022381801007387 */ /* 0x020ff60000100a00 */
[----:B------:R-:W-:Y:S09]  /*16c70*/  @!UPT UIADD3 URZ, URZ, URZ, URZ ;  /* 0x0000003f3f3ff290 */ /* 0x000ff2000fffe03f */
[----:B------:R-:W-:Y:S04]  /*16c80*/  STL.64 [R1+0x80], R8 ;  /* 0x0000800801007387 */ /* 0x000fe80000100a00 */
[----:B------:R0:W-:Y:S04]  /*16c90*/  STL.64 [R1+0x88], R10 ;  /* 0x0000880a01007387 */ /* 0x0001e80000100a00 */
[----:B0-----:R-:W2:Y:S04]  /*16ca0*/  LDL.LU.64 R10, [R1+0x2270] ;  /* 0x00227000010a7983 */ /* 0x001ea80000300a00 */
[----:B------:R-:W3:Y:S01]  /*16cb0*/  LDL.LU.64 R8, [R1+0x2268] ;  /* 0x0022680001087983 */ /* 0x000ee20000300a00 */
[----:B------:R-:W-:-:S02]  /*16cc0*/  MOV R26, R3 ;  /* 0x00000003001a7202 */ /* 0x000fc40000000f00 */
[----:B------:R-:W-:Y:S01]  /*16cd0*/  MOV R27, R0 ;  /* 0x00000000001b7202 */ /* 0x000fe20000000f00 */
[C---:B---3--:R-:W-:Y:S11]  /*16ce0*/  HMMA.16816.F32.BF16 R4, R16.reuse, R8, R4 ;  /* 0x000000081004723c */ /* 0x048ff60000041804 */
[----:B------:R-:W-:Y:S11]  /*16cf0*/  @!UPT UIADD3 URZ, URZ, URZ, URZ ;  /* 0x0000003f3f3ff290 */ /* 0x000ff6000fffe03f */
[----:B------:R-:W-:Y:S01]  /*16d00*/  @!UPT UIADD3 URZ, URZ, URZ, URZ ;  /* 0x0000003f3f3ff290 */ /* 0x000fe2000fffe03f */
[----:B------:R0:W-:Y:S01]  /*16d10*/  STL.64 [R1+0xe0], R4 ;  /* 0x0000e00401007387 */ /* 0x0001e20000100a00 */
[----:B------:R-:W-:Y:S02]  /*16d20*/  MOV R3, R6 ;  /* 0x0000000600037202 */ /* 0x000fe40000000f00 */
[----:B------:R-:W-:Y:S02]  /*16d30*/  MOV R0, R7 ;  /* 0x0000000700007202 */ /* 0x000fe40000000f00 */
[----:B------:R-:W3:Y:S04]  /*16d40*/  LDL.LU.64 R6, [R1+0x2260] ;  /* 0x0022600001067983 */ /* 0x000ee80000300a00 */
[----:B0-----:R-:W4:Y:S01]  /*16d50*/  LDL.LU.64 R4, [R1+0x2258] ;  /* 0x0022580001047983 */ /* 0x001f220000300a00 */
[----:B------:R-:W-:Y:S01]  /*16d60*/  MOV R24, R29 ;  /* 0x0000001d00187202 */ /* 0x000fe20000000f00 */
[----:B------:R-:W-:Y:S01]  /*16d70*/  IMAD.MOV.U32 R25, RZ, RZ, R28 ;  /* 0x000000ffff197224 */ /* 0x000fe200078e001c */
[----:B----4-:R-:W-:Y:S01]  /*16d80*/  HMMA.16816.F32.BF16 R16, R16, R4, R12 ;  /* 0x000000041010723c */ /* 0x010fe2000004180c */
[----:B------:R-:W4:Y:S04]  /*16d90*/  LDL.LU.64 R14, [R1+0x2250] ;  /* 0x00225000010e7983 */ /* 0x000f280000300a00 */
[----:B------:R-:W4:Y:S11]  /*16da0*/  LDL.LU.64 R12, [R1+0x2248] ;  /* 0x00224800010c7983 */ /* 0x000f360000300a00 */
[----:B------:R-:W-:Y:S07]  /*16db0*/  @!UPT UIADD3 URZ, URZ, URZ, URZ ;  /* 0x0000003f3f3ff290 */ /* 0x000fee000fffe03f */
[----:B------:R-:W-:Y:S04]  /*16dc0*/  STL.64 [R1+0x21b8], R18 ;  /* 0x0021b81201007387 */ /* 0x000fe80000100a00 */
[----:B------:R-:W-:Y:S01]  /*16dd0*/  STL.64 [R1+0x21b0], R16 ;  /* 0x0021b01001007387 */ /* 0x000fe20000100a00 */
[----:B----4-:R-:W-:Y:S03]  /*16de0*/  HMMA.16816.F32.BF16 R20, R12, R20, R24 ;  /* 0x000000140c14723c */ /* 0x010fe60000041818 */
[----:B------:R-:W4:Y:S04]  /*16df0*/  LDL.LU.64 R26, [R1+0x2240] ;  /* 0x00224000011a7983 */ /* 0x000f280000300a00 */
[----:B------:R-:W5:Y:S11]  /*16e00*/  LDL.LU.64 R24, [R1+0x2238] ;  /* 0x0022380001187983 */ /* 0x000f760000300a00 */
[----:B------:R-:W-:Y:S05]  /*16e10*/  @!UPT UIADD3 URZ, URZ, URZ, URZ ;  /* 0x0000003f3f3ff290 */ /* 0x000fea000fffe03f */
[----:B------:R0:W-:Y:S01]  /*16e20*/  STL.64 [R1+0x100], R20 ;  /* 0x0001001401007387 */ /* 0x0001e20000100a00 */
[----:B------:R-:W-:Y:S01]  /*16e30*/  MOV R29, R22 ;  /* 0x00000016001d7202 */ /* 0x000fe20000000f00 */
[----:B------:R-:W-:Y:S02]  /*16e40*/  IMAD.MOV.U32 R28, RZ, RZ, R23 ;  /* 0x000000ffff1c7224 */ /* 0x000fe400078e0017 */
[----:B------:R-:W3:Y:S04]  /*16e50*/  LDL.LU.64 R22, [R1+0x2230] ;  /* 0x0022300001167983 */ /* 0x000ee80000300a00 */
[----:B0-----:R-:W3:Y:S01]  /*16e60*/  LDL.LU.64 R20, [R1+0x2228] ;  /* 0x0022280001147983 */ /* 0x001ee20000300a00 */
[----:B--2---:R-:W-:Y:S01]  /*16e70*/  IMAD.MOV.U32 R16, RZ, RZ, R11 ;  /* 0x000000ffff107224 */ /* 0x004fe200078e000b */
[----:B------:R-:W-:-:S02]  /*16e80*/  MOV R17, R10 ;  /* 0x0000000a00117202 */ /* 0x000fc40000000f00 */
[----:B------:R-:W-:Y:S04]  /*16e90*/  STL [R1+0x21e4], R28 ;  /* 0x0021e41c01007387 */ /* 0x000fe80000100800 */
[----:B------:R0:W-:Y:S04]  /*16ea0*/  STL [R1+0x21e0], R29 ;  /* 0x0021e01d01007387 */ /* 0x0001e80000100800 */
[----:B0-----:R-:W2:Y:S01]  /*16eb0*/  LDL R29, [R1+0xdc4] ;  /* 0x000dc400011d7983 */ /* 0x001ea20000100800 */
[----:B---3--:R-:W-:Y:S03]  /*16ec0*/  HMMA.16816.F32.BF16 R8, R12, R8, R20 ;  /* 0x000000080c08723c */ /* 0x008fe60000041814 */
[----:B------:R-:W3:Y:S04]  /*16ed0*/  LDL.LU.64 R22, [R1+0x2220] ;  /* 0x0022200001167983 */ /* 0x000ee80000300a00 */
[----:B------:R-:W3:Y:S11]  /*16ee0*/  LDL.LU.64 R20, [R1+0x2218] ;  /* 0x0022180001147983 */ /* 0x000ef60000300a00 */
[----:B------:R-:W-:Y:S05]  /*16ef0*/  @!UPT UIADD3 URZ, URZ, URZ, URZ ;  /* 0x0000003f3f3ff290 */ /* 0x000fea000fffe03f */
[----:B------:R-:W-:Y:S04]  /*16f00*/  STL.64 [R1+0xf0], R8 ;  /* 0x0000f00801007387 */ /* 0x000fe80000100a00 */
[----:B------:R0:W-:Y:S04]  /*16f10*/  STL.64 [R1+0xf8], R10 ;  /* 0x0000f80a01007387 */ /* 0x0001e80000100a00 */
[----:B0-----:R-:W2:Y:S04]  /*16f20*/  LDL.LU.64 R10, [R1+0x2210] ;  /* 0x00221000010a7983 */ /* 0x001ea80000300a00 */
[----:B------:R-:W2:Y:S01]  /*16f30*/  LDL.LU.64 R8, [R1+0x2208] ;  /* 0x0022080001087983 */ /* 0x000ea20000300a00 */
[----:B------:R-:W-:-:S02]  /*16f40*/  MOV R18, R7 ;  /* 0x0000000700127202 */ /* 0x000fc40000000f00 */
[----:B------:R-:W-:Y:S02]  /*16f50*/  MOV R19, R6 ;  /* 0x0000000600137202 */ /* 0x000fe40000000f00 */
[----:B------:R-:W3:Y:S01]  /*16f60*/  LDL.LU.64 R6, [R1+0x2200] ;  /* 0x0022000001067983 */ /* 0x000ee20000300a00 */
[----:B--2---:R-:W-:Y:S03]  /*16f70*/  HMMA.16816.F32.BF16 R8, R12, R4, R8 ;  /* 0x000000040c08723c */ /* 0x004fe60000041808 */
[----:B------:R-:W3:Y:S04]  /*16f80*/  LDL.LU.64 R4, [R1+0x21f8] ;  /* 0x0021f80001047983 */ /* 0x000ee80000300a00 */
[----:B-----5:R-:W0:Y:S11]  /*16f90*/  LDSM.16.MT88.4 R12, [R24+0x13800] ;  /* 0x01380000180c783b */ /* 0x020e360000004200 */
[----:B------:R-:W-:Y:S05]  /*16fa0*/  @!UPT UIADD3 URZ, URZ, URZ, URZ ;  /* 0x0000003f3f3ff290 */ /* 0x000fea000fffe03f */
[----:B------:R4:W-:Y:S04]  /*16fb0*/  STL.64 [R1+0xd0], R8 ;  /* 0x0000d00801007387 */ /* 0x0009e80000100a00 */
[----:B------:R1:W-:Y:S01]  /*16fc0*/  STL [R1+0xd8], R10 ;  /* 0x0000d80a01007387 */ /* 0x0003e20000100800 */
[----:B----4-:R-:W-:-:S03]  /*16fd0*/  MOV R8, R26 ;  /* 0x0000001a00087202 */ /* 0x010fc60000000f00 */
[----:B------:R-:W3:Y:S01]  /*16fe0*/  LDL.LU R26, [R1+0x21f0] ;  /* 0x0021f000011a7983 */ /* 0x000ee20000300800 */
[----:B------:R-:W-:-:S03]  /*16ff0*/  MOV R9, R27 ;  /* 0x0000001b00097202 */ /* 0x000fc60000000f00 */
[----:B------:R-:W3:Y:S04]  /*17000*/  LDL.LU R27, [R1+0x21ec] ;  /* 0x0021ec00011b7983 */ /* 0x000ee80000300800 */
[----:B-1----:R-:W3:Y:S01]  /*17010*/  LDL.LU R10, [R1+0x48] ;  /* 0x00004800010a7983 */ /* 0x002ee20000300800 */
[----:B------:R-:W-:Y:S02]  /*17020*/  MOV R28, R11 ;  /* 0x0000000b001c7202 */ /* 0x000fe40000000f00 */
[----:B------:R-:W-:Y:S02]  /*17030*/  MOV R11, R2 ;  /* 0x00000002000b7202 */ /* 0x000fe40000000f00 */
[----:B------:R-:W2:Y:S04]  /*17040*/  LDL.LU R2, [R1+0x21e8] ;  /* 0x0021e80001027983 */ /* 0x000ea80000300800 */
[----:B0-----:R-:W-:Y:S04]  /*17050*/  STL [R1+0x2160], R12 ;  /* 0x0021600c01007387 */ /* 0x001fe80000100800 */
[----:B------:R-:W-:Y:S04]  /*17060*/  STL [R1+0x215c], R13 ;  /* 0x00215c0d01007387 */ /* 0x000fe80000100800 */
[----:B------:R-:W-:Y:S04]  /*17070*/  STL [R1+0x2158], R14 ;  /* 0x0021580e01007387 */ /* 0x000fe80000100800 */
[----:B------:R-:W-:Y:S04]  /*17080*/  STL [R1+0x2154], R15 ;  /* 0x0021540f01007387 */ /* 0x000fe80000100800 */
[----:B------:R-:W0:Y:S04]  /*17090*/  LDSM.16.M88.4 R12, [R29+0x180] ;  /* 0x000180001d0c783b */ /* 0x000e280000000200 */
[----:B0-----:R0:W-:Y:S04]  /*170a0*/  STL.64 [R1+0x50], R12 ;  /* 0x0000500c01007387 */ /* 0x0011e80000100a00 */
[----:B------:R1:W-:Y:S01]  /*170b0*/  STL.64 [R1+0x58], R14 ;  /* 0x0000580e01007387 */ /* 0x0003e20000100a00 */
[-C--:B---3--:R-:W-:Y:S11]  /*170c0*/  HMMA.16816.F32.BF16 R8, R4, R26.reuse, R8 ;  /* 0x0000001a0408723c */ /* 0x088ff60000041808 */
[----:B------:R-:W-:Y:S11]  /*170d0*/  @!UPT UIADD3 URZ, URZ, URZ, URZ ;  /* 0x0000003f3f3ff290 */ /* 0x000ff6000fffe03f */
[----:B------:R-:W-:Y:S01]  /*170e0*/  @!UPT UIADD3 URZ, URZ, URZ, URZ ;  /* 0x0000003f3f3ff290 */ /* 0x000fe2000fffe03f */
[----:B------:R-:W-:Y:S01]  /*170f0*/  STL [R1+0xb0], R8 ;  /* 0x0000b00801007387 */ /* 0x000fe20000100800 */
[----:B0-----:R-:W-:Y:S01]  /*17100*/  IMAD.MOV.U32 R12, RZ, RZ, R9 ;  /* 0x000000ffff0c7224 */ /* 0x001fe200078e0009 */
[----:B------:R-:W-:Y:S02]  /*17110*/  MOV R13, R10 ;  /* 0x0000000a000d7202 */ /* 0x000fe40000000f00 */
[----:B-1----:R-:W-:Y:S02]  /*17120*/  MOV R14, R11 ;  /* 0x0000000b000e7202 */ /* 0x002fe40000000f00 */
[----:B------:R-:W0:Y:S04]  /*17130*/  LDSM.16.MT88.4 R8, [R25+0x13800] ;  /* 0x013800001908783b */ /* 0x000e280000004200 */
[----:B------:R-:W-:Y:S04]  /*17140*/  STL.64 [R1+0x21d8], R6 ;  /* 0x0021d80601007387 */ /* 0x000fe80000100a00 */
[----:B------:R1:W-:Y:S02]  /*17150*/  STL.64 [R1+0x21d0], R4 ;  /* 0x0021d00401007387 */ /* 0x0003e40000100a00 */
[----:B-1----:R-:W-:Y:S02]  /*17160*/  HMMA.16816.F32.BF16 R4, R20, R26, R16 ;  /* 0x0000001a1404723c */ /* 0x002fe40000041810 */
[----:B0-----:R-:W-:Y:S04]  /*17170*/  STL [R1+0x2150], R11 ;  /* 0x0021500b01007387 */ /* 0x001fe80000100800 */
[----:B------:R-:W-:Y:S04]  /*17180*/  STL.64 [R1+0x21c8], R22 ;  /* 0x0021c81601007387 */ /* 0x000fe80000100a00 */
[----:B------:R-:W-:Y:S11]  /*17190*/  STL.64 [R1+0x21c0], R20 ;  /* 0x0021c01401007387 */ /* 0x000ff60000100a00 */
[----:B------:R-:W-:Y:S02]  /*171a0*/  @!UPT UIADD3 URZ, URZ, URZ, URZ ;  /* 0x0000003f3f3ff290 */ /* 0x000fe4000fffe03f */
[----:B------:R-:W-:Y:S04]  /*171b0*/  STL.64 [R1+0x40], R4 ;  /* 0x0000400401007387 */ /* 0x000fe80000100a00 */
[----:B------:R-:W-:Y:S04]  /*171c0*/  STL.64 [R1+0x48], R6 ;  /* 0x0000480601007387 */ /* 0x000fe80000100a00 */
[----:B------:R-:W0:Y:S01]  /*171d0*/  LDSM.16.M88.4 R4, [R29+0x4180] ;  /* 0x004180001d04783b */ /* 0x000e220000000200 */
[----:B--2---:R-:W-:-:S03]  /*171e0*/  MOV R27, R2 ;  /* 0x00000002001b7202 */ /* 0x004fc60000000f00 */
[----:B------:R-:W2:Y:S04]  /*171f0*/  LDL.LU R26, [R1+0x8] ;  /* 0x00000800011a7983 */ /* 0x000ea80000300800 */
[----:B0-----:R-:W-:Y:S01]  /*17200*/  STL.64 [R1+0x90], R4 ;  /* 0x0000900401007387 */ /* 0x001fe20000100a00 */
[----:B------:R-:W-:-:S03]  /*17210*/  MOV R2, R7 ;  /* 0x0000000700027202 */ /* 0x000fc60000000f00 */
[----:B------:R-:W-:Y:S04]  /*17220*/  STL.64 [R1+0x98], R6 ;  /* 0x0000980601007387 */ /* 0x000fe80000100a00 */
[----:B------:R-:W0:Y:S04]  /*17230*/  LDSM.16.M88.4 R4, [R29+0x8180] ;  /* 0x008180001d04783b */ /* 0x000e280000000200 */
[----:B------:R-:W3:Y:S04]  /*17240*/  LDL.LU R20, [R1+0x80] ;  /* 0x0000800001147983 */ /* 0x000ee80000300800 */
[----:B------:R-:W3:Y:S04]  /*17250*/  LDL.LU R21, [R1+0x84] ;  /* 0x0000840001157983 */ /* 0x000ee80000300800 */
[----:B------:R-:W3:Y:S04]  /*17260*/  LDL.LU R22, [R1+0x88] ;  /* 0x0000880001167983 */ /* 0x000ee80000300800 */
[----:B------:R-:W3:Y:S04]  /*17270*/  LDL.LU R23, [R1+0x8c] ;  /* 0x00008c0001177983 */ /* 0x000ee80000300800 */
[----:B------:R-:W4:Y:S04]  /*17280*/  LDL.LU R16, [R1+0xe0] ;  /* 0x0000e00001107983 */ /* 0x000f280000300800 */
[----:B------:R-:W4:Y:S04]  /*17290*/  LDL.LU R17, [R1+0xe4] ;  /* 0x0000e40001117983 */ /* 0x000f280000300800 */
[----:B------:R-:W-:Y:S01]  /*172a0*/  STL [R1+0x212c], R2 ;  /* 0x00212c0201007387 */ /* 0x000fe20000100800 */
[----:B0-----:R-:W-:-:S02]  /*172b0*/  MOV R11, R5 ;  /* 0x00000005000b7202 */ /* 0x001fc40000000f00 */
[----:B------:R-:W-:-:S03]  /*172c0*/  MOV R15, R4 ;  /* 0x00000004000f7202 */ /* 0x000fc60000000f00 */
[----:B------:R0:W-:Y:S04]  /*172d0*/  STL.64 [R1+0x2180], R10 ;  /* 0x0021800a01007387 */ /* 0x0001e80000100a00 */
[----:B------:R-:W-:Y:S04]  /*172e0*/  STL.64 [R1+0x2178], R8 ;  /* 0x0021780801007387 */ /* 0x000fe80000100a00 */
[----:B0-----:R-:W4:Y:S04]  /*172f0*/  LDL.LU R10, [R1+0x18] ;  /* 0x00001800010a7983 */ /* 0x001f280000300800 */
[----:B------:R-:W4:Y:S04]  /*17300*/  LDL.LU R11, [R1+0x1c] ;  /* 0x00001c00010b7983 */ /* 0x000f280000300800 */
[----:B------:R-:W-:Y:S04]  /*17310*/  STL.64 [R1+0x2170], R14 ;  /* 0x0021700e01007387 */ /* 0x000fe80000100a00 */
[----:B------:R0:W-:Y:S04]  /*17320*/  STL.64 [R1+0x2168], R12 ;  /* 0x0021680c01007387 */ /* 0x0001e80000100a00 */
[----:B0-----:R-:W5:Y:S04]  /*17330*/  LDL.LU R12, [R1+0xd0] ;  /* 0x0000d000010c7983 */ /* 0x001f680000300800 */
[----:B------:R-:W5:Y:S04]  /*17340*/  LDL.LU R13, [R1+0xd4] ;  /* 0x0000d400010d7983 */ /* 0x000f680000300800 */
[----:B------:R-:W2:Y:S01]  /*17350*/  LDL.LU R14, [R1+0xd8] ;  /* 0x0000d800010e7983 */ /* 0x000ea20000300800 */
[----:B------:R-:W-:-:S03]  /*17360*/  MOV R15, R28 ;  /* 0x0000001c000f7202 */ /* 0x000fc60000000f00 */
[----:B------:R-:W3:Y:S01]  /*17370*/  LDL.LU R28, [R1+0x21e4] ;  /* 0x0021e400011c7983 */ /* 0x000ee20000300800 */
[----:B------:R-:W-:Y:S01]  /*17380*/  IMAD.MOV.U32 R18, RZ, RZ, R3 ;  /* 0x000000ffff127224 */ /* 0x000fe200078e0003 */
[----:B------:R-:W-:Y:S01]  /*17390*/  MOV R19, R0 ;  /* 0x0000000000137202 */ /* 0x000fe20000000f00 */
[----:B------:R-:W-:Y:S01]  /*173a0*/  IMAD.MOV.U32 R0, RZ, RZ, R7 ;  /* 0x000000ffff007224 */ /* 0x000fe200078e0007 */
[----:B------:R-:W-:Y:S02]  /*173b0*/  MOV R3, R6 ;  /* 0x0000000600037202 */ /* 0x000fe40000000f00 */
[----:B------:R-:W0:Y:S04]  /*173c0*/  LDSM.16.M88.4 R4, [R29+0xc180] ;  /* 0x00c180001d04783b */ /* 0x000e280000000200 */
[----:B--2---:R-:W-:Y:S04]  /*173d0*/  STL.64 [R1+0x2190], R14 ;  /* 0x0021900e01007387 */ /* 0x004fe80000100a00 */
[----:B-----5:R1:W-:Y:S04]  /*173e0*/  STL.64 [R1+0x2188], R12 ;  /* 0x0021880c01007387 */ /* 0x0203e80000100a00 */
[----:B-1----:R-:W2:Y:S04]  /*173f0*/  LDL.LU R12, [R1+0xf0] ;  /* 0x0000f000010c7983 */ /* 0x002ea80000300800 */
[----:B------:R-:W2:Y:S04]  /*17400*/  LDL.LU R13, [R1+0xf4] ;  /* 0x0000f400010d7983 */ /* 0x000ea80000300800 */
[----:B------:R-:W5:Y:S04]  /*17410*/  LDL.LU R14, [R1+0xf8] ;  /* 0x0000f800010e7983 */ /* 0x000f680000300800 */
[----:B------:R-:W5:Y:S04]  /*17420*/  LDL.LU R15, [R1+0xfc] ;  /* 0x0000fc00010f7983 */ /* 0x000f680000300800 */
[----:B-----5:R1:W-:Y:S04]  /*17430*/  STL.64 [R1+0x21a0], R14 ;  /* 0x0021a00e01007387 */ /* 0x0203e80000100a00 */
[----:B--2---:R-:W-:Y:S04]  /*17440*/  STL.64 [R1+0x2198], R12 ;  /* 0x0021980c01007387 */ /* 0x004fe80000100a00 */
[----:B-1----:R-:W3:Y:S04]  /*17450*/  LDL.LU R14, [R1+0x28] ;  /* 0x00002800010e7983 */ /* 0x002ee80000300800 */
[----:B------:R-:W3:Y:S04]  /*17460*/  LDL.LU R15, [R1+0x2c] ;  /* 0x00002c00010f7983 */ /* 0x000ee80000300800 */
[----:B------:R-:W-:Y:S04]  /*17470*/  STL [R1+0x20c0], R0 ;  /* 0x0020c00001007387 */ /* 0x000fe80000100800 */
[----:B------:R-:W-:Y:S04]  /*17480*/  STL [R1+0x20bc], R3 ;  /* 0x0020bc0301007387 */ /* 0x000fe80000100800 */
[----:B------:R-:W2:Y:S04]  /*17490*/  LDL.LU R29, [R1+0x21e0] ;  /* 0x0021e000011d7983 */ /* 0x000ea80000300800 */
[----:B0-----:R-:W-:Y:S04]  /*174a0*/  STL.64 [R1+0xc0], R4 ;  /* 0x0000c00401007387 */ /* 0x001fe80000100a00 */
[----:B------:R0:W-:Y:S04]  /*174b0*/  STL.64 [R1+0xc8], R6 ;  /* 0x0000c80601007387 */ /* 0x0001e80000100a00 */
[----:B0-----:R-:W3:Y:S04]  /*174c0*/  LDL.LU.64 R6, [R1+0x21d8] ;  /* 0x0021d80001067983 */ /* 0x001ee80000300a00 */
[----:B------:R-:W3:Y:S02]  /*174d0*/  LDL.LU.64 R4, [R1+0x21d0] ;  /* 0x0021d00001047983 */ /* 0x000ee40000300a00 */
[C---:B---3--:R-:W-:Y:S08]  /*174e0*/  HMMA.16816.F32.BF16 R20, R4.reuse, R14, R20 ;  /* 0x0000000e0414723c */ /* 0x048ff00000041814 */
[----:B----4-:R-:W-:Y:S11]  /*174f0*/  HMMA.16816.F32.BF16 R16, R4, R10, R16 ;  /* 0x0000000a0410723c */ /* 0x010ff60000041810 */
[----:B------:R-:W-:Y:S04]  /*17500*/  @!UPT UIADD3 URZ, URZ, URZ, URZ ;  /* 0x0000003f3f3ff290 */ /* 0x000fe8000fffe03f */
[----:B------:R-:W-:Y:S04]  /*17510*/  STL.64 [R1+0x60], R20 ;  /* 0x0000601401007387 */ /* 0x000fe80000100a00 */
[----:B------:R0:W-:Y:S04]  /*17520*/  STL.64 [R1+0x68], R22 ;  /* 0x0000681601007387 */ /* 0x0001e80000100a00 */
[----:B0-----:R-:W3:Y:S04]  /*17530*/  LDL.LU.64 R22, [R1+0x21c8] ;  /* 0x0021c80001167983 */ /* 0x001ee80000300a00 */
[----:B------:R-:W3:Y:S04]  /*17540*/  LDL.LU.64 R20, [R1+0x21c0] ;  /* 0x0021c00001147983 */ /* 0x000ee80000300a00 */
[----:B------:R-:W-:Y:S04]  /*17550*/  STL.64 [R1+0x70], R16 ;  /* 0x0000701001007387 */ /* 0x000fe80000100a00 */
[----:B------:R0:W-:Y:S04]  /*17560*/  STL.64 [R1+0x78], R18 ;  /* 0x0000781201007387 */ /* 0x0001e80000100a00 */
[----:B0-----:R-:W4:Y:S04]  /*17570*/  LDL.LU.64 R18, [R1+0x21b8] ;  /* 0x0021b80001127983 */ /* 0x001f280000300a00 */
[----:B------:R-:W4:Y:S04]  /*17580*/  LDL.LU.64 R16, [R1+0x21b0] ;  /* 0x0021b00001107983 */ /* 0x000f280000300a00 */
[----:B------:R2:W-:Y:S04]  /*17590*/  STL.64 [R1+0x21a8], R10 ;  /* 0x0021a80a01007387 */ /* 0x0005e80000100a00 */
[----:B------:R-:W3:Y:S04]  /*175a0*/  LDL.LU R8, [R1+0x100] ;  /* 0x0001000001087983 */ /* 0x000ee80000300800 */
[----:B------:R-:W3:Y:S01]  /*175b0*/  LDL.LU R9, [R1+0x104] ;  /* 0x0001040001097983 */ /* 0x000ee20000300800 */
[----:B--2---:R-:W-:-:S02]  /*175c0*/  MOV R10, R29 ;  /* 0x0000001d000a7202 */ /* 0x004fc40000000f00 */
[----:B------:R-:W-:Y:S01]  /*175d0*/  MOV R11, R28 ;  /* 0x0000001c000b7202 */ /* 0x000fe20000000f00 */
[----:B----4-:R-:W-:Y:S01]  /*175e0*/  HMMA.16816.F32.BF16 R4, R4, R26, R16 ;  /* 0x0000001a0404723c */ /* 0x010fe20000041810 */
[----:B------:R-:W-:Y:S11]  /*175f0*/  LDSM.16.MT88.4 R16, [R25+0x13c00] ;  /* 0x013c00001910783b */ /* 0x000ff60000004200 */
[----:B------:R-:W-:Y:S11]  /*17600*/  @!UPT UIADD3 URZ, URZ, URZ, URZ ;  /* 0x0000003f3f3ff290 */ /* 0x000ff6000fffe03f */
[----:B------:R-:W-:Y:S01]  /*17610*/  STL.64 [R1+0x30], R4 ;  /* 0x0000300401007387 */ /* 0x000fe20000100a00 */
[----:B------:R-:W-:Y:S01]  /*17620*/  MOV R29, R6 ;  /* 0x00000006001d7202 */ /* 0x000fe20000000f00 */
[----:B------:R-:W-:Y:S02]  /*17630*/  IMAD.MOV.U32 R28, RZ, RZ, R7 ;  /* 0x000000ffff1c7224 */ /* 0x000fe400078e0007 */
[----:B------:R-:W0:Y:S01]  /*17640*/  LDSM.16.MT88.4 R4, [R24+0x13c00] ;  /* 0x013c00001804783b */ /* 0x000e220000004200 */
[C---:B---3--:R-:W-:Y:S11]  /*17650*/  HMMA.16816.F32.BF16 R12, R20.reuse, R14, R8 ;  /* 0x0000000e140c723c */ /* 0x048ff60000041808 */
[----:B------:R-:W-:Y:S11]  /*17660*/  @!UPT UIADD3 URZ, URZ, URZ, URZ ;  /* 0x0000003f3f3ff290 */ /* 0x000ff6000fffe03f */
[----:B------:R-:W-:Y:S02]  /*17670*/  @!UPT UIADD3 URZ, URZ, URZ, URZ ;  /* 0x0000003f3f3ff290 */ /* 0x000fe4000fffe03f */
[----:B------:R-:W-:Y:S02]  /*17680*/  MOV R3, R14 ;  /* 0x0000000e00037202 */ /* 0x000fe40000000f00 */
[----:B------:R-:W-:Y:S02]  /*17690*/  MOV R0, R15 ;  /* 0x0000000f00007202 */ /* 0x000fe40000000f00 */
[----:B------:R-:W-:Y:S01]  /*176a0*/  MOV R2, R13 ;  /* 0x0000000d00027202 */ /* 0x000fe20000000f00 */
[----:B0-----:R-:W-:Y:S04]  /*176b0*/  STL [R1+0x20dc], R5 ;  /* 0x0020dc0501007387 */ /* 0x001fe80000100800 */
[----:B------:R-:W-:Y:S04]  /*176c0*/  STL [R1+0x20d8], R6 ;  /* 0x0020d80601007387 */ /* 0x000fe80000100800 */
[----:B------:R-:W-:Y:S04]  /*176d0*/  STL [R1+0x20b8], R7 ;  /* 0x0020b80701007387 */ /* 0x000fe80000100800 */
[----:B------:R-:W-:Y:S04]  /*176e0*/  STL.64 [R1+0x20b0], R18 ;  /* 0x0020b01201007387 */ /* 0x000fe80000100a00 */
[----:B------:R0:W-:Y:S04]  /*176f0*/  STL.64 [R1+0x20a8], R16 ;  /* 0x0020a81001007387 */ /* 0x0001e80000100a00 */
[----:B0-----:R-:W2:Y:S04]  /*17700*/  LDL.LU.64 R16, [R1+0x50] ;  /* 0x0000500001107983 */ /* 0x001ea80000300a00 */
[----:B------:R-:W3:Y:S04]  /*17710*/  LDL.LU.64 R18, [R1+0x58] ;  /* 0x0000580001127983 */ /* 0x000ee80000300a00 */
[----:B------:R-:W4:Y:S04]  /*17720*/  LDL.LU.64 R10, [R1+0x21a8] ;  /* 0x0021a800010a7983 */ /* 0x000f280000300a00 */
[----:B------:R0:W-:Y:S04]  /*17730*/  STL [R1+0x20], R12 ;  /* 0x0000200c01007387 */ /* 0x0001e80000100800 */
[----:B------:R-:W4:Y:S04]  /*17740*/  LDL.LU.64 R14, [R1+0x21a0] ;  /* 0x0021a000010e7983 */ /* 0x000f280000300a00 */
[----:B0-----:R-:W4:Y:S04]  /*17750*/  LDL.LU.64 R12, [R1+0x2198] ;  /* 0x00219800010c7983 */ /* 0x001f280000300a00 */
[----:B------:R-:W-:Y:S01]  /*17760*/  BAR.SYNC.DEFER_BLOCKING 0x0 ;  /* 0x0000000000007b1d */ /* 0x000fe20000010000 */
[C---:B----4-:R-:W-:Y:S05]  /*17770*/  HMMA.16816.F32.BF16 R8, R20.reuse, R10, R12 ;  /* 0x0000000a1408723c */ /* 0x050fea000004180c */
[----:B------:R-:W4:Y:S04]  /*17780*/  LDL.LU.64 R14, [R1+0x2190] ;  /* 0x00219000010e7983 */ /* 0x000f280000300a00 */
[----:B------:R-:W4:Y:S11]  /*17790*/  LDL.LU.64 R12, [R1+0x2188] ;  /* 0x00218800010c7983 */ /* 0x000f360000300a00 */
[----:B------:R-:W-:Y:S03]  /*177a0*/  @!UPT UIADD3 URZ, URZ, URZ, URZ ;  /* 0x0000003f3f3ff290 */ /* 0x000fe6000fffe03f */
[----:B------:R-:W-:Y:S04]  /*177b0*/  STL.64 [R1+0x10], R8 ;  /* 0x0000100801007387 */ /* 0x000fe80000100a00 */
[----:B------:R0:W-:Y:S04]  /*177c0*/  STL.64 [R1+0x18], R10 ;  /* 0x0000180a01007387 */ /* 0x0001e80000100a00 */
[----:B0-----:R-:W5:Y:S04]  /*177d0*/  LDL.LU.64 R10, [R1+0x2180] ;  /* 0x00218000010a7983 */ /* 0x001f680000300a00 */
[----:B------:R-:W2:Y:S01]  /*177e0*/  LDL.LU.64 R8, [R1+0x2178] ;  /* 0x0021780001087983 */ /* 0x000ea20000300a00 */
[----:B----4-:R-:W-:Y:S03]  /*177f0*/  HMMA.16816.F32.BF16 R24, R20, R26, R12 ;  /* 0x0000001a1418723c */ /* 0x010fe6000004180c */
[----:B------:R-:W4:Y:S04]  /*17800*/  LDL.LU.64 R14, [R1+0x2170] ;  /* 0x00217000010e7983 */ /* 0x000f280000300a00 */
[----:B------:R-:W2:Y:S04]  /*17810*/  LDL.LU.64 R12, [R1+0x2168] ;  /* 0x00216800010c7983 */ /* 0x000ea80000300a00 */
[----:B------:R-:W3:Y:S01]  /*17820*/  LDL.LU R20, [R1+0xb0] ;  /* 0x0000b00001147983 */ /* 0x000ee20000300800 */
[----:B----4-:R-:W-:-:S02]  /*17830*/  MOV R23, R14 ;  /* 0x0000000e00177202 */ /* 0x010fc40000000f00 */
[----:B--2---:R-:W-:Y:S01]  /*17840*/  MOV R21, R12 ;  /* 0x0000000c00157202 */ /* 0x004fe20000000f00 */
[----:B------:R-:W-:Y:S01]  /*17850*/  IMAD.MOV.U32 R22, RZ, RZ, R13 ;  /* 0x000000ffff167224 */ /* 0x000fe200078e000d */
[----:B------:R-:W3:Y:S04]  /*17860*/  LDL.LU R12, [R1+0x2160] ;  /* 0x00216000010c7983 */ /* 0x000ee80000300800 */
[----:B------:R-:W3:Y:S04]  /*17870*/  LDL.LU R13, [R1+0x215c] ;  /* 0x00215c00010d7983 */ /* 0x000ee80000300800 */
[----:B------:R-:W3:Y:S04]  /*17880*/  LDL.LU R14, [R1+0x2158] ;  /* 0x00215800010e7983 */ /* 0x000ee80000300800 */
[----:B------:R-:W-:Y:S04]  /*17890*/  STL.64 [R1+0x20e8], R26 ;  /* 0x0020e81a01007387 */ /* 0x000fe80000100a00 */
[----:B------:R0:W-:Y:S02]  /*178a0*/  STL.64 [R1+0x20e0], R24 ;  /* 0x0020e01801007387 */ /* 0x0001e40000100a00 */
[----:B0-----:R-:W-:-:S02]  /*178b0*/  MOV R24, R15 ;  /* 0x0000000f00187202 */ /* 0x001fc40000000f00 */
[----:B------:R-:W3:Y:S01]  /*178c0*/  LDL.LU R15, [R1+0x2154] ;  /* 0x00215400010f7983 */ /* 0x000ee20000300800 */
[----:B-----5:R-:W-:-:S03]  /*178d0*/  MOV R25, R11 ;  /* 0x0000000b00197202 */ /* 0x020fc60000000f00 */
[----:B------:R-:W2:Y:S04]  /*178e0*/  LDL.LU R11, [R1+0x2150] ;  /* 0x00215000010b7983 */ /* 0x000ea80000300800 */
[----:B------:R0:W-:Y:S04]  /*178f0*/  STL.64 [R1+0x2148], R24 ;  /* 0x0021481801007387 */ /* 0x0001e80000100a00 */
[----:B0-----:R-:W2:Y:S04]  /*17900*/  LDL.LU R24, [R1+0x40] ;  /* 0x0000400001187983 */ /* 0x001ea80000300800 */
[----:B------:R-:W2:Y:S04]  /*17910*/  LDL.LU R25, [R1+0x44] ;  /* 0x0000440001197983 */ /* 0x000ea80000300800 */
[----:B------:R-:W2:Y:S04]  /*17920*/  LDL.LU R26, [R1+0x48] ;  /* 0x00004800011a7983 */ /* 0x000ea80000300800 */
[----:B------:R-:W2:Y:S01]  /*17930*/  LDL.LU R27, [R1+0x4c] ;  /* 0x00004c00011b7983 */ /* 0x000ea20000300800 */
[-C--:B---3--:R-:W-:Y:S11]  /*17940*/  HMMA.16816.F32.BF16 R20, R12, R16.reuse, R20 ;  /* 0x000000100c14723c */ /* 0x088ff60000041814 */
[----:B------:R-:W-:Y:S11]  /*17950*/  @!UPT UIADD3 URZ, URZ, URZ, URZ ;  /* 0x0000003f3f3ff290 */ /* 0x000ff6000fffe03f */
[----:B------:R-:W-:Y:S01]  /*17960*/  @!UPT UIADD3 URZ, URZ, URZ, URZ ;  /* 0x0000003f3f3ff290 */ /* 0x000fe2000fffe03f */
[----:B------:R-:W-:Y:S04]  /*17970*/  STL.64 [R1+0x20d0], R22 ;  /* 0x0020d01601007387 */ /* 0x000fe80000100a00 */
[----:B------:R0:W-:Y:S04]  /*17980*/  STL.64 [R1+0x20c8], R20 ;  /* 0x0020c81401007387 */ /* 0x0001e80000100a00 */
[----:B0-----:R-:W3:Y:S04]  /*17990*/  LDL.LU R20, [R1+0xc0] ;  /* 0x0000c00001147983 */ /* 0x001ee80000300800 */
[----:B------:R-:W3:Y:S01]  /*179a0*/  LDL.LU R21, [R1+0xc4] ;  /* 0x0000c40001157983 */ /* 0x000ee20000300800 */
[----:B--2---:R-:W-:Y:S11]  /*179b0*/  HMMA.16816.F32.BF16 R24, R8, R16, R24 ;  /* 0x000000100818723c */ /* 0x004ff60000041818 */
[----:B------:R-:W-:Y:S11]  /*179c0*/  @!UPT UIADD3 URZ, URZ, URZ, URZ ;  /* 0x0000003f3f3ff290 */ /* 0x000ff6000fffe03f */
[----:B------:R-:W-:Y:S02]  /*179d0*/  @!UPT UIADD3 URZ, URZ, URZ, URZ ;  /* 0x0000003f3f3ff290 */ /* 0x000fe4000fffe03f */
[----:B------:R-:W-:Y:S01]  /*179e0*/  MOV R23, R26 ;  /* 0x0000001a00177202 */ /* 0x000fe20000000f00 */
[----:B------:R-:W-:Y:S01]  /*179f0*/  IMAD.MOV.U32 R6, RZ, RZ, R25 ;  /* 0x000000ffff067224 */ /* 0x000fe200078e0019 */
[----:B------:R-:W-:Y:S02]  /*17a00*/  MOV R22, R27 ;  /* 0x0000001b00167202 */ /* 0x000fe40000000f00 */
[----:B------:R-:W-:Y:S02]  /*17a10*/  MOV R5, R24 ;  /* 0x0000001800057202 */ /* 0x000fe40000000f00 */
[----:B------:R-:W2:Y:S04]  /*17a20*/  LDL.LU.64 R24, [R1+0x2148] ;  /* 0x0021480001187983 */ /* 0x000ea80000300a00 */
[----:B------:R-:W-:Y:S04]  /*17a30*/  STL.64 [R1+0x2140], R18 ;  /* 0x0021401201007387 */ /* 0x000fe80000100a00 */
[----:B------:R-:W4:Y:S04]  /*17a40*/  LDL.LU.64 R16, [R1+0x90] ;  /* 0x0000900001107983 */ /* 0x000f280000300a00 */
[----:B------:R-:W-:Y:S04]  /*17a50*/  STL.64 [R1+0x2138], R22 ;  /* 0x0021381601007387 */ /* 0x000fe80000100a00 */
[----:B---3--:R0:W-:Y:S04]  /*17a60*/  STL.64 [R1+0x2130], R20 ;  /* 0x0021301401007387 */ /* 0x0081e80000100a00 */
[----:B0-----:R-:W3:Y:S04]  /*17a70*/  LDL.LU R20, [R1+0x60] ;  /* 0x0000600001147983 */ /* 0x001ee80000300800 */
[----:B------:R-:W3:Y:S04]  /*17a80*/  LDL.LU R21, [R1+0x64] ;  /* 0x0000640001157983 */ /* 0x000ee80000300800 */
[----:B------:R-:W3:Y:S04]  /*17a90*/  LDL.LU R22, [R1+0x68] ;  /* 0x0000680001167983 */ /* 0x000ee80000300800 */
[----:B------:R-:W3:Y:S04]  /*17aa0*/  LDL.LU R23, [R1+0x6c] ;  /* 0x00006c0001177983 */ /* 0x000ee80000300800 */
[----:B------:R-:W-:Y:S04]  /*17ab0*/  STL [R1+0x2128], R6 ;  /* 0x0021280601007387 */ /* 0x000fe80000100800 */
[----:B------:R0:W-:Y:S04]  /*17ac0*/  STL.64 [R1+0x2120], R4 ;  /* 0x0021200401007387 */ /* 0x0001e80000100a00 */
[----:B0-----:R-:W2:Y:S04]  /*17ad0*/  LDL.LU R4, [R1+0x70] ;  /* 0x0000700001047983 */ /* 0x001ea80000300800 */
[----:B------:R-:W2:Y:S04]  /*17ae0*/  LDL.LU R5, [R1+0x74] ;  /* 0x0000740001057983 */ /* 0x000ea80000300800 */
[----:B------:R-:W2:Y:S04]  /*17af0*/  LDL.LU R6, [R1+0x78] ;  /* 0x0000780001067983 */ /* 0x000ea80000300800 */
[----:B------:R-:W2:Y:S04]  /*17b00*/  LDL.LU R7, [R1+0x7c] ;  /* 0x00007c0001077983 */ /* 0x000ea80000300800 */
[----:B------:R-:W-:Y:S04]  /*17b10*/  STL.64 [R1+0x2118], R10 ;  /* 0x0021180a01007387 */ /* 0x000fe80000100a00 */
[----:B------:R0:W-:Y:S04]  /*17b20*/  STL.64 [R1+0x2110], R8 ;  /* 0x0021100801007387 */ /* 0x0001e80000100a00 */
[----:B0-----:R-:W5:Y:S04]  /*17b30*/  LDL.LU R8, [R1+0x30] ;  /* 0x0000300001087983 */ /* 0x001f680000300800 */
[----:B------:R-:W5:Y:S04]  /*17b40*/  LDL.LU R9, [R1+0x34] ;  /* 0x0000340001097983 */ /* 0x000f680000300800 */
[----:B------:R-:W2:Y:S01]  /*17b50*/  LDL.LU.64 R18, [R1+0x2140] ;  /* 0x0021400001127983 */ /* 0x000ea20000300a00 */
[----:B----4-:R-:W-:Y:S01]  /*17b60*/  IMAD.MOV.U32 R27, RZ, RZ, R16 ;  /* 0x000000ffff1b7224 */ /* 0x010fe200078e0010 */
[----:B------:R-:W-:-:S02]  /*17b70*/  MOV R26, R17 ;  /* 0x00000011001a7202 */ /* 0x000fc40000000f00 */
[----:B------:R-:W-:Y:S02]  /*17b80*/  MOV R10, R29 ;  /* 0x0000001d000a7202 */ /* 0x000fe40000000f00 */
[----:B------:R-:W-:Y:S01]  /*17b90*/  MOV R11, R28 ;  /* 0x0000001c000b7202 */ /* 0x000fe20000000f00 */
        /* <DEDUP_REMOVED lines=8> */
[----:B------:R-:W5:Y:S04]  /*17c20*/  LDL.LU.64 R20, [R1+0x2130] ;  /* 0x0021300001147983 */ /* 0x000f680000300a00 */
[----:B--2---:R-:W-:Y:S04]  /*17c30*/  STL.64 [R1+0x20f8], R18 ;  /* 0x0020f81201007387 */ /* 0x004fe80000100a00 */
[----:B------:R0:W-:Y:S04]  /*17c40*/  STL.64 [R1+0x20f0], R16 ;  /* 0x0020f01001007387 */ /* 0x0001e80000100a00 */
[----:B0-----:R-:W2:Y:S04]  /*17c50*/  LDL.LU R16, [R1+0x10] ;  /* 0x0000100001107983 */ /* 0x001ea80000300800 */
[----:B------:R-:W2:Y:S04]  /*17c60*/  LDL.LU R17, [R1+0x14] ;  /* 0x0000140001117983 */ /* 0x000ea80000300800 */
[----:B------:R-:W4:Y:S04]  /*17c70*/  LDL.LU R18, [R1+0x18] ;  /* 0x0000180001127983 */ /* 0x000f280000300800 */
[----:B------:R-:W4:Y:S01]  /*17c80*/  LDL.LU R19, [R1+0x1c] ;  /* 0x00001c0001137983 */ /* 0x000f220000300800 */
[C---:B------:R-:W-:Y:S08]  /*17c90*/  HMMA.16816.F32.BF16 R4, R12.reuse, R24, R4 ;  /* 0x000000180c04723c */ /* 0x040ff00000041804 */
[----:B-----5:R-:W-:Y:S01]  /*17ca0*/  HMMA.16816.F32.BF16 R12, R12, R20, R8 ;  /* 0x000000140c0c723c */ /* 0x020fe20000041808 */
[----:B----4-:R0:W-:Y:S04]  /*17cb0*/  STL.64 [R1+0x2108], R18 ;  /* 0x0021081201007387 */ /* 0x0101e80000100a00 */
[----:B--2---:R1:W-:Y:S01]  /*17cc0*/  STL.64 [R1+0x2100], R16 ;  /* 0x0021001001007387 */ /* 0x0043e20000100a00 */
[----:B0-----:R-:W-:-:S03]  /*17cd0*/  MOV R18, R3 ;  /* 0x0000000300127202 */ /* 0x001fc60000000f00 */
[----:B-1----:R-:W2:Y:S01]  /*17ce0*/  LDL.LU R16, [R1+0x20] ;  /* 0x0000200001107983 */ /* 0x002ea20000300800 */
[----:B------:R-:W-:-:S03]  /*17cf0*/  MOV R17, R2 ;  /* 0x0000000200117202 */ /* 0x000fc60000000f00 */
[----:B------:R-:W4:Y:S01]  /*17d00*/  LDL.LU R2, [R1+0x212c] ;  /* 0x00212c0001027983 */ /* 0x000f220000300800 */
[----:B------:R-:W-:Y:S02]  /*17d10*/  MOV R19, R0 ;  /* 0x0000000000137202 */ /* 0x000fe40000000f00 */
[----:B------:R-:W-:Y:S01]  /*17d20*/  IMAD.MOV.U32 R3, RZ, RZ, R5 ;  /* 0x000000ffff037224 */ /* 0x000fe200078e0005 */
[----:B------:R0:W-:Y:S01]  /*17d30*/  STL [R1+0x7c], R7 ;  /* 0x00007c0701007387 */ /* 0x0001e20000100800 */
[----:B------:R-:W-:Y:S02]  /*17d40*/  MOV R0, R4 ;  /* 0x0000000400007202 */ /* 0x000fe40000000f00 */
[----:B0-----:R-:W-:Y:S02]  /*17d50*/  MOV R7, R6 ;  /* 0x0000000600077202 */ /* 0x001fe40000000f00 */
[----:B------:R-:W5:Y:S04]  /*17d60*/  LDL.LU R6, [R1+0x2128] ;  /* 0x0021280001067983 */ /* 0x000f680000300800 */
[----:B------:R-:W2:Y:S04]  /*17d70*/  LDL.LU.64 R4, [R1+0x2120] ;  /* 0x0021200001047983 */ /* 0x000ea80000300a00 */
[----:B------:R-:W2:Y:S04]  /*17d80*/  LDL.LU.64 R10, [R1+0x2118] ;  /* 0x00211800010a7983 */ /* 0x000ea80000300a00 */
[----:B------:R-:W2:Y:S04]  /*17d90*/  LDL.LU.64 R8, [R1+0x2110] ;  /* 0x0021100001087983 */ /* 0x000ea80000300a00 */
[----:B------:R0:W-:Y:S04]  /*17da0*/  STL.64 [R1+0x2078], R14 ;  /* 0x0020780e01007387 */ /* 0x0001e80000100a00 */
[----:B------:R1:W-:Y:S04]  /*17db0*/  STL.64 [R1+0x2070], R12 ;  /* 0x0020700c01007387 */ /* 0x0003e80000100a00 */
[----:B0-----:R-:W3:Y:S01]  /*17dc0*/  LDL R14, [R1+0x98] ;  /* 0x00009800010e7983 */ /* 0x001ee20000100800 */
[----:B-1----:R-:W-:-:S02]  /*17dd0*/  MOV R12, R27 ;  /* 0x0000001b000c7202 */ /* 0x002fc40000000f00 */
[----:B------:R-:W-:Y:S02]  /*17de0*/  MOV R13, R26 ;  /* 0x0000001a000d7202 */ /* 0x000fe40000000f00 */
[----:B----4-:R-:W-:-:S05]  /*17df0*/  MOV R15, R2 ;  /* 0x00000002000f7202 */ /* 0x010fca0000000f00 */
[C---:B--2---:R-:W-:Y:S01]  /*17e00*/  HMMA.16816.F32.BF16 R16, R8.reuse, R12, R16 ;  /* 0x0000000c0810723c */ /* 0x044fe20000041810 */
[----:B---3--:R-:W-:Y:S04]  /*17e10*/  STL [R1+0x2090], R14 ;  /* 0x0020900e01007387 */ /* 0x008fe80000100800 */
[----:B------:R-:W-:Y:S11]  /*17e20*/  STL [R1+0x2094], R15 ;  /* 0x0020940f01007387 */ /* 0x000ff60000100800 */
[----:B------:R-:W-:Y:S08]  /*17e30*/  @!UPT UIADD3 URZ, URZ, URZ, URZ ;  /* 0x0000003f3f3ff290 */ /* 0x000ff0000fffe03f */
[----:B------:R-:W-:Y:S01]  /*17e40*/  MOV R12, R18 ;  /* 0x00000012000c7202 */ /* 0x000fe20000000f00 */
[----:B------:R0:W-:Y:S01]  /*17e50*/  STL [R1+0x40], R16 ;  /* 0x0000401001007387 */ /* 0x0001e20000100800 */
[----:B------:R-:W-:Y:S01]  /*17e60*/  MOV R2, R19 ;  /* 0x0000001300027202 */ /* 0x000fe20000000f00 */
[----:B------:R-:W-:Y:S02]  /*17e70*/  IMAD.MOV.U32 R13, RZ, RZ, R17 ;  /* 0x000000ffff0d7224 */ /* 0x000fe400078e0011 */
[----:B------:R-:W2:Y:S04]  /*17e80*/  LDL.LU.64 R18, [R1+0x2108] ;  /* 0x0021080001127983 */ /* 0x000ea80000300a00 */
[----:B0-----:R-:W2:Y:S02]  /*17e90*/  LDL.LU.64 R16, [R1+0x2100] ;  /* 0x0021000001107983 */ /* 0x001ea40000300a00 */
[----:B--2---:R-:W-:Y:S02]  /*17ea0*/  HMMA.16816.F32.BF16 R24, R8, R24, R16 ;  /* 0x000000180818723c */ /* 0x004fe40000041810 */
[----:B------:R-:W2:Y:S04]  /*17eb0*/  LDL.LU.64 R18, [R1+0x20f8] ;  /* 0x0020f80001127983 */ /* 0x000ea80000300a00 */
[----:B------:R-:W3:Y:S11]  /*17ec0*/  LDL.LU.64 R16, [R1+0x20f0] ;  /* 0x0020f00001107983 */ /* 0x000ef60000300a00 */
[----:B------:R-:W-:Y:S06]  /*17ed0*/  @!UPT UIADD3 URZ, URZ, URZ, URZ ;  /* 0x0000003f3f3ff290 */ /* 0x000fec000fffe03f */
[----:B------:R0:W-:Y:S01]  /*17ee0*/  STL.64 [R1+0x38], R26 ;  /* 0x0000381a01007387 */ /* 0x0001e20000100a00 */
[----:B------:R-:W-:Y:S02]  /*17ef0*/  MOV R15, R24 ;  /* 0x00000018000f7202 */ /* 0x000fe40000000f00 */
[----:B------:R-:W-:Y:S01]  /*17f00*/  MOV R14, R25 ;  /* 0x00000019000e7202 */ /* 0x000fe20000000f00 */
[----:B0-----:R-:W4:Y:S04]  /*17f10*/  LDL.LU.64 R26, [R1+0x20e8] ;  /* 0x0020e800011a7983 */ /* 0x001f280000300a00 */
[----:B------:R-:W4:Y:S04]  /*17f20*/  LDL.LU.64 R24, [R1+0x20e0] ;  /* 0x0020e00001187983 */ /* 0x000f280000300a00 */
[----:B------:R0:W-:Y:S04]  /*17f30*/  STL.64 [R1+0x20a0], R14 ;  /* 0x0020a00e01007387 */ /* 0x0001e80000100a00 */
[----:B------:R1:W-:Y:S01]  /*17f40*/  STL.64 [R1+0x2098], R12 ;  /* 0x0020980c01007387 */ /* 0x0003e20000100a00 */
[----:B0-----:R-:W-:-:S02]  /*17f50*/  MOV R14, R23 ;  /* 0x00000017000e7202 */ /* 0x001fc40000000f00 */
[----:B------:R-:W-:Y:S01]  /*17f60*/  MOV R15, R22 ;  /* 0x00000016000f7202 */ /* 0x000fe20000000f00 */
[----:B-1----:R-:W-:Y:S01]  /*17f70*/  IMAD.MOV.U32 R12, RZ, RZ, R5 ;  /* 0x000000ffff0c7224 */ /* 0x002fe200078e0005 */
[----:B-----5:R-:W-:Y:S01]  /*17f80*/  MOV R13, R6 ;  /* 0x00000006000d7202 */ /* 0x020fe20000000f00 */
[----:B------:R-:W5:Y:S04]  /*17f90*/  LDL.LU R5, [R1+0x20dc] ;  /* 0x0020dc0001057983 */ /* 0x000f680000300800 */
[----:B------:R-:W5:Y:S04]  /*17fa0*/  LDL.LU R6, [R1+0x20d8] ;  /* 0x0020d80001067983 */ /* 0x000f680000300800 */
[----:B------:R-:W5:Y:S01]  /*17fb0*/  LDL.LU.64 R22, [R1+0x20d0] ;  /* 0x0020d00001167983 */ /* 0x000f620000300a00 */
[----:B----4-:R-:W-:Y:S03]  /*17fc0*/  HMMA.16816.F32.BF16 R8, R8, R20, R24 ;  /* 0x000000140808723c */ /* 0x010fe60000041818 */
[----:B------:R-:W5:Y:S04]  /*17fd0*/  LDL.LU.64 R20, [R1+0x20c8] ;  /* 0x0020c80001147983 */ /* 0x000f680000300a00 */
[----:B------:R-:W-:-:S02]  /*17fe0*/  MOV R24, R0 ;  /* 0x0000000000187202 */ /* 0x000fc40000000f00 */
[----:B------:R-:W4:Y:S01]  /*17ff0*/  LDL.LU R0, [R1+0x20c0] ;  /* 0x0020c00001007983 */ /* 0x000f220000300800 */
[----:B------:R-:W-:Y:S01]  /*18000*/  IMAD.MOV.U32 R25, RZ, RZ, R3 ;  /* 0x000000ffff197224 */ /* 0x000fe200078e0003 */
[----:B------:R-:W-:Y:S11]  /*18010*/  MOV R26, R7 ;  /* 0x00000007001a7202 */ /* 0x000ff60000000f00 */
[----:B------:R-:W-:Y:S01]  /*18020*/  @!UPT UIADD3 URZ, URZ, URZ, URZ ;  /* 0x0000003f3f3ff290 */ /* 0x000fe2000fffe03f */
[----:B------:R2:W-:Y:S04]  /*18030*/  STL.64 [R1+0x20], R8 ;  /* 0x0000200801007387 */ /* 0x0005e80000100a00 */
[----:B------:R-:W-:Y:S04]  /*18040*/  STL.64 [R1+0x28], R10 ;  /* 0x0000280a01007387 */ /* 0x000fe80000100a00 */
[----:B------:R-:W3:Y:S04]  /*18050*/  LDL.LU R3, [R1+0x20bc] ;  /* 0x0020bc0001037983 */ /* 0x000ee80000300800 */
[----:B------:R-:W5:Y:S04]  /*18060*/  LDL.LU R7, [R1+0x20b8] ;  /* 0x0020b80001077983 */ /* 0x000f680000300800 */
[----:B------:R-:W3:Y:S01]  /*18070*/  LDL.LU R27, [R1+0x7c] ;  /* 0x00007c00011b7983 */ /* 0x000ee20000300800 */
[----:B--2---:R-:W-:-:S02]  /*18080*/  MOV R9, R18 ;  /* 0x0000001200097202 */ /* 0x004fc40000000f00 */
[----:B------:R-:W-:Y:S01]  /*18090*/  MOV R8, R19 ;  /* 0x0000001300087202 */ /* 0x000fe20000000f00 */
[----:B-----5:R-:W-:Y:S01]  /*180a0*/  HMMA.16816.F32.BF16 R20, R4, R18, R20 ;  /* 0x000000120414723c */ /* 0x020fe20000041814 */
[----:B---3--:R0:W-:Y:S04]  /*180b0*/  STL.64 [R1+0x2088], R26 ;  /* 0x0020881a01007387 */ /* 0x0081e80000100a00 */
[----:B------:R1:W-:Y:S04]  /*180c0*/  STL.64 [R1+0x2080], R24 ;  /* 0x0020801801007387 */ /* 0x0003e80000100a00 */
[----:B------:R-:W2:Y:S01]  /*180d0*/  LDL.LU.64 R18, [R1+0x20b0] ;  /* 0x0020b00001127983 */ /* 0x000ea20000300a00 */
[----:B0-----:R-:W-:Y:S01]  /*180e0*/  MOV R26, R17 ;  /* 0x00000011001a7202 */ /* 0x001fe20000000f00 */
[----:B------:R-:W-:-:S02]  /*180f0*/  IMAD.MOV.U32 R27, RZ, RZ, R16 ;  /* 0x000000ffff1b7224 */ /* 0x000fc400078e0010 */
[----:B------:R-:W2:Y:S01]  /*18100*/  LDL.LU.64 R16, [R1+0x20a8] ;  /* 0x0020a80001107983 */ /* 0x000ea20000300a00 */
[----:B-1----:R-:W-:Y:S02]  /*18110*/  MOV R24, R29 ;  /* 0x0000001d00187202 */ /* 0x002fe40000000f00 */
[----:B----4-:R-:W-:-:S07]  /*18120*/  MOV R11, R0 ;  /* 0x00000000000b7202 */ /* 0x010fce0000000f00 */
[----:B------:R-:W-:Y:S01]  /*18130*/  STL.64 [R1+0x10], R20 ;  /* 0x0000101401007387 */ /* 0x000fe20000100a00 */
[----:B------:R-:W-:Y:S02]  /*18140*/  MOV R29, R23 ;  /* 0x00000017001d7202 */ /* 0x000fe40000000f00 */
[----:B------:R-:W-:Y:S01]  /*18150*/  MOV R0, R22 ;  /* 0x0000001600007202 */ /* 0x000fe20000000f00 */
[----:B------:R0:W-:Y:S01]  /*18160*/  STL [R1+0x1c], R23 ;  /* 0x00001c1701007387 */ /* 0x0001e20000100800 */
[----:B------:R-:W-:Y:S02]  /*18170*/  MOV R22, R9 ;  /* 0x0000000900167202 */ /* 0x000fe40000000f00 */
[----:B------:R-:W-:Y:S01]  /*18180*/  MOV R25, R28 ;  /* 0x0000001c00197202 */ /* 0x000fe20000000f00 */
[----:B------:R-:W-:Y:S01]  /*18190*/  IMAD.MOV.U32 R28, RZ, RZ, R20 ;  /* 0x000000ffff1c7224 */ /* 0x000fe200078e0014 */
[----:B------:R-:W-:Y:S01]  /*181a0*/  MOV R10, R3 ;  /* 0x00000003000a7202 */ /* 0x000fe20000000f00 */
[----:B0-----:R-:W-:Y:S01]  /*181b0*/  IMAD.MOV.U32 R23, RZ, RZ, R8 ;  /* 0x000000ffff177224 */ /* 0x001fe200078e0008 */
[----:B------:R-:W-:-:S06]  /*181c0*/  MOV R3, R21 ;  /* 0x0000001500037202 */ /* 0x000fcc0000000f00 */
[----:B--2---:R-:W-:Y:S01]  /*181d0*/  HMMA.16816.F32.BF16 R20, R16, R22, R12 ;  /* 0x000000161014723c */ /* 0x004fe2000004180c */
[----:B------:R-:W2:Y:S04]  /*181e0*/  LDL.LU.64 R14, [R1+0x20a0] ;  /* 0x0020a000010e7983 */ /* 0x000ea80000300a00 */
[----:B------:R-:W3:Y:S04]  /*181f0*/  LDL.LU.64 R12, [R1+0x2098] ;  /* 0x00209800010c7983 */ /* 0x000ee80000300a00 */
[----:B------:R0:W-:Y:S04]  /*18200*/  STL.64 [R1+0x2068], R18 ;  /* 0x0020681201007387 */ /* 0x0001e80000100a00 */
[----:B------:R-:W-:Y:S04]  /*18210*/  STL.64 [R1+0x2060], R16 ;  /* 0x0020601001007387 */ /* 0x000fe80000100a00 */
[----:B0-----:R-:W4:Y:S06]  /*18220*/  LDL.LU.64 R18, [R1+0xc8] ;  /* 0x0000c80001127983 */ /* 0x001f2c0000300a00 */
[----:B------:R-:W-:Y:S04]  /*18230*/  STL.64 [R1+0x2048], R22 ;  /* 0x0020481601007387 */ /* 0x000fe80000100a00 */
[----:B------:R2:W-:Y:S02]  /*18240*/  STL.64 [R1+0x2040], R20 ;  /* 0x0020401401007387 */ /* 0x0005e40000100a00 */
[----:B--2---:R-:W-:-:S02]  /*18250*/  MOV R20, R15 ;  /* 0x0000000f00147202 */ /* 0x004fc40000000f00 */
[----:B------:R-:W2:Y:S01]  /*18260*/  LDL.LU R15, [R1+0x2094] ;  /* 0x00209400010f7983 */ /* 0x000ea20000300800 */
[----:B------:R-:W-:-:S03]  /*18270*/  MOV R21, R14 ;  /* 0x0000000e00157202 */ /* 0x000fc60000000f00 */
[----:B------:R-:W2:Y:S04]  /*18280*/  LDL.LU R14, [R1+0x2090] ;  /* 0x00209000010e7983 */ /* 0x000ea80000300800 */
[----:B------:R-:W5:Y:S04]  /*18290*/  LDL.LU R22, [R1+0x38] ;  /* 0x0000380001167983 */ /* 0x000f680000300800 */
[----:B------:R-:W5:Y:S04]  /*182a0*/  LDL.LU R23, [R1+0x3c] ;  /* 0x00003c0001177983 */ /* 0x000f680000300800 */
[----:B-----5:R3:W-:Y:S04]  /*182b0*/  STL.64 [R1+0x2058], R22 ;  /* 0x0020581601007387 */ /* 0x0207e80000100a00 */
[----:B------:R0:W-:Y:S01]  /*182c0*/  STL.64 [R1+0x2050], R20 ;  /* 0x0020501401007387 */ /* 0x0001e20000100a00 */
[----:B---3--:R-:W-:-:S02]  /*182d0*/  MOV R22, R12 ;  /* 0x0000000c00167202 */ /* 0x008fc40000000f00 */
[----:B0-----:R-:W-:Y:S01]  /*182e0*/  MOV R21, R13 ;  /* 0x0000000d00157202 */ /* 0x001fe20000000f00 */
[----:B------:R-:W3:Y:S01]  /*182f0*/  LDL.LU R20, [R1+0x40] ;  /* 0x0000400001147983 */ /* 0x000ee20000300800 */
[----:B--2---:R-:W-:Y:S03]  /*18300*/  HMMA.16816.F32.BF16 R12, R4, R14, R24 ;  /* 0x0000000e040c723c */ /* 0x004fe60000041818 */
[----:B------:R-:W2:Y:S04]  /*18310*/  LDL.LU.64 R26, [R1+0x2088] ;  /* 0x00208800011a7983 */ /* 0x000ea80000300a00 */
[----:B------:R-:W2:Y:S01]  /*18320*/  LDL.LU.64 R24, [R1+0x2080] ;  /* 0x0020800001187983 */ /* 0x000ea20000300a00 */
[----:B------:R-:W-:Y:S11]  /*18330*/  IMAD.MOV.U32 R23, RZ, RZ, R2 ;  /* 0x000000ffff177224 */ /* 0x000ff600078e0002 */
[----:B------:R-:W-:Y:S04]  /*18340*/  @!UPT UIADD3 URZ, URZ, URZ, URZ ;  /* 0x0000003f3f3ff290 */ /* 0x000fe8000fffe03f */
[----:B------:R-:W-:Y:S01]  /*18350*/  STL.64 [R1], R12 ;  /* 0x0000000c01007387 */ /* 0x000fe20000100a00 */
[----:B------:R-:W-:-:S03]  /*18360*/  MOV R2, R12 ;  /* 0x0000000c00027202 */ /* 0x000fc60000000f00 */
[----:B------:R0:W-:Y:S04]  /*18370*/  STL.64 [R1+0x8], R14 ;  /* 0x0000080e01007387 */ /* 0x0001e80000100a00 */
[----:B0-----:R-:W5:Y:S04]  /*18380*/  LDL.LU.64 R14, [R1+0x2078] ;  /* 0x00207800010e7983 */ /* 0x001f680000300a00 */
[----:B------:R-:W5:Y:S01]  /*18390*/  LDL.LU.64 R12, [R1+0x2070] ;  /* 0x00207000010c7983 */ /* 0x000f620000300a00 */
[----:B----4-:R-:W-:Y:S02]  /*183a0*/  MOV R9, R18 ;  /* 0x0000001200097202 */ /* 0x010fe40000000f00 */
[----:B------:R-:W-:Y:S01]  /*183b0*/  MOV R8, R19 ;  /* 0x0000001300087202 */ /* 0x000fe20000000f00 */
[C---:B--2---:R-:W-:Y:S11]  /*183c0*/  HMMA.16816.F32.BF16 R24, R4.reuse, R10, R24 ;  /* 0x0000000a0418723c */ /* 0x044ff60000041818 */
[----:B------:R-:W-:Y:S11]  /*183d0*/  @!UPT UIADD3 URZ, URZ, URZ, URZ ;  /* 0x0000003f3f3ff290 */ /* 0x000ff6000fffe03f */
[----:B------:R-:W-:Y:S01]  /*183e0*/  @!UPT UIADD3 URZ, URZ, URZ, URZ ;  /* 0x0000003f3f3ff290 */ /* 0x000fe2000fffe03f */
[----:B------:R-:W-:Y:S04]  /*183f0*/  STL [R1+0x201c], R25 ;  /* 0x00201c1901007387 */ /* 0x000fe80000100800 */
[----:B------:R-:W-:Y:S04]  /*18400*/  STL [R1+0x2018], R26 ;  /* 0x0020181a01007387 */ /* 0x000fe80000100800 */
[----:B------:R-:W-:Y:S01]  /*18410*/  STL [R1+0x2014], R27 ;  /* 0x0020141b01007387 */ /* 0x000fe20000100800 */
[----:B-----5:R-:W-:Y:S03]  /*18420*/  HMMA.16816.F32.BF16 R12, R4, R18, R12 ;  /* 0x00000012040c723c */ /* 0x020fe6000004180c */
[----:B------:R-:W3:Y:S04]  /*18430*/  LDL.LU.64 R18, [R1+0x2068] ;  /* 0x0020680001127983 */ /* 0x000ee80000300a00 */
[----:B------:R-:W3:Y:S04]  /*18440*/  LDL.LU.64 R16, [R1+0x2060] ;  /* 0x0020600001107983 */ /* 0x000ee80000300a00 */
[----:B------:R-:W3:Y:S04]  /*18450*/  LDL.LU R6, [R1+0x98] ;  /* 0x0000980001067983 */ /* 0x000ee80000300800 */
[----:B------:R-:W3:Y:S08]  /*18460*/  LDL.LU R7, [R1+0x9c] ;  /* 0x00009c0001077983 */ /* 0x000ef00000300800 */
[----:B------:R-:W-:Y:S01]  /*18470*/  STL [R1+0x2010], R15 ;  /* 0x0020100f01007387 */ /* 0x000fe20000100800 */
[C---:B---3--:R-:W-:Y:S03]  /*18480*/  HMMA.16816.F32.BF16 R4, R16.reuse, R6, R20 ;  /* 0x000000061004723c */ /* 0x048fe60000041814 */
[----:B------:R-:W2:Y:S04]  /*18490*/  LDL.LU.64 R22, [R1+0x2058] ;  /* 0x0020580001167983 */ /* 0x000ea80000300a00 */
[----:B------:R-:W2:Y:S11]  /*184a0*/  LDL.LU.64 R20, [R1+0x2050] ;  /* 0x0020500001147983 */ /* 0x000eb60000300a00 */
[----:B------:R-:W-:Y:S05]  /*184b0*/  @!UPT UIADD3 URZ, URZ, URZ, URZ ;  /* 0x0000003f3f3ff290 */ /* 0x000fea000fffe03f */
[----:B------:R0:W-:Y:S02]  /*184c0*/  STL.64 [R1+0x2028], R6 ;  /* 0x0020280601007387 */ /* 0x0001e40000100a00 */
[----:B0-----:R-:W-:Y:S01]  /*184d0*/  MOV R6, R9 ;  /* 0x0000000900067202 */ /* 0x001fe20000000f00 */
[----:B------:R-:W-:Y:S01]  /*184e0*/  IMAD.MOV.U32 R7, RZ, RZ, R8 ;  /* 0x000000ffff077224 */ /* 0x000fe200078e0008 */
[----:B------:R-:W-:Y:S01]  /*184f0*/  STL.64 [R1+0x2020], R4 ;  /* 0x0020200401007387 */ /* 0x000fe20000100a00 */
[----:B--2---:R-:W-:Y:S03]  /*18500*/  HMMA.16816.F32.BF16 R8, R16, R10, R20 ;  /* 0x0000000a1008723c */ /* 0x004fe60000041814 */
[----:B------:R-:W2:Y:S04]  /*18510*/  LDL.LU.64 R22, [R1+0x2048] ;  /* 0x0020480001167983 */ /* 0x000ea80000300a00 */
[----:B------:R-:W3:Y:S11]  /*18520*/  LDL.LU.64 R20, [R1+0x2040] ;  /* 0x0020400001147983 */ /* 0x000ef60000300a00 */
[----:B------:R-:W-:Y:S05]  /*18530*/  @!UPT UIADD3 URZ, URZ, URZ, URZ ;  /* 0x0000003f3f3ff290 */ /* 0x000fea000fffe03f */
[----:B------:R-:W-:Y:S04]  /*18540*/  STL.64 [R1+0x2038], R10 ;  /* 0x0020380a01007387 */ /* 0x000fe80000100a00 */
[----:B------:R0:W-:Y:S04]  /*18550*/  STL.64 [R1+0x2030], R8 ;  /* 0x0020300801007387 */ /* 0x0001e80000100a00 */
[----:B0-----:R-:W4:Y:S04]  /*18560*/  LDL.LU R8, [R1+0x20] ;  /* 0x0000200001087983 */ /* 0x001f280000300800 */
[----:B------:R-:W4:Y:S04]  /*18570*/  LDL.LU R9, [R1+0x24] ;  /* 0x0000240001097983 */ /* 0x000f280000300800 */
[----:B------:R-:W4:Y:S04]  /*18580*/  LDL.LU R10, [R1+0x28] ;  /* 0x00002800010a7983 */ /* 0x000f280000300800 */
[----:B------:R-:W4:Y:S01]  /*18590*/  LDL.LU R11, [R1+0x2c] ;  /* 0x00002c00010b7983 */ /* 0x000f220000300800 */
[----:B---3--:R-:W-:-:S03]  /*185a0*/  FMUL R15, R20, c[0x0][0x188] ;  /* 0x00006200140f7a20 */ /* 0x008fc60000400000 */
[----:B------:R0:W-:Y:S01]  /*185b0*/  STL [R1+0x1fe0], R20 ;  /* 0x001fe01401007387 */ /* 0x0001e20000100800 */
[----:B------:R-:W-:-:S03]  /*185c0*/  FMUL R25, R21, c[0x0][0x188] ;  /* 0x0000620015197a20 */ /* 0x000fc60000400000 */
[----:B0-----:R-:W3:Y:S04]  /*185d0*/  LDL.LU R20, [R1+0xc] ;  /* 0x00000c0001147983 */ /* 0x001ee80000300800 */
[----:B------:R0:W-:Y:S04]  /*185e0*/  STL [R1+0x1fe4], R21 ;  /* 0x001fe41501007387 */ /* 0x0001e80000100800 */
[----:B0-----:R-:W5:Y:S01]  /*185f0*/  LDL.LU R21, [R1+0x8] ;  /* 0x0000080001157983 */ /* 0x001f620000300800 */
[----:B----4-:R-:W-:Y:S03]  /*18600*/  HMMA.16816.F32.BF16 R16, R16, R6, R8 ;  /* 0x000000061010723c */ /* 0x010fe60000041808 */
[----:B------:R-:W4:Y:S04]  /*18610*/  LDL.LU.64 R10, [R1+0x2038] ;  /* 0x00203800010a7983 */ /* 0x000f280000300a00 */
[----:B------:R-:W3:Y:S04]  /*18620*/  LDL.LU.64 R8, [R1+0x2030] ;  /* 0x0020300001087983 */ /* 0x000ee80000300a00 */
[----:B------:R-:W3:Y:S04]  /*18630*/  LDL.LU.64 R6, [R1+0x2028] ;  /* 0x0020280001067983 */ /* 0x000ee80000300a00 */
[----:B------:R-:W3:Y:S01]  /*18640*/  LDL.LU.64 R4, [R1+0x2020] ;  /* 0x0020200001047983 */ /* 0x000ee20000300a00 */
[----:B------:R-:W-:-:S02]  /*18650*/  FMUL R28, R28, c[0x0][0x188] ;  /* 0x000062001c1c7a20 */ /* 0x000fc40000400000 */
[----:B------:R-:W-:Y:S01]  /*18660*/  FMUL R3, R3, c[0x0][0x188] ;  /* 0x0000620003037a20 */ /* 0x000fe20000400000 */
[----:B--2---:R0:W-:Y:S01]  /*18670*/  STL [R1+0x1fe8], R22 ;  /* 0x001fe81601007387 */ /* 0x0041e20000100800 */
[----:B------:R-:W-:Y:S02]  /*18680*/  FMUL R26, R0, c[0x0][0x188] ;  /* 0x00006200001a7a20 */ /* 0x000fe40000400000 */
[----:B------:R-:W-:Y:S01]  /*18690*/  FMUL R29, R29, c[0x0][0x188] ;  /* 0x000062001d1d7a20 */ /* 0x000fe20000400000 */
[----:B------:R-:W-:Y:S02]  /*186a0*/  FMNMX R3, R28, R3, !PT ;  /* 0x000000031c037209 */ /* 0x000fe40007800000 */
[----:B------:R-:W-:Y:S01]  /*186b0*/  FMNMX R28, R15, R25, !PT ;  /* 0x000000190f1c7209 */ /* 0x000fe20007800000 */
[----:B------:R-:W-:Y:S02]  /*186c0*/  FMUL R15, R22, c[0x0][0x188] ;  /* 0x00006200160f7a20 */ /* 0x000fe40000400000 */
[----:B0-----:R-:W2:Y:S01]  /*186d0*/  LDL.LU R22, [R1+0x4] ;  /* 0x0000040001167983 */ /* 0x001ea20000300800 */
[----:B------:R-:W-:Y:S01]  /*186e0*/  FMNMX R29, R26, R29, !PT ;  /* 0x0000001d1a1d7209 */ /* 0x000fe20007800000 */
[----:B------:R-:W-:-:S02]  /*186f0*/  FMUL R25, R23, c[0x0][0x188] ;  /* 0x0000620017197a20 */ /* 0x000fc40000400000 */
[----:B------:R-:W-:Y:S01]  /*18700*/  FMUL R26, R2, c[0x0][0x188] ;  /* 0x00006200021a7a20 */ /* 0x000fe20000400000 */
[----:B------:R-:W-:Y:S02]  /*18710*/  STL [R1+0x1ffc], R23 ;  /* 0x001ffc1701007387 */ /* 0x000fe40000100800 */
[----:B------:R-:W-:Y:S02]  /*18720*/  FMNMX R15, R15, R25, !PT ;  /* 0x000000190f0f7209 */ /* 0x000fe40007800000 */
[----:B------:R-:W-:Y:S01]  /*18730*/  FMNMX R3, R26, R3, !PT ;  /* 0x000000031a037209 */ /* 0x000fe20007800000 */
[----:B-----5:R-:W-:-:S05]  /*18740*/  FMUL R27, R21, c[0x0][0x188] ;  /* 0x00006200151b7a20 */ /* 0x020fca0000400000 */
[----:B------:R-:W-:Y:S01]  /*18750*/  FMNMX R29, R27, R29, !PT ;  /* 0x0000001d1b1d7209 */ /* 0x000fe20007800000 */
[----:B---3--:R-:W-:Y:S04]  /*18760*/  STL [R1+0x2000], R4 ;  /* 0x0020000401007387 */ /* 0x008fe80000100800 */
[----:B------:R0:W-:Y:S04]  /*18770*/  STL [R1+0x2004], R6 ;  /* 0x0020040601007387 */ /* 0x0001e80000100800 */
[----:B------:R-:W3:Y:S04]  /*18780*/  LDL.LU R25, [R1+0x201c] ;  /* 0x00201c0001197983 */ /* 0x000ee80000300800 */
[----:B------:R-:W5:Y:S04]  /*18790*/  LDL.LU R26, [R1+0x2018] ;  /* 0x00201800011a7983 */ /* 0x000f680000300800 */
[----:B------:R-:W3:Y:S01]  /*187a0*/  LDL.LU R27, [R1+0x2014] ;  /* 0x00201400011b7983 */ /* 0x000ee20000300800 */
[----:B------:R-:W-:-:S05]  /*187b0*/  FMUL R2, R6, c[0x0][0x188] ;  /* 0x0000620006027a20 */ /* 0x000fca0000400000 */
[----:B0-----:R-:W-:Y:S01]  /*187c0*/  FMNMX R6, R2, R15, !PT ;  /* 0x0000000f02067209 */ /* 0x001fe20007800000 */
[----:B------:R-:W-:Y:S01]  /*187d0*/  FMUL R15, R20, c[0x0][0x188] ;  /* 0x00006200140f7a20 */ /* 0x000fe20000400000 */
[----:B------:R2:W-:Y:S04]  /*187e0*/  STL [R1+0x2008], R5 ;  /* 0x0020080501007387 */ /* 0x0005e80000100800 */
[----:B------:R0:W-:Y:S01]  /*187f0*/  STL [R1+0x200c], R7 ;  /* 0x00200c0701007387 */ /* 0x0001e20000100800 */
[----:B------:R-:W-:-:S03]  /*18800*/  FMNMX R29, R15, R29, !PT ;  /* 0x0000001d0f1d7209 */ /* 0x000fc60007800000 */
[----:B------:R-:W3:Y:S01]  /*18810*/  LDL.LU R15, [R1+0x2010] ;  /* 0x00201000010f7983 */ /* 0x000ee20000300800 */
[----:B------:R-:W-:-:S05]  /*18820*/  FMUL R23, R4, c[0x0][0x188] ;  /* 0x0000620004177a20 */ /* 0x000fca0000400000 */
[----:B------:R-:W-:Y:S01]  /*18830*/  FMNMX R28, R23, R28, !PT ;  /* 0x0000001c171c7209 */ /* 0x000fe20007800000 */
[----:B------:R-:W-:Y:S02]  /*18840*/  FMUL R23, R5, c[0x0][0x188] ;  /* 0x0000620005177a20 */ /* 0x000fe40000400000 */
[----:B--2---:R-:W-:Y:S02]  /*18850*/  FMUL R5, R22, c[0x0][0x188] ;  /* 0x0000620016057a20 */ /* 0x004fe40000400000 */
[----:B------:R-:W-:Y:S02]  /*18860*/  FMUL R2, R24, c[0x0][0x188] ;  /* 0x0000620018027a20 */ /* 0x000fe40000400000 */
[----:B------:R-:W-:Y:S01]  /*18870*/  FMUL R4, R7, c[0x0][0x188] ;  /* 0x0000620007047a20 */ /* 0x000fe20000400000 */
[----:B------:R-:W-:Y:S02]  /*18880*/  FMNMX R3, R5, R3, !PT ;  /* 0x0000000305037209 */ /* 0x000fe40007800000 */
[----:B------:R-:W-:-:S02]  /*18890*/  FMNMX R23, R23, R28, !PT ;  /* 0x0000001c17177209 */ /* 0x000fc40007800000 */
[----:B------:R-:W-:Y:S02]  /*188a0*/  FMNMX R28, R2, R3, !PT ;  /* 0x00000003021c7209 */ /* 0x000fe40007800000 */
[----:B0-----:R-:W-:Y:S01]  /*188b0*/  FMNMX R7, R4, R6, !PT ;  /* 0x0000000604077209 */ /* 0x001fe20007800000 */
[----:B------:R-:W-:Y:S02]  /*188c0*/  FMUL R4, R8, c[0x0][0x188] ;  /* 0x0000620008047a20 */ /* 0x000fe40000400000 */
[----:B----4-:R-:W-:-:S03]  /*188d0*/  FMUL R6, R10, c[0x0][0x188] ;  /* 0x000062000a067a20 */ /* 0x010fc60000400000 */
[----:B------:R-:W-:Y:S02]  /*188e0*/  FMNMX R4, R4, R23, !PT ;  /* 0x0000001704047209 */ /* 0x000fe40007800000 */
[----:B------:R-:W-:Y:S01]  /*188f0*/  FMNMX R23, R6, R7, !PT ;  /* 0x0000000706177209 */ /* 0x000fe20007800000 */
[----:B------:R-:W-:Y:S02]  /*18900*/  FMUL R7, R11, c[0x0][0x188] ;  /* 0x000062000b077a20 */ /* 0x000fe40000400000 */
[----:B-----5:R-:W-:Y:S02]  /*18910*/  FMUL R3, R26, c[0x0][0x188] ;  /* 0x000062001a037a20 */ /* 0x020fe40000400000 */
[----:B---3--:R-:W-:Y:S02]  /*18920*/  FMUL R5, R25, c[0x0][0x188] ;  /* 0x0000620019057a20 */ /* 0x008fe40000400000 */
[----:B------:R-:W-:Y:S01]  /*18930*/  FMUL R2, R27, c[0x0][0x188] ;  /* 0x000062001b027a20 */ /* 0x000fe20000400000 */
[----:B------:R-:W-:-:S02]  /*18940*/  FMNMX R3, R3, R29, !PT ;  /* 0x0000001d03037209 */ /* 0x000fc40007800000 */
[----:B------:R-:W-:Y:S02]  /*18950*/  FMNMX R6, R5, R28, !PT ;  /* 0x0000001c05067209 */ /* 0x000fe40007800000 */
[----:B------:R-:W-:Y:S01]  /*18960*/  FMNMX R29, R2, R3, !PT ;  /* 0x00000003021d7209 */ /* 0x000fe20007800000 */
[----:B------:R-:W-:Y:S01]  /*18970*/  FMUL R3, R9, c[0x0][0x188] ;  /* 0x0000620009037a20 */ /* 0x000fe20000400000 */
[----:B------:R-:W-:Y:S01]  /*18980*/  MOV R28, R4 ;  /* 0x00000004001c7202 */ /* 0x000fe20000000f00 */
[----:B------:R-:W-:Y:S02]  /*18990*/  FMUL R5, R12, c[0x0][0x188] ;  /* 0x000062000c057a20 */ /* 0x000fe40000400000 */
[----:B------:R-:W-:Y:S01]  /*189a0*/  FMUL R4, R14, c[0x0][0x188] ;  /* 0x000062000e047a20 */ /* 0x000fe20000400000 */
[----:B------:R-:W-:Y:S01]  /*189b0*/  FMNMX R28, R3, R28, !PT ;  /* 0x0000001c031c7209 */ /* 0x000fe20007800000 */
[----:B------:R-:W-:Y:S01]  /*189c0*/  FMUL R2, R16, c[0x0][0x188] ;  /* 0x0000620010027a20 */ /* 0x000fe20000400000 */
[----:B------:R-:W-:-:S02]  /*189d0*/  FMNMX R3, R7, R23, !PT ;  /* 0x0000001707037209 */ /* 0x000fc40007800000 */
[----:B------:R-:W-:Y:S02]  /*189e0*/  FMNMX R23, R5, R6, !PT ;  /* 0x0000000605177209 */ /* 0x000fe40007800000 */
[----:B------:R-:W-:Y:S01]  /*189f0*/  FMNMX R7, R4, R29, !PT ;  /* 0x0000001d04077209 */ /* 0x000fe20007800000 */
[----:B------:R-:W-:Y:S01]  /*18a00*/  FMUL R29, R18, c[0x0][0x188] ;  /* 0x00006200121d7a20 */ /* 0x000fe20000400000 */
[----:B------:R-:W-:Y:S01]  /*18a10*/  FMNMX R5, R2, R28, !PT ;  /* 0x0000001c02057209 */ /* 0x000fe20007800000 */
[----:B------:R-:W-:Y:S02]  /*18a20*/  FMUL R28, R13, c[0x0][0x188] ;  /* 0x000062000d1c7a20 */ /* 0x000fe40000400000 */
[----:B------:R-:W-:Y:S01]  /*18a30*/  FMUL R6, R15, c[0x0][0x188] ;  /* 0x000062000f067a20 */ /* 0x000fe20000400000 */
[----:B------:R-:W-:Y:S01]  /*18a40*/  FMNMX R29, R29, R3, !PT ;  /* 0x000000031d1d7209 */ /* 0x000fe20007800000 */
[----:B------:R-:W-:Y:S01]  /*18a50*/  FMUL R2, R19, c[0x0][0x188] ;  /* 0x0000620013027a20 */ /* 0x000fe20000400000 */
[----:B------:R-:W-:-:S02]  /*18a60*/  FMNMX R28, R28, R23, !PT ;  /* 0x000000171c1c7209 */ /* 0x000fc40007800000 */
[----:B------:R-:W-:Y:S01]  /*18a70*/  FMNMX R3, R6, R7, !PT ;  /* 0x0000000706037209 */ /* 0x000fe20007800000 */
[----:B------:R-:W-:Y:S01]  /*18a80*/  FMUL R4, R17, c[0x0][0x188] ;  /* 0x0000620011047a20 */ /* 0x000fe20000400000 */
[----:B------:R-:W-:Y:S02]  /*18a90*/  FMNMX R2, R2, R29, !PT ;  /* 0x0000001d02027209 */ /* 0x000fe40007800000 */
[----:B------:R-:W0:Y:S04]  /*18aa0*/  SHFL.BFLY PT, R29, R28, 0x2, 0x1f ;  /* 0x0c401f001c1d7f89 */ /* 0x000e2800000e0000 */
[----:B------:R-:W1:Y:S01]  /*18ab0*/  SHFL.BFLY PT, R7, R3, 0x2, 0x1f ;  /* 0x0c401f0003077f89 */ /* 0x000e6200000e0000 */
[----:B------:R-:W-:-:S03]  /*18ac0*/  FMNMX R6, R4, R5, !PT ;  /* 0x0000000504067209 */ /* 0x000fc60007800000 */
[----:B------:R-:W2:Y:S04]  /*18ad0*/  SHFL.BFLY PT, R4, R2, 0x2, 0x1f ;  /* 0x0c401f0002047f89 */ /* 0x000ea800000e0000 */
[----:B------:R-:W3:Y:S01]  /*18ae0*/  SHFL.BFLY PT, R5, R6, 0x2, 0x1f ;  /* 0x0c401f0006057f89 */ /* 0x000ee200000e0000 */
[----:B0-----:R-:W-:Y:S02]  /*18af0*/  FMNMX R23, R28, R29, !PT ;  /* 0x0000001d1c177209 */ /* 0x001fe40007800000 */
[----:B-1----:R-:W-:Y:S02]  /*18b00*/  FMNMX R29, R3, R7, !PT ;  /* 0x00000007031d7209 */ /* 0x002fe40007800000 */
[----:B------:R-:W4:Y:S01]  /*18b10*/  LDL.LU R7, [R1+0x200c] ;  /* 0x00200c0001077983 */ /* 0x000f220000300800 */
[----:B--2---:R-:W-:-:S03]  /*18b20*/  FMNMX R3, R2, R4, !PT ;  /* 0x0000000402037209 */ /* 0x004fc60007800000 */
[----:B------:R-:W0:Y:S01]  /*18b30*/  SHFL.BFLY PT, R2, R29, 0x1, 0x1f ;  /* 0x0c201f001d027f89 */ /* 0x000e2200000e0000 */
[----:B---3--:R-:W-:-:S03]  /*18b40*/  FMNMX R28, R6, R5, !PT ;  /* 0x00000005061c7209 */ /* 0x008fc60007800000 */
[----:B------:R-:W2:Y:S04]  /*18b50*/  LDL.LU R5, [R1+0x2008] ;  /* 0x0020080001057983 */ /* 0x000ea80000300800 */
[----:B------:R-:W1:Y:S04]  /*18b60*/  SHFL.BFLY PT, R4, R23, 0x1, 0x1f ;  /* 0x0c201f0017047f89 */ /* 0x000e6800000e0000 */
[----:B------:R-:W3:Y:S04]  /*18b70*/  LDL.LU R6, [R1+0x2004] ;  /* 0x0020040001067983 */ /* 0x000ee80000300800 */
[----:B0-----:R-:W-:Y:S04]  /*18b80*/  STL [R1+0x20], R2 ;  /* 0x0000200201007387 */ /* 0x001fe80000100800 */
[----:B------:R-:W0:Y:S01]  /*18b90*/  SHFL.BFLY PT, R2, R28, 0x1, 0x1f ;  /* 0x0c201f001c027f89 */ /* 0x000e2200000e0000 */
[----:B-1----:R-:W-:-:S03]  /*18ba0*/  FMNMX R23, R23, R4, !PT ;  /* 0x0000000417177209 */ /* 0x002fc60007800000 */
[----:B0-----:R-:W-:Y:S04]  /*18bb0*/  STL [R1+0x2c], R2 ;  /* 0x00002c0201007387 */ /* 0x001fe80000100800 */
[----:B------:R-:W5:Y:S04]  /*18bc0*/  LDL.LU R4, [R1+0x2000] ;  /* 0x0020000001047983 */ /* 0x000f680000300800 */
[----:B------:R0:W-:Y:S04]  /*18bd0*/  STL [R1+0x24], R23 ;  /* 0x0000241701007387 */ /* 0x0001e80000100800 */
[----:B0-----:R-:W2:Y:S04]  /*18be0*/  LDL.LU R23, [R1+0x1ffc] ;  /* 0x001ffc0001177983 */ /* 0x001ea80000300800 */
[----:B------:R0:W-:Y:S04]  /*18bf0*/  STL [R1+0x1ff8], R10 ;  /* 0x001ff80a01007387 */ /* 0x0001e80000100800 */
[----:B0-----:R-:W2:Y:S04]  /*18c00*/  LDL.LU R10, [R1+0x20] ;  /* 0x00002000010a7983 */ /* 0x001ea80000300800 */
[----:B------:R0:W-:Y:S04]  /*18c10*/  STL [R1+0x1ff4], R11 ;  /* 0x001ff40b01007387 */ /* 0x0001e80000100800 */
[----:B0-----:R-:W3:Y:S04]  /*18c20*/  LDL.LU R11, [R1+0x2c] ;  /* 0x00002c00010b7983 */ /* 0x001ee80000300800 */
[----:B------:R0:W-:Y:S04]  /*18c30*/  STL [R1+0x1ff0], R18 ;  /* 0x001ff01201007387 */ /* 0x0001e80000100800 */
[----:B0-----:R-:W4:Y:S04]  /*18c40*/  LDL.LU R18, [R1+0x24] ;  /* 0x0000240001127983 */ /* 0x001f280000300800 */
[----:B------:R0:W-:Y:S04]  /*18c50*/  STL [R1+0x1fec], R19 ;  /* 0x001fec1301007387 */ /* 0x0001e80000100800 */
[----:B0-----:R-:W4:Y:S01]  /*18c60*/  LDL R19, [R1+0x4d0] ;  /* 0x0004d00001137983 */ /* 0x001f220000100800 */
[----:B--2---:R-:W-:-:S03]  /*18c70*/  FMNMX R29, R29, R10, !PT ;  /* 0x0000000a1d1d7209 */ /* 0x004fc60007800000 */
[----:B------:R-:W2:Y:S01]  /*18c80*/  LDL.LU R10, [R1+0x1ff8] ;  /* 0x001ff800010a7983 */ /* 0x000ea20000300800 */
[----:B---3--:R-:W-:-:S03]  /*18c90*/  FMNMX R28, R28, R11, !PT ;  /* 0x0000000b1c1c7209 */ /* 0x008fc60007800000 */
[----:B------:R-:W3:Y:S04]  /*18ca0*/  LDL.LU R11, [R1+0x1ff4] ;  /* 0x001ff400010b7983 */ /* 0x000ee80000300800 */
[----:B----4-:R0:W-:Y:S04]  /*18cb0*/  @!P0 STS [R19], R18 ;  /* 0x0000001213008388 */ /* 0x0101e80000000800 */
[----:B------:R1:W-:Y:S04]  /*18cc0*/  @!P0 STS [R19+0x80], R29 ;  /* 0x0000801d13008388 */ /* 0x0003e80000000800 */
[----:B------:R4:W-:Y:S04]  /*18cd0*/  @!P0 STS [R19+0x100], R28 ;  /* 0x0001001c13008388 */ /* 0x0009e80000000800 */
[----:B0-----:R-:W2:Y:S04]  /*18ce0*/  LDL.LU R18, [R1+0x1ff0] ;  /* 0x001ff00001127983 */ /* 0x001ea80000300800 */
[----:B-1----:R-:W2:Y:S04]  /*18cf0*/  LDL.LU R29, [R1+0x10] ;  /* 0x00001000011d7983 */ /* 0x002ea80000300800 */
[----:B----4-:R-:W4:Y:S04]  /*18d00*/  LDL.LU R19, [R1+0x1fec] ;  /* 0x001fec0001137983 */ /* 0x010f280000300800 */
[----:B------:R-:W2:Y:S04]  /*18d10*/  LDL R28, [R1+0x4d0] ;  /* 0x0004d000011c7983 */ /* 0x000ea80000100800 */
[----:B------:R-:W0:Y:S02]  /*18d20*/  SHFL.BFLY PT, R2, R3, 0x1, 0x1f ;  /* 0x0c201f0003027f89 */ /* 0x000e2400000e0000 */
[----:B0-----:R-:W-:-:S02]  /*18d30*/  FMNMX R3, R3, R2, !PT ;  /* 0x0000000203037209 */ /* 0x001fc40007800000 */
[----:B------:R-:W0:Y:S02]  /*18d40*/  S2R R2, SR_TID.X ;  /* 0x0000000000027919 */ /* 0x000e240000002100 */
[----:B0-----:R-:W-:-:S05]  /*18d50*/  LOP3.LUT R2, R2, 0x7f, RZ, 0xc0, !PT ;  /* 0x0000007f02027812 */ /* 0x001fca00078ec0ff */
[----:B------:R-:W-:Y:S04]  /*18d60*/  STL [R1+0x1fcc], R2 ;  /* 0x001fcc0201007387 */ /* 0x000fe80000100800 */
[----:B--2---:R-:W-:Y:S04]  /*18d70*/  @!P0 STS [R28+0x180], R3 ;  /* 0x000180031c008388 */ /* 0x004fe80000000800 */
[----:B------:R-:W-:Y:S06]  /*18d80*/  BAR.SYNC.DEFER_BLOCKING 0x0 ;  /* 0x0000000000007b1d */ /* 0x000fec0000010000 */
[----:B------:R-:W0:Y:S04]  /*18d90*/  LDS R3, [R2.X4] ;  /* 0x0000000002037984 */ /* 0x000e280000004800 */
[----:B0-----:R-:W0:Y:S02]  /*18da0*/  SHFL.BFLY PT, R28, R3, 0x2, 0x1f ;  /* 0x0c401f00031c7f89 */ /* 0x001e2400000e0000 */
[----:B0-----:R-:W-:-:S05]  /*18db0*/  FMNMX R3, R3, R28, !PT ;  /* 0x0000001c03037209 */ /* 0x001fca0007800000 */
[----:B------:R-:W0:Y:S02]  /*18dc0*/  SHFL.BFLY PT, R28, R3, 0x1, 0x1f ;  /* 0x0c201f00031c7f89 */ /* 0x000e2400000e0000 */
[----:B0-----:R-:W-:-:S05]  /*18dd0*/  FMNMX R3, R3, R28, !PT ;  /* 0x0000001c03037209 */ /* 0x001fca0007800000 */
[----:B------:R0:W-:Y:S04]  /*18de0*/  @!P0 STS [R2.X4], R3 ;  /* 0x0000000302008388 */ /* 0x0001e80000004800 */
[----:B0-----:R-:W2:Y:S04]  /*18df0*/  LDL R2, [R1+0x584] ;  /* 0x0005840001027983 */ /* 0x001ea80000100800 */
[----:B------:R-:W0:Y:S02]  /*18e00*/  S2R R28, SR_TID.X ;  /* 0x00000000001c7919 */ /* 0x000e240000002100 */
[----:B0-----:R-:W-:-:S02]  /*18e10*/  LOP3.LUT R28, R28, 0x1c, RZ, 0xc0, !PT ;  /* 0x0000001c1c1c7812 */ /* 0x001fc400078ec0ff */
[----:B------:R-:W-:Y:S06]  /*18e20*/  BAR.SYNC.DEFER_BLOCKING 0x0 ;  /* 0x0000000000007b1d */ /* 0x000fec0000010000 */
[----:B------:R-:W2:Y:S04]  /*18e30*/  LDS R3, [R28.X4] ;  /* 0x000000001c037984 */ /* 0x000ea80000004800 */
[----:B------:R-:W0:Y:S01]  /*18e40*/  LDS R28, [R28.X4+0x80] ;  /* 0x000080001c1c7984 */ /* 0x000e220000004800 */
[----:B--2---:R-:W-:-:S05]  /*18e50*/  FMNMX R2, R3, R2, !PT ;  /* 0x0000000203027209 */ /* 0x004fca0007800000 */
[--C-:B------:R-:W-:Y:S01]  /*18e60*/  FFMA R3, R29, c[0x0][0x188], -R2.reuse ;  /* 0x000062001d037a23 */ /* 0x100fe20000000802 */
[----:B------:R-:W-:Y:S03]  /*18e70*/  STL [R1+0x2c4], R2 ;  /* 0x0002c40201007387 */ /* 0x000fe60000100800 */
[----:B------:R-:W-:Y:S02]  /*18e80*/  FMUL R29, R3, 1.4426950216293334961 ;  /* 0x3fb8aa3b031d7820 */ /* 0x000fe40000400000 */
[----:B------:R-:W2:Y:S04]  /*18e90*/  LDL.LU R3, [R1+0x14] ;  /* 0x0000140001037983 */ /* 0x000ea80000300800 */
[----:B------:R-:W1:Y:S02]  /*18ea0*/  MUFU.EX2 R29, R29 ;  /* 0x0000001d001d7308 */ /* 0x000e640000000800 */
[----:B-1----:R1:W-:Y:S01]  /*18eb0*/  STL [R1+0x580], R29 ;  /* 0x0005801d01007387 */ /* 0x0023e20000100800 */
[----:B--2---:R-:W-:-:S04]  /*18ec0*/  FFMA R3, R3, c[0x0][0x188], -R2 ;  /* 0x0000620003037a23 */ /* 0x004fc80000000802 */
[----:B-1----:R-:W-:Y:S02]  /*18ed0*/  FMUL R29, R3, 1.4426950216293334961 ;  /* 0x3fb8aa3b031d7820 */ /* 0x002fe40000400000 */
[----:B------:R-:W2:Y:S04]  /*18ee0*/  LDL.LU R3, [R1] ;  /* 0x0000000001037983 */ /* 0x000ea80000300800 */
[----:B------:R-:W1:Y:S02]  /*18ef0*/  MUFU.EX2 R29, R29 ;  /* 0x0000001d001d7308 */ /* 0x000e640000000800 */
[----:B-1----:R1:W-:Y:S01]  /*18f00*/  STL [R1+0x57c], R29 ;  /* 0x00057c1d01007387 */ /* 0x0023e20000100800 */
[----:B--2---:R-:W-:-:S04]  /*18f10*/  FFMA R3, R3, c[0x0][0x188], -R2 ;  /* 0x0000620003037a23 */ /* 0x004fc80000000802 */
[----:B-1----:R-:W-:-:S06]  /*18f20*/  FMUL R29, R3, 1.4426950216293334961 ;  /* 0x3fb8aa3b031d7820 */ /* 0x002fcc0000400000 */
[----:B------:R-:W1:Y:S01]  /*18f30*/  MUFU.EX2 R29, R29 ;  /* 0x0000001d001d7308 */ /* 0x000e620000000800 */
[----:B------:R-:W-:Y:S02]  /*18f40*/  FFMA R3, R22, c[0x0][0x188], -R2 ;  /* 0x0000620016037a23 */ /* 0x000fe40000000802 */
[----:B------:R-:W2:Y:S04]  /*18f50*/  LDL.LU R22, [R1+0x1fe8] ;  /* 0x001fe80001167983 */ /* 0x000ea80000300800 */
[----:B-1----:R1:W-:Y:S02]  /*18f60*/  STL [R1+0x578], R29 ;  /* 0x0005781d01007387 */ /* 0x0023e40000100800 */
[----:B-1----:R-:W-:-:S06]  /*18f70*/  FMUL R29, R3, 1.4426950216293334961 ;  /* 0x3fb8aa3b031d7820 */ /* 0x002fcc0000400000 */
[----:B------:R-:W1:Y:S01]  /*18f80*/  MUFU.EX2 R29, R29 ;  /* 0x0000001d001d7308 */ /* 0x000e620000000800 */
[----:B------:R-:W-:-:S04]  /*18f90*/  FFMA R3, R24, c[0x0][0x188], -R2 ;  /* 0x0000620018037a23 */ /* 0x000fc80000000802 */
[----:B------:R-:W-:Y:S01]  /*18fa0*/  FMUL R24, R3, 1.4426950216293334961 ;  /* 0x3fb8aa3b03187820 */ /* 0x000fe20000400000 */
[----:B-1----:R1:W-:Y:S03]  /*18fb0*/  STL [R1+0x574], R29 ;  /* 0x0005741d01007387 */ /* 0x0023e60000100800 */
[----:B-1----:R1:W0:Y:S01]  /*18fc0*/  MUFU.EX2 R29, R24 ;  /* 0x00000018001d7308 */ /* 0x0022220000000800 */
[--C-:B------:R-:W-:Y:S02]  /*18fd0*/  FFMA R3, R25, c[0x0][0x188], -R2.reuse ;  /* 0x0000620019037a23 */ /* 0x100fe40000000802 */
[----:B------:R-:W2:Y:S02]  /*18fe0*/  LDL.LU R25, [R1+0x1c] ;  /* 0x00001c0001197983 */ /* 0x000ea40000300800 */
[----:B-1----:R-:W-:Y:S02]  /*18ff0*/  FMUL R24, R3, 1.4426950216293334961 ;  /* 0x3fb8aa3b03187820 */ /* 0x002fe40000400000 */
[----:B------:R-:W-:Y:S01]  /*19000*/  FFMA R3, R12, c[0x0][0x188], -R2 ;  /* 0x000062000c037a23 */ /* 0x000fe20000000802 */
[----:B0-----:R0:W-:Y:S04]  /*19010*/  STL [R1+0x570], R29 ;  /* 0x0005701d01007387 */ /* 0x0011e80000100800 */
[----:B------:R-:W2:Y:S01]  /*19020*/  LDL R12, [R1+0x588] ;  /* 0x00058800010c7983 */ /* 0x000ea20000100800 */
[----:B------:R-:W1:Y:S01]  /*19030*/  MUFU.EX2 R24, R24 ;  /* 0x0000001800187308 */ /* 0x000e620000000800 */
[----:B------:R-:W-:-:S02]  /*19040*/  FMUL R3, R3, 1.4426950216293334961 ;  /* 0x3fb8aa3b03037820 */ /* 0x000fc40000400000 */
[----:B------:R-:W-:-:S05]  /*19050*/  FFMA R13, R13, c[0x0][0x188], -R2 ;  /* 0x000062000d0d7a23 */ /* 0x000fca0000000802 */
[----:B------:R-:W2:Y:S01]  /*19060*/  MUFU.EX2 R2, R3 ;  /* 0x0000000300027308 */ /* 0x000ea20000000800 */
[----:B------:R-:W-:Y:S01]  /*19070*/  FMUL R13, R13, 1.4426950216293334961 ;  /* 0x3fb8aa3b0d0d7820 */ /* 0x000fe20000400000 */
[----:B-1----:R2:W-:Y:S04]  /*19080*/  STL [R1+0x80], R24 ;  /* 0x0000801801007387 */ /* 0x0025e80000100800 */
[----:B0-----:R-:W0:Y:S01]  /*19090*/  S2R R29, SR_TID.X ;  /* 0x00000000001d7919 */ /* 0x001e220000002100 */
[----:B--2---:R-:W-:-:S05]  /*190a0*/  FMNMX R24, R28, R12, !PT ;  /* 0x0000000c1c187209 */ /* 0x004fca0007800000 */
[----:B------:R-:W-:Y:S02]  /*190b0*/  FFMA R12, R0, c[0x0][0x188], -R24 ;  /* 0x00006200000c7a23 */ /* 0x000fe40000000818 */
[----:B------:R1:W2:Y:S01]  /*190c0*/  MUFU.EX2 R0, R13 ;  /* 0x0000000d00007308 */ /* 0x0002a20000000800 */
[----:B------:R-:W-:Y:S01]  /*190d0*/  STL [R1+0x2c0], R24 ;  /* 0x0002c01801007387 */ /* 0x000fe20000100800 */
[----:B------:R-:W-:-:S03]  /*190e0*/  FMUL R12, R12, 1.4426950216293334961 ;  /* 0x3fb8aa3b0c0c7820 */ /* 0x000fc60000400000 */
[----:B------:R-:W-:Y:S04]  /*190f0*/  STL [R1+0x56c], R2 ;  /* 0x00056c0201007387 */ /* 0x000fe80000100800 */
[----:B------:R0:W-:Y:S01]  /*19100*/  STL [R1+0x1fd0], R2 ;  /* 0x001fd00201007387 */ /* 0x0001e20000100800 */
[--C-:B-1----:R-:W-:Y:S01]  /*19110*/  FFMA R13, R25, c[0x0][0x188], -R24.reuse ;  /* 0x00006200190d7a23 */ /* 0x102fe20000000818 */
[----:B0-----:R0:W1:Y:S03]  /*19120*/  MUFU.EX2 R2, R12 ;  /* 0x0000000c00027308 */ /* 0x0010660000000800 */
[----:B------:R-:W-:Y:S01]  /*19130*/  FMUL R13, R13, 1.4426950216293334961 ;  /* 0x3fb8aa3b0d0d7820 */ /* 0x000fe20000400000 */
[----:B--2---:R-:W-:Y:S04]  /*19140*/  STL [R1+0x568], R0 ;  /* 0x0005680001007387 */ /* 0x004fe80000100800 */
[----:B------:R2:W-:Y:S01]  /*19150*/  STL [R1+0x1fd4], R0 ;  /* 0x001fd40001007387 */ /* 0x0005e20000100800 */
[--C-:B0-----:R-:W-:Y:S01]  /*19160*/  FFMA R12, R21, c[0x0][0x188], -R24.reuse ;  /* 0x00006200150c7a23 */ /* 0x101fe20000000818 */
[----:B--2---:R0:W2:Y:S02]  /*19170*/  MUFU.EX2 R0, R13 ;  /* 0x0000000d00007308 */ /* 0x0040a40000000800 */
[----:B-1----:R1:W-:Y:S04]  /*19180*/  STL [R1+0x564], R2 ;  /* 0x0005640201007387 */ /* 0x0023e80000100800 */
[----:B------:R-:W3:Y:S04]  /*19190*/  LDL.LU R21, [R1+0x1fe4] ;  /* 0x001fe40001157983 */ /* 0x000ee80000300800 */
[----:B-1----:R-:W3:Y:S01]  /*191a0*/  LDL R2, [R1+0x58c] ;  /* 0x00058c0001027983 */ /* 0x002ee20000100800 */
[----:B0-----:R-:W-:-:S03]  /*191b0*/  FFMA R13, R20, c[0x0][0x188], -R24 ;  /* 0x00006200140d7a23 */ /* 0x001fc60000000818 */
[----:B--2---:R0:W-:Y:S04]  /*191c0*/  STL [R1+0x560], R0 ;  /* 0x0005600001007387 */ /* 0x0041e80000100800 */
[----:B------:R-:W2:Y:S01]  /*191d0*/  LDL.LU R20, [R1+0x1fe0] ;  /* 0x001fe00001147983 */ /* 0x000ea20000300800 */
[----:B------:R-:W-:-:S04]  /*191e0*/  FMUL R12, R12, 1.4426950216293334961 ;  /* 0x3fb8aa3b0c0c7820 */ /* 0x000fc80000400000 */
[----:B0-----:R0:W1:Y:S01]  /*191f0*/  MUFU.EX2 R0, R12 ;  /* 0x0000000c00007308 */ /* 0x0010620000000800 */
[----:B------:R-:W-:Y:S02]  /*19200*/  FMUL R13, R13, 1.4426950216293334961 ;  /* 0x3fb8aa3b0d0d7820 */ /* 0x000fe40000400000 */
[--C-:B0-----:R-:W-:Y:S01]  /*19210*/  FFMA R12, R26, c[0x0][0x188], -R24.reuse ;  /* 0x000062001a0c7a23 */ /* 0x101fe20000000818 */
[----:B-1----:R0:W-:Y:S03]  /*19220*/  STL [R1+0x55c], R0 ;  /* 0x00055c0001007387 */ /* 0x0021e60000100800 */
[----:B------:R-:W-:Y:S01]  /*19230*/  FMUL R12, R12, 1.4426950216293334961 ;  /* 0x3fb8aa3b0c0c7820 */ /* 0x000fe20000400000 */
[----:B0-----:R0:W1:Y:S02]  /*19240*/  MUFU.EX2 R0, R13 ;  /* 0x0000000d00007308 */ /* 0x0010640000000800 */
[----:B0-----:R-:W-:-:S04]  /*19250*/  FFMA R13, R27, c[0x0][0x188], -R24 ;  /* 0x000062001b0d7a23 */ /* 0x001fc80000000818 */
[----:B------:R-:W-:Y:S02]  /*19260*/  FMUL R13, R13, 1.4426950216293334961 ;  /* 0x3fb8aa3b0d0d7820 */ /* 0x000fe40000400000 */
[----:B------:R-:W0:Y:S08]  /*19270*/  MUFU.EX2 R12, R12 ;  /* 0x0000000c000c7308 */ /* 0x000e300000000800 */
[----:B------:R-:W4:Y:S01]  /*19280*/  MUFU.EX2 R13, R13 ;  /* 0x0000000d000d7308 */ /* 0x000f220000000800 */
[----:B-1----:R-:W-:Y:S04]  /*19290*/  STL [R1+0x558], R0 ;  /* 0x0005580001007387 */ /* 0x002fe80000100800 */
[----:B0-----:R-:W-:Y:S04]  /*192a0*/  STL [R1+0x554], R12 ;  /* 0x0005540c01007387 */ /* 0x001fe80000100800 */
[----:B----4-:R-:W-:Y:S04]  /*192b0*/  STL [R1+0x550], R13 ;  /* 0x0005500d01007387 */ /* 0x010fe80000100800 */
[----:B------:R-:W4:Y:S01]  /*192c0*/  LDL R26, [R1+0x590] ;  /* 0x00059000011a7983 */ /* 0x000f220000100800 */
[----:B------:R-:W-:-:S05]  /*192d0*/  LOP3.LUT R29, R29, 0x1c, RZ, 0xc0, !PT ;  /* 0x0000001c1d1d7812 */ /* 0x000fca00078ec0ff */
[----:B------:R-:W3:Y:S01]  /*192e0*/  LDS R3, [R29.X4+0x100] ;  /* 0x000100001d037984 */ /* 0x000ee20000004800 */
[--C-:B------:R-:W-:Y:S02]  /*192f0*/  FFMA R14, R14, c[0x0][0x188], -R24.reuse ;  /* 0x000062000e0e7a23 */ /* 0x100fe40000000818 */
[----:B------:R-:W-:Y:S01]  /*19300*/  FFMA R15, R15, c[0x0][0x188], -R24 ;  /* 0x000062000f0f7a23 */ /* 0x000fe20000000818 */
[----:B------:R-:W4:Y:S01]  /*19310*/  LDS R12, [R29.X4+0x180] ;  /* 0x000180001d0c7984 */ /* 0x000f220000004800 */
[----:B------:R-:W-:-:S03]  /*19320*/  FMUL R14, R14, 1.4426950216293334961 ;  /* 0x3fb8aa3b0e0e7820 */ /* 0x000fc60000400000 */
[----:B------:R-:W-:Y:S01]  /*19330*/  BAR.SYNC.DEFER_BLOCKING 0x0 ;  /* 0x0000000000007b1d */ /* 0x000fe20000010000 */
[----:B---3--:R-:W-:-:S05]  /*19340*/  FMNMX R25, R3, R2, !PT ;  /* 0x0000000203197209 */ /* 0x008fca0007800000 */
[----:B------:R-:W0:Y:S01]  /*19350*/  MUFU.EX2 R2, R14 ;  /* 0x0000000e00027308 */ /* 0x000e220000000800 */
[----:B------:R-:W-:Y:S02]  /*19360*/  FMUL R3, R15, 1.4426950216293334961 ;  /* 0x3fb8aa3b0f037820 */ /* 0x000fe40000400000 */
[----:B--2---:R-:W-:-:S05]  /*19370*/  FFMA R13, R20, c[0x0][0x188], -R25 ;  /* 0x00006200140d7a23 */ /* 0x004fca0000000819 */
[----:B------:R1:W2:Y:S02]  /*19380*/  MUFU.EX2 R15, R3 ;  /* 0x00000003000f7308 */ /* 0x0002a40000000800 */
[----:B-1----:R-:W-:Y:S01]  /*19390*/  FMUL R3, R13, 1.4426950216293334961 ;  /* 0x3fb8aa3b0d037820 */ /* 0x002fe20000400000 */
[----:B0-----:R0:W-:Y:S01]  /*193a0*/  STL [R1+0x54c], R2 ;  /* 0x00054c0201007387 */ /* 0x0011e20000100800 */
[----:B------:R-:W-:-:S04]  /*193b0*/  FFMA R13, R21, c[0x0][0x188], -R25 ;  /* 0x00006200150d7a23 */ /* 0x000fc80000000819 */
[----:B0-----:R0:W1:Y:S01]  /*193c0*/  MUFU.EX2 R2, R3 ;  /* 0x0000000300027308 */ /* 0x0010620000000800 */
[----:B------:R-:W-:Y:S04]  /*193d0*/  STL [R1+0x2bc], R25 ;  /* 0x0002bc1901007387 */ /* 0x000fe80000100800 */
[----:B--2---:R-:W-:Y:S01]  /*193e0*/  STL [R1+0x548], R15 ;  /* 0x0005480f01007387 */ /* 0x004fe20000100800 */
[----:B0-----:R-:W-:-:S03]  /*193f0*/  FMUL R3, R13, 1.4426950216293334961 ;  /* 0x3fb8aa3b0d037820 */ /* 0x001fc60000400000 */
[----:B------:R-:W-:Y:S04]  /*19400*/  STL [R1+0x1fd8], R15 ;  /* 0x001fd80f01007387 */ /* 0x000fe80000100800 */
[----:B-1----:R0:W-:Y:S01]  /*19410*/  STL [R1+0x544], R2 ;  /* 0x0005440201007387 */ /* 0x0021e20000100800 */
[--C-:B-----5:R-:W-:Y:S01]  /*19420*/  FFMA R4, R4, c[0x0][0x188], -R25.reuse ;  /* 0x0000620004047a23 */ /* 0x120fe20000000819 */
[----:B0-----:R0:W1:Y:S03]  /*19430*/  MUFU.EX2 R2, R3 ;  /* 0x0000000300027308 */ /* 0x0010660000000800 */
[----:B0-----:R-:W-:Y:S01]  /*19440*/  FMUL R3, R4, 1.4426950216293334961 ;  /* 0x3fb8aa3b04037820 */ /* 0x001fe20000400000 */
[----:B-1----:R0:W-:Y:S01]  /*19450*/  STL [R1+0x540], R2 ;  /* 0x0005400201007387 */ /* 0x0021e20000100800 */
[----:B------:R-:W-:-:S03]  /*19460*/  FFMA R5, R5, c[0x0][0x188], -R25 ;  /* 0x0000620005057a23 */ /* 0x000fc60000000819 */
[----:B0-----:R0:W1:Y:S01]  /*19470*/  MUFU.EX2 R2, R3 ;  /* 0x0000000300027308 */ /* 0x0010620000000800 */
[----:B------:R-:W-:Y:S02]  /*19480*/  FFMA R4, R8, c[0x0][0x188], -R25 ;  /* 0x0000620008047a23 */ /* 0x000fe40000000819 */
[----:B0-----:R-:W-:Y:S01]  /*19490*/  FMUL R3, R5, 1.4426950216293334961 ;  /* 0x3fb8aa3b05037820 */ /* 0x001fe20000400000 */
[----:B-1----:R0:W-:Y:S04]  /*194a0*/  STL [R1+0x53c], R2 ;  /* 0x00053c0201007387 */ /* 0x0021e80000100800 */
[----:B0-----:R0:W1:Y:S02]  /*194b0*/  MUFU.EX2 R2, R3 ;  /* 0x0000000300027308 */ /* 0x0010640000000800 */
[----:B0-----:R-:W-:-:S02]  /*194c0*/  FMUL R3, R4, 1.4426950216293334961 ;  /* 0x3fb8aa3b04037820 */ /* 0x001fc40000400000 */
[----:B------:R-:W-:-:S04]  /*194d0*/  FFMA R4, R9, c[0x0][0x188], -R25 ;  /* 0x0000620009047a23 */ /* 0x000fc80000000819 */
[----:B------:R0:W-:Y:S01]  /*194e0*/  MUFU.EX2 R14, R3 ;  /* 0x00000003000e7308 */ /* 0x0001e20000000800 */
[----:B----4-:R-:W-:Y:S01]  /*194f0*/  FMNMX R29, R12, R26, !PT ;  /* 0x0000001a0c1d7209 */ /* 0x010fe20007800000 */
[----:B0-----:R-:W-:Y:S02]  /*19500*/  FMUL R3, R4, 1.4426950216293334961 ;  /* 0x3fb8aa3b04037820 */ /* 0x001fe40000400000 */
[----:B------:R-:W-:-:S04]  /*19510*/  FFMA R4, R16, c[0x0][0x188], -R25 ;  /* 0x0000620010047a23 */ /* 0x000fc80000000819 */
[----:B------:R0:W2:Y:S02]  /*19520*/  MUFU.EX2 R24, R3 ;  /* 0x0000000300187308 */ /* 0x0000a40000000800 */
[----:B0-----:R-:W-:Y:S02]  /*19530*/  FMUL R3, R4, 1.4426950216293334961 ;  /* 0x3fb8aa3b04037820 */ /* 0x001fe40000400000 */
[----:B------:R-:W-:-:S04]  /*19540*/  FFMA R4, R17, c[0x0][0x188], -R25 ;  /* 0x0000620011047a23 */ /* 0x000fc80000000819 */
[----:B------:R0:W3:Y:S01]  /*19550*/  MUFU.EX2 R8, R3 ;  /* 0x0000000300087308 */ /* 0x0000e20000000800 */
[----:B-1----:R-:W-:Y:S01]  /*19560*/  STL [R1+0x538], R2 ;  /* 0x0005380201007387 */ /* 0x002fe20000100800 */
[----:B0-----:R-:W-:Y:S02]  /*19570*/  FMUL R3, R4, 1.4426950216293334961 ;  /* 0x3fb8aa3b04037820 */ /* 0x001fe40000400000 */
[----:B------:R-:W-:-:S04]  /*19580*/  FFMA R4, R22, c[0x0][0x188], -R29 ;  /* 0x0000620016047a23 */ /* 0x000fc8000000081d */
[----:B------:R0:W-:Y:S01]  /*19590*/  MUFU.EX2 R25, R3 ;  /* 0x0000000300197308 */ /* 0x0001e20000000800 */
[----:B--2---:R1:W-:Y:S01]  /*195a0*/  STL [R1+0x1fdc], R24 ;  /* 0x001fdc1801007387 */ /* 0x0043e20000100800 */
[--C-:B------:R-:W-:Y:S02]  /*195b0*/  FFMA R6, R6, c[0x0][0x188], -R29.reuse ;  /* 0x0000620006067a23 */ /* 0x100fe4000000081d */
[----:B0-----:R-:W-:Y:S02]  /*195c0*/  FMUL R3, R4, 1.4426950216293334961 ;  /* 0x3fb8aa3b04037820 */ /* 0x001fe40000400000 */
[--C-:B------:R-:W-:Y:S02]  /*195d0*/  FFMA R4, R23, c[0x0][0x188], -R29.reuse ;  /* 0x0000620017047a23 */ /* 0x100fe4000000081d */
[----:B-1----:R0:W1:Y:S01]  /*195e0*/  MUFU.EX2 R24, R3 ;  /* 0x0000000300187308 */ /* 0x0020620000000800 */
[----:B------:R-:W-:Y:S02]  /*195f0*/  FFMA R7, R7, c[0x0][0x188], -R29 ;  /* 0x0000620007077a23 */ /* 0x000fe4000000081d */
[----:B0-----:R-:W-:-:S05]  /*19600*/  FMUL R3, R4, 1.4426950216293334961 ;  /* 0x3fb8aa3b04037820 */ /* 0x001fca0000400000 */
[----:B------:R0:W-:Y:S01]  /*19610*/  MUFU.EX2 R26, R3 ;  /* 0x00000003001a7308 */ /* 0x0001e20000000800 */
[----:B------:R-:W-:Y:S02]  /*19620*/  FFMA R4, R10, c[0x0][0x188], -R29 ;  /* 0x000062000a047a23 */ /* 0x000fe4000000081d */
[----:B0-----:R-:W-:-:S05]  /*19630*/  FMUL R3, R6, 1.4426950216293334961 ;  /* 0x3fb8aa3b06037820 */ /* 0x001fca0000400000 */
[----:B------:R0:W2:Y:S02]  /*19640*/  MUFU.EX2 R15, R3 ;  /* 0x00000003000f7308 */ /* 0x0000a40000000800 */
[----:B0-----:R-:W-:-:S06]  /*19650*/  FMUL R3, R7, 1.4426950216293334961 ;  /* 0x3fb8aa3b07037820 */ /* 0x001fcc0000400000 */
[----:B------:R0:W-:Y:S01]  /*19660*/  MUFU.EX2 R27, R3 ;  /* 0x00000003001b7308 */ /* 0x0001e20000000800 */
[----:B------:R-:W-:Y:S04]  /*19670*/  STL [R1+0x534], R14 ;  /* 0x0005340e01007387 */ /* 0x000fe80000100800 */
[----:B------:R-:W4:Y:S01]  /*19680*/  LDL R17, [R1+0x574] ;  /* 0x0005740001117983 */ /* 0x000f220000100800 */
[----:B0-----:R-:W-:-:S03]  /*19690*/  FMUL R3, R4, 1.4426950216293334961 ;  /* 0x3fb8aa3b04037820 */ /* 0x001fc60000400000 */
[----:B------:R0:W-:Y:S01]  /*196a0*/  STL [R1+0x2b8], R29 ;  /* 0x0002b81d01007387 */ /* 0x0001e20000100800 */
[----:B------:R5:W0:Y:S03]  /*196b0*/  MUFU.EX2 R12, R3 ;  /* 0x00000003000c7308 */ /* 0x000a260000000800 */
[----:B------:R-:W4:Y:S01]  /*196c0*/  LDL R16, [R1+0x570] ;  /* 0x0005700001107983 */ /* 0x000f220000100800 */
[----:B------:R-:W-:-:S03]  /*196d0*/  FFMA R4, R11, c[0x0][0x188], -R29 ;  /* 0x000062000b047a23 */ /* 0x000fc6000000081d */
[----:B------:R-:W4:Y:S04]  /*196e0*/  LDL R9, [R1+0x80] ;  /* 0x0000800001097983 */ /* 0x000f280000100800 */
[----:B------:R-:W4:Y:S04]  /*196f0*/  LDL R13, [R1+0x550] ;  /* 0x00055000010d7983 */ /* 0x000f280000100800 */
[----:B------:R-:W4:Y:S04]  /*19700*/  LDL.LU R20, [R1+0x554] ;  /* 0x0005540001147983 */ /* 0x000f280000300800 */
[----:B------:R-:W4:Y:S04]  /*19710*/  LDL.LU R21, [R1+0x54c] ;  /* 0x00054c0001157983 */ /* 0x000f280000300800 */
[----:B------:R-:W4:Y:S01]  /*19720*/  LDL.LU R22, [R1+0x544] ;  /* 0x0005440001167983 */ /* 0x000f220000300800 */
[----:B-----5:R-:W-:-:S03]  /*19730*/  FMUL R3, R4, 1.4426950216293334961 ;  /* 0x3fb8aa3b04037820 */ /* 0x020fc60000400000 */
[----:B---3--:R-:W-:Y:S01]  /*19740*/  STL [R1+0x530], R8 ;  /* 0x0005300801007387 */ /* 0x008fe20000100800 */
[----:B------:R-:W-:-:S03]  /*19750*/  FFMA R4, R18, c[0x0][0x188], -R29 ;  /* 0x0000620012047a23 */ /* 0x000fc6000000081d */
[----:B------:R-:W3:Y:S04]  /*19760*/  LDL.LU R23, [R1+0x53c] ;  /* 0x00053c0001177983 */ /* 0x000ee80000300800 */
[----:B-1----:R1:W-:Y:S04]  /*19770*/  STL [R1+0x52c], R24 ;  /* 0x00052c1801007387 */ /* 0x0023e80000100800 */
[----:B------:R-:W4:Y:S04]  /*19780*/  LDL R6, [R1+0x540] ;  /* 0x0005400001067983 */ /* 0x000f280000100800 */
[----:B------:R-:W5:Y:S04]  /*19790*/  LDL R7, [R1+0x560] ;  /* 0x0005600001077983 */ /* 0x000f680000100800 */
[----:B------:R-:W5:Y:S01]  /*197a0*/  LDL R10, [R1+0x578] ;  /* 0x00057800010a7983 */ /* 0x000f620000100800 */
[----:B------:R0:W-:Y:S03]  /*197b0*/  MUFU.EX2 R28, R3 ;  /* 0x00000003001c7308 */ /* 0x0001e60000000800 */
[----:B--2---:R2:W-:Y:S04]  /*197c0*/  STL [R1+0x528], R15 ;  /* 0x0005280f01007387 */ /* 0x0045e80000100800 */
[----:B------:R-:W5:Y:S01]  /*197d0*/  LDL R11, [R1+0x580] ;  /* 0x00058000010b7983 */ /* 0x000f620000100800 */
[----:B0-----:R-:W-:-:S03]  /*197e0*/  FMUL R3, R4, 1.4426950216293334961 ;  /* 0x3fb8aa3b04037820 */ /* 0x001fc60000400000 */
[----:B------:R-:W5:Y:S01]  /*197f0*/  LDL.LU R18, [R1+0x564] ;  /* 0x0005640001127983 */ /* 0x000f620000300800 */
[----:B------:R-:W-:-:S03]  /*19800*/  FFMA R4, R19, c[0x0][0x188], -R29 ;  /* 0x0000620013047a23 */ /* 0x000fc6000000081d */
[----:B------:R-:W-:Y:S04]  /*19810*/  STL [R1+0x524], R12 ;  /* 0x0005240c01007387 */ /* 0x000fe80000100800 */
[----:B------:R-:W5:Y:S01]  /*19820*/  LDL.LU R19, [R1+0x55c] ;  /* 0x00055c0001137983 */ /* 0x000f620000300800 */
[----:B------:R0:W1:Y:S02]  /*19830*/  MUFU.EX2 R5, R3 ;  /* 0x0000000300057308 */ /* 0x0000640000000800 */
[----:B0-----:R-:W-:Y:S02]  /*19840*/  FMUL R3, R4, 1.4426950216293334961 ;  /* 0x3fb8aa3b04037820 */ /* 0x001fe40000400000 */
[----:B------:R-:W5:Y:S04]  /*19850*/  LDL R4, [R1+0x57c] ;  /* 0x00057c0001047983 */ /* 0x000f680000100800 */
[----:B------:R0:W3:Y:S01]  /*19860*/  MUFU.EX2 R29, R3 ;  /* 0x00000003001d7308 */ /* 0x0000e20000000800 */
[----:B-1----:R1:W-:Y:S01]  /*19870*/  STL [R1+0x520], R5 ;  /* 0x0005200501007387 */ /* 0x0023e20000100800 */
[----:B0-----:R-:W-:-:S03]  /*19880*/  FADD R3, R24, R26 ;  /* 0x0000001a18037221 */ /* 0x001fc60000000000 */
[----:B------:R-:W5:Y:S01]  /*19890*/  LDL.LU R24, [R1+0x1fdc] ;  /* 0x001fdc0001187983 */ /* 0x000f620000300800 */
[----:B------:R-:W-:-:S03]  /*198a0*/  FADD R3, R15, R3 ;  /* 0x000000030f037221 */ /* 0x000fc60000000000 */
[----:B--2---:R-:W2:Y:S01]  /*198b0*/  LDL.LU R15, [R1+0x1fd8] ;  /* 0x001fd800010f7983 */ /* 0x004ea20000300800 */
[----:B----4-:R-:W-:-:S04]  /*198c0*/  FADD R6, R22, R6 ;  /* 0x0000000616067221 */ /* 0x010fc80000000000 */
[----:B---3--:R-:W-:-:S04]  /*198d0*/  FADD R6, R23, R6 ;  /* 0x0000000617067221 */ /* 0x008fc80000000000 */
[----:B------:R-:W-:Y:S02]  /*198e0*/  FADD R6, R2, R6 ;  /* 0x0000000602067221 */ /* 0x000fe40000000000 */
[----:B-----5:R-:W-:-:S04]  /*198f0*/  FADD R7, R18, R7 ;  /* 0x0000000712077221 */ /* 0x020fc80000000000 */
[----:B------:R-:W-:-:S04]  /*19900*/  FADD R7, R19, R7 ;  /* 0x0000000713077221 */ /* 0x000fc80000000000 */
[----:B------:R-:W-:Y:S02]  /*19910*/  FADD R7, R0, R7 ;  /* 0x0000000700077221 */ /* 0x000fe40000000000 */
[----:B------:R-:W3:Y:S04]  /*19920*/  LDL.LU R0, [R1+0x1fd4] ;  /* 0x001fd40001007983 */ /* 0x000ee80000300800 */
[----:B------:R-:W4:Y:S01]  /*19930*/  LDL.LU R2, [R1+0x1fd0] ;  /* 0x001fd00001027983 */ /* 0x000f220000300800 */
[----:B------:R-:W-:-:S03]  /*19940*/  FADD R6, R14, R6 ;  /* 0x000000060e067221 */ /* 0x000fc60000000000 */
[----:B------:R-:W5:Y:S01]  /*19950*/  LDL R14, [R1+0x4d0] ;  /* 0x0004d000010e7983 */ /* 0x000f620000100800 */
[----:B------:R-:W-:-:S04]  /*19960*/  FADD R4, R11, R4 ;  /* 0x000000040b047221 */ /* 0x000fc80000000000 */
[----:B------:R-:W-:-:S04]  /*19970*/  FADD R4, R10, R4 ;  /* 0x000000040a047221 */ /* 0x000fc80000000000 */
[----:B------:R-:W-:-:S04]  /*19980*/  FADD R4, R17, R4 ;  /* 0x0000000411047221 */ /* 0x000fc80000000000 */
[----:B------:R-:W-:-:S04]  /*19990*/  FADD R4, R16, R4 ;  /* 0x0000000410047221 */ /* 0x000fc80000000000 */
[----:B------:R-:W-:Y:S02]  /*199a0*/  FADD R4, R9, R4 ;  /* 0x0000000409047221 */ /* 0x000fe40000000000 */
[----:B------:R-:W-:Y:S02]  /*199b0*/  FADD R3, R27, R3 ;  /* 0x000000031b037221 */ /* 0x000fe40000000000 */
[----:B------:R-:W-:Y:S02]  /*199c0*/  FADD R7, R20, R7 ;  /* 0x0000000714077221 */ /* 0x000fe40000000000 */
[----:B------:R-:W-:Y:S02]  /*199d0*/  FADD R3, R12, R3 ;  /* 0x000000030c037221 */ /* 0x000fe40000000000 */
[----:B------:R-:W-:Y:S02]  /*199e0*/  FADD R7, R13, R7 ;  /* 0x000000070d077221 */ /* 0x000fe40000000000 */
[----:B------:R-:W-:-:S02]  /*199f0*/  FADD R6, R24, R6 ;  /* 0x0000000618067221 */ /* 0x000fc40000000000 */
[----:B------:R-:W-:Y:S02]  /*19a00*/  FADD R3, R28, R3 ;  /* 0x000000031c037221 */ /* 0x000fe40000000000 */
[----:B------:R-:W-:Y:S02]  /*19a10*/  FADD R7, R21, R7 ;  /* 0x0000000715077221 */ /* 0x000fe40000000000 */
[----:B------:R-:W-:Y:S02]  /*19a20*/  FADD R6, R8, R6 ;  /* 0x0000000608067221 */ /* 0x000fe40000000000 */
[----:B------:R-:W-:Y:S02]  /*19a30*/  FADD R3, R5, R3 ;  /* 0x0000000305037221 */ /* 0x000fe40000000000 */
[----:B--2---:R-:W-:Y:S02]  /*19a40*/  FADD R7, R15, R7 ;  /* 0x000000070f077221 */ /* 0x004fe40000000000 */
[----:B------:R-:W-:-:S02]  /*19a50*/  FADD R6, R25, R6 ;  /* 0x0000000619067221 */ /* 0x000fc40000000000 */
[----:B-1----:R-:W-:Y:S01]  /*19a60*/  FADD R5, R29, R3 ;  /* 0x000000031d057221 */ /* 0x002fe20000000000 */
[----:B------:R-:W0:Y:S04]  /*19a70*/  SHFL.BFLY PT, R8, R7, 0x2, 0x1f ;  /* 0x0c401f0007087f89 */ /* 0x000e2800000e0000 */
[----:B------:R-:W1:Y:S01]  /*19a80*/  SHFL.BFLY PT, R3, R6, 0x2, 0x1f ;  /* 0x0c401f0006037f89 */ /* 0x000e6200000e0000 */
[----:B----4-:R-:W-:-:S03]  /*19a90*/  FADD R4, R2, R4 ;  /* 0x0000000402047221 */ /* 0x010fc60000000000 */
[----:B------:R-:W2:Y:S01]  /*19aa0*/  LDL.LU R2, [R1+0x1fcc] ;  /* 0x001fcc0001027983 */ /* 0x000ea20000300800 */
[----:B---3--:R-:W-:-:S03]  /*19ab0*/  FADD R9, R0, R4 ;  /* 0x0000000400097221 */ /* 0x008fc60000000000 */
[----:B------:R-:W3:Y:S04]  /*19ac0*/  SHFL.BFLY PT, R4, R5, 0x2, 0x1f ;  /* 0x0c401f0005047f89 */ /* 0x000ee800000e0000 */
[----:B------:R-:W4:Y:S01]  /*19ad0*/  SHFL.BFLY PT, R10, R9, 0x2, 0x1f ;  /* 0x0c401f00090a7f89 */ /* 0x000f2200000e0000 */
[----:B0-----:R-:W-:Y:S02]  /*19ae0*/  FADD R7, R7, R8 ;  /* 0x0000000807077221 */ /* 0x001fe40000000000 */
[----:B-1----:R-:W-:Y:S01]  /*19af0*/  FADD R3, R6, R3 ;  /* 0x0000000306037221 */ /* 0x002fe20000000000 */
[----:B------:R-:W2:Y:S04]  /*19b00*/  LDL.LU R0, [R1+0x1fc8] ;  /* 0x001fc80001007983 */ /* 0x000ea80000300800 */
[----:B------:R-:W0:Y:S04]  /*19b10*/  SHFL.BFLY PT, R8, R7, 0x1, 0x1f ;  /* 0x0c201f0007087f89 */ /* 0x000e2800000e0000 */
[----:B------:R-:W2:Y:S04]  /*19b20*/  LDL.64 R16, [R1+0xdb0] ;  /* 0x000db00001107983 */ /* 0x000ea80000100a00 */
[----:B------:R-:W2:Y:S01]  /*19b30*/  LDL.64 R12, [R1+0xd90] ;  /* 0x000d9000010c7983 */ /* 0x000ea20000100a00 */
[----:B---3--:R-:W-:-:S02]  /*19b40*/  FADD R6, R5, R4 ;  /* 0x0000000405067221 */ /* 0x008fc40000000000 */
[----:B----4-:R-:W-:Y:S01]  /*19b50*/  FADD R10, R9, R10 ;  /* 0x0000000a090a7221 */ /* 0x010fe20000000000 */
[----:B------:R-:W1:Y:S04]  /*19b60*/  SHFL.BFLY PT, R5, R3, 0x1, 0x1f ;  /* 0x0c201f0003057f89 */ /* 0x000e6800000e0000 */
[----:B------:R-:W3:Y:S04]  /*19b70*/  SHFL.BFLY PT, R9, R10, 0x1, 0x1f ;  /* 0x0c201f000a097f89 */ /* 0x000ee800000e0000 */
[----:B------:R-:W4:Y:S01]  /*19b80*/  SHFL.BFLY PT, R4, R6, 0x1, 0x1f ;  /* 0x0c201f0006047f89 */ /* 0x000f2200000e0000 */
[----:B0-----:R-:W-:-:S02]  /*19b90*/  FADD R7, R7, R8 ;  /* 0x0000000807077221 */ /* 0x001fc40000000000 */
[----:B-1----:R-:W-:Y:S02]  /*19ba0*/  FADD R3, R3, R5 ;  /* 0x0000000503037221 */ /* 0x002fe40000000000 */
[----:B---3--:R-:W-:Y:S02]  /*19bb0*/  FADD R9, R10, R9 ;  /* 0x000000090a097221 */ /* 0x008fe40000000000 */
[----:B------:R-:W3:Y:S01]  /*19bc0*/  LDL.64 R10, [R1+0xd98] ;  /* 0x000d9800010a7983 */ /* 0x000ee20000100a00 */
[----:B----4-:R-:W-:-:S03]  /*19bd0*/  FADD R4, R6, R4 ;  /* 0x0000000406047221 */ /* 0x010fc60000000000 */
[----:B-----5:R-:W-:Y:S04]  /*19be0*/  @!P0 STS [R14], R9 ;  /* 0x000000090e008388 */ /* 0x020fe80000000800 */
[----:B------:R0:W-:Y:S04]  /*19bf0*/  @!P0 STS [R14+0x80], R7 ;  /* 0x000080070e008388 */ /* 0x0001e80000000800 */
[----:B------:R-:W-:Y:S04]  /*19c00*/  @!P0 STS [R14+0x100], R3 ;  /* 0x000100030e008388 */ /* 0x000fe80000000800 */
[----:B------:R1:W-:Y:S04]  /*19c10*/  @!P0 STS [R14+0x180], R4 ;  /* 0x000180040e008388 */ /* 0x0003e80000000800 */
[----:B------:R-:W-:Y:S06]  /*19c20*/  BAR.SYNC.DEFER_BLOCKING 0x0 ;  /* 0x0000000000007b1d */ /* 0x000fec0000010000 */
[----:B0-----:R-:W4:Y:S04]  /*19c30*/  LDL.64 R6, [R1+0xdb8] ;  /* 0x000db80001067983 */ /* 0x001f280000100a00 */
[----:B-1----:R-:W5:Y:S04]  /*19c40*/  LDL.64 R14, [R1+0xda8] ;  /* 0x000da800010e7983 */ /* 0x002f680000100a00 */
[----:B------:R-:W3:Y:S04]  /*19c50*/  LDL.64 R8, [R1+0xda0] ;  /* 0x000da00001087983 */ /* 0x000ee80000100a00 */
[----:B--2---:R-:W0:Y:S04]  /*19c60*/  LDS R3, [R2.X4] ;  /* 0x0000000002037984 */ /* 0x004e280000004800 */
[----:B0-----:R-:W0:Y:S02]  /*19c70*/  SHFL.BFLY PT, R4, R3, 0x2, 0x1f ;  /* 0x0c401f0003047f89 */ /* 0x001e2400000e0000 */
[----:B0-----:R-:W-:-:S05]  /*19c80*/  FADD R3, R3, R4 ;  /* 0x0000000403037221 */ /* 0x001fca0000000000 */
[----:B------:R-:W0:Y:S02]  /*19c90*/  SHFL.BFLY PT, R4, R3, 0x1, 0x1f ;  /* 0x0c201f0003047f89 */ /* 0x000e2400000e0000 */
[----:B0-----:R-:W-:Y:S02]  /*19ca0*/  FADD R3, R3, R4 ;  /* 0x0000000403037221 */ /* 0x001fe40000000000 */
[----:B------:R-:W2:Y:S04]  /*19cb0*/  LDL.64 R4, [R1+0x298] ;  /* 0x0002980001047983 */ /* 0x000ea80000100a00 */
[----:B------:R0:W-:Y:S01]  /*19cc0*/  @!P0 STS [R2.X4], R3 ;  /* 0x0000000302008388 */ /* 0x0001e20000004800 */
[----:B----4-:R-:W-:-:S03]  /*19cd0*/  IMAD.WIDE R6, R0, 0x2, R6 ;  /* 0x0000000200067825 */ /* 0x010fc600078e0206 */
[----:B------:R-:W-:Y:S06]  /*19ce0*/  BAR.SYNC.DEFER_BLOCKING 0x0 ;  /* 0x0000000000007b1d */ /* 0x000fec0000010000 */
[----:B0-----:R5:W4:Y:S01]  /*19cf0*/  LDG.E.U16 R3, [R6.64] ;  /* 0x0000000406037981 */ /* 0x001b22000c1e1500 */
[----:B--2---:R-:W-:-:S05]  /*19d00*/  IMAD.WIDE R4, R0, 0x2, R4 ;  /* 0x0000000200047825 */ /* 0x004fca00078e0204 */
[----:B------:R0:W2:Y:S01]  /*19d10*/  LDG.E.U16 R2, [R4.64] ;  /* 0x0000000404027981 */ /* 0x0000a2000c1e1500 */
[----:B-----5:R-:W-:-:S04]  /*19d20*/  IMAD.WIDE R6, R0, 0x2, R14 ;  /* 0x0000000200067825 */ /* 0x020fc800078e020e */
[----:B0-----:R-:W-:-:S04]  /*19d30*/  IMAD.WIDE R4, R0, 0x2, R16 ;  /* 0x0000000200047825 */ /* 0x001fc800078e0210 */
[C---:B---3--:R-:W-:Y:S01]  /*19d40*/  IMAD.WIDE R8, R0.reuse, 0x2, R8 ;  /* 0x0000000200087825 */ /* 0x048fe200078e0208 */
[----:B------:R0:W3:Y:S03]  /*19d50*/  LDG.E.U16 R15, [R4.64] ;  /* 0x00000004040f7981 */ /* 0x0000e6000c1e1500 */
[----:B------:R-:W-:-:S04]  /*19d60*/  IMAD.WIDE R10, R0, 0x2, R10 ;  /* 0x00000002000a7825 */ /* 0x000fc800078e020a */
[C---:B------:R-:W-:Y:S02]  /*19d70*/  IMAD.WIDE R12, R0.reuse, 0x2, R12 ;  /* 0x00000002000c7825 */ /* 0x040fe400078e020c */
[----:B------:R-:W5:Y:S04]  /*19d80*/  LDG.E.U16 R11, [R10.64] ;  /* 0x000000040a0b7981 */ /* 0x000f68000c1e1500 */
[----:B0-----:R-:W3:Y:S04]  /*19d90*/  LDL.64 R4, [R1+0xd88] ;  /* 0x000d880001047983 */ /* 0x001ee80000100a00 */
[----:B------:R-:W3:Y:S04]  /*19da0*/  LDG.E.U16 R13, [R12.64] ;  /* 0x000000040c0d7981 */ /* 0x000ee8000c1e1500 */
[----:B--2---:R0:W-:Y:S04]  /*19db0*/  STL [R1+0x51c], R2 ;  /* 0x00051c0201007387 */ /* 0x0041e80000100800 */
[----:B0-----:R0:W2:Y:S04]  /*19dc0*/  LDG.E.U16 R2, [R6.64] ;  /* 0x0000000406027981 */ /* 0x0010a8000c1e1500 */
[----:B0-----:R-:W2:Y:S04]  /*19dd0*/  LDL.64 R6, [R1+0xd80] ;  /* 0x000d800001067983 */ /* 0x001ea80000100a00 */
[----:B----4-:R0:W-:Y:S04]  /*19de0*/  STL [R1+0x518], R3 ;  /* 0x0005180301007387 */ /* 0x0101e80000100800 */
[----:B------:R-:W4:Y:S04]  /*19df0*/  LDL.64 R16, [R1+0xd50] ;  /* 0x000d500001107983 */ /* 0x000f280000100a00 */
[----:B0-----:R0:W4:Y:S01]  /*19e00*/  LDG.E.U16 R3, [R8.64] ;  /* 0x0000000408037981 */ /* 0x001122000c1e1500 */
[----:B---3--:R-:W-:-:S06]  /*19e10*/  IMAD.WIDE R4, R0, 0x2, R4 ;  /* 0x0000000200047825 */ /* 0x008fcc00078e0204 */
[----:B------:R-:W3:Y:S04]  /*19e20*/  LDG.E.U16 R5, [R4.64] ;  /* 0x0000000404057981 */ /* 0x000ee8000c1e1500 */
[----:B0-----:R-:W3:Y:S04]  /*19e30*/  LDL.64 R8, [R1+0xd78] ;  /* 0x000d780001087983 */ /* 0x001ee80000100a00 */
[----:B------:R0:W-:Y:S04]  /*19e40*/  STL [R1+0x514], R15 ;  /* 0x0005140f01007387 */ /* 0x0001e80000100800 */
[----:B0-----:R-:W3:Y:S01]  /*19e50*/  LDL.64 R14, [R1+0xd48] ;  /* 0x000d4800010e7983 */ /* 0x001ee20000100a00 */
[----:B--2---:R-:W-:-:S06]  /*19e60*/  IMAD.WIDE R6, R0, 0x2, R6 ;  /* 0x0000000200067825 */ /* 0x004fcc00078e0206 */
[----:B------:R-:W2:Y:S04]  /*19e70*/  LDG.E.U16 R7, [R6.64] ;  /* 0x0000000406077981 */ /* 0x000ea8000c1e1500 */
[----:B----4-:R-:W-:Y:S04]  /*19e80*/  STL [R1+0x50c], R3 ;  /* 0x00050c0301007387 */ /* 0x010fe80000100800 */
[----:B------:R0:W-:Y:S04]  /*19e90*/  STL [R1+0x510], R2 ;  /* 0x0005100201007387 */ /* 0x0001e80000100800 */
[----:B0-----:R-:W4:Y:S04]  /*19ea0*/  LDL.64 R2, [R1+0xd40] ;  /* 0x000d400001027983 */ /* 0x001f280000100a00 */
[----:B-----5:R0:W-:Y:S04]  /*19eb0*/  STL [R1+0x508], R11 ;  /* 0x0005080b01007387 */ /* 0x0201e80000100800 */
[----:B0-----:R-:W5:Y:S04]  /*19ec0*/  LDL.64 R10, [R1+0xd70] ;  /* 0x000d7000010a7983 */ /* 0x001f680000100a00 */
[----:B------:R0:W-:Y:S04]  /*19ed0*/  STL [R1+0x504], R13 ;  /* 0x0005040d01007387 */ /* 0x0001e80000100800 */
[----:B0-----:R-:W4:Y:S01]  /*19ee0*/  LDL.64 R12, [R1+0xd68] ;  /* 0x000d6800010c7983 */ /* 0x001f220000100a00 */
[----:B---3--:R-:W-:-:S03]  /*19ef0*/  IMAD.WIDE R8, R0, 0x2, R8 ;  /* 0x0000000200087825 */ /* 0x008fc600078e0208 */
[----:B------:R0:W-:Y:S04]  /*19f00*/  STL [R1+0x500], R5 ;  /* 0x0005000501007387 */ /* 0x0001e80000100800 */
[----:B------:R-:W3:Y:S04]  /*19f10*/  LDG.E.U16 R9, [R8.64] ;  /* 0x0000000408097981 */ /* 0x000ee8000c1e1500 */
[----:B0-----:R-:W3:Y:S04]  /*19f20*/  LDL.64 R4, [R1+0xd60] ;  /* 0x000d600001047983 */ /* 0x001ee80000100a00 */
[----:B--2---:R0:W-:Y:S04]  /*19f30*/  STL [R1+0x4fc], R7 ;  /* 0x0004fc0701007387 */ /* 0x0041e80000100800 */
[----:B0-----:R-:W2:Y:S01]  /*19f40*/  LDL.64 R6, [R1+0xd58] ;  /* 0x000d580001067983 */ /* 0x001ea20000100a00 */
[----:B-----5:R-:W-:-:S06]  /*19f50*/  IMAD.WIDE R10, R0, 0x2, R10 ;  /* 0x00000002000a7825 */ /* 0x020fcc00078e020a */
[----:B------:R-:W5:Y:S01]  /*19f60*/  LDG.E.U16 R11, [R10.64] ;  /* 0x000000040a0b7981 */ /* 0x000f62000c1e1500 */
[----:B----4-:R-:W-:-:S06]  /*19f70*/  IMAD.WIDE R12, R0, 0x2, R12 ;  /* 0x00000002000c7825 */ /* 0x010fcc00078e020c */
[----:B------:R-:W4:Y:S04]  /*19f80*/  LDG.E.U16 R13, [R12.64] ;  /* 0x000000040c0d7981 */ /* 0x000f28000c1e1500 */
[----:B---3--:R0:W-:Y:S01]  /*19f90*/  STL [R1+0x4f4], R9 ;  /* 0x0004f40901007387 */ /* 0x0081e20000100800 */
[----:B------:R-:W-:-:S04]  /*19fa0*/  IMAD.WIDE R4, R0, 0x2, R4 ;  /* 0x0000000200047825 */ /* 0x000fc800078e0204 */
[----:B0-----:R-:W-:-:S04]  /*19fb0*/  IMAD.WIDE R8, R0, 0x2, R16 ;  /* 0x0000000200087825 */ /* 0x001fc800078e0210 */
[C---:B--2---:R-:W-:Y:S01]  /*19fc0*/  IMAD.WIDE R6, R0.reuse, 0x2, R6 ;  /* 0x0000000200067825 */ /* 0x044fe200078e0206 */
[----:B-----5:R0:W-:Y:S03]  /*19fd0*/  STL [R1+0x4f0], R11 ;  /* 0x0004f00b01007387 */ /* 0x0201e60000100800 */
[C---:B0-----:R-:W-:Y:S02]  /*19fe0*/  IMAD.WIDE R10, R0.reuse, 0x2, R14 ;  /* 0x00000002000a7825 */ /* 0x041fe400078e020e */
[----:B------:R0:W2:Y:S04]  /*19ff0*/  LDG.E.U16 R15, [R4.64] ;  /* 0x00000004040f7981 */ /* 0x0000a8000c1e1500 */
[----:B----4-:R1:W-:Y:S04]  /*1a000*/  STL [R1+0x4ec], R13 ;  /* 0x0004ec0d01007387 */ /* 0x0103e80000100800 */
[----:B------:R-:W3:Y:S04]  /*1a010*/  LDG.E.U16 R11, [R10.64] ;  /* 0x000000040a0b7981 */ /* 0x000ee8000c1e1500 */
[----:B0-----:R-:W4:Y:S01]  /*1a020*/  LDL.64 R4, [R1+0xd38] ;  /* 0x000d380001047983 */ /* 0x001f220000100a00 */
[----:B-1----:R-:W-:-:S03]  /*1a030*/  IMAD.WIDE R12, R0, 0x2, R2 ;  /* 0x00000002000c7825 */ /* 0x002fc600078e0202 */
[----:B------:R0:W5:Y:S04]  /*1a040*/  LDG.E.U16 R3, [R8.64] ;  /* 0x0000000408037981 */ /* 0x000168000c1e1500 */
[----:B------:R1:W3:Y:S04]  /*1a050*/  LDG.E.U16 R2, [R6.64] ;  /* 0x0000000406027981 */ /* 0x0002e8000c1e1500 */
[----:B------:R-:W3:Y:S04]  /*1a060*/  LDG.E.U16 R13, [R12.64] ;  /* 0x000000040c0d7981 */ /* 0x000ee8000c1e1500 */
[----:B0-----:R-:W3:Y:S04]  /*1a070*/  LDL.64 R8, [R1+0xd28] ;  /* 0x000d280001087983 */ /* 0x001ee80000100a00 */
[----:B-1----:R-:W3:Y:S04]  /*1a080*/  LDL.64 R6, [R1+0xd30] ;  /* 0x000d300001067983 */ /* 0x002ee80000100a00 */
[----:B------:R-:W3:Y:S04]  /*1a090*/  LDL.64 R16, [R1+0xd00] ;  /* 0x000d000001107983 */ /* 0x000ee80000100a00 */
[----:B--2---:R0:W-:Y:S04]  /*1a0a0*/  STL [R1+0x4e8], R15 ;  /* 0x0004e80f01007387 */ /* 0x0041e80000100800 */
[----:B0-----:R-:W2:Y:S01]  /*1a0b0*/  LDL.64 R14, [R1+0xcf8] ;  /* 0x000cf800010e7983 */ /* 0x001ea20000100a00 */
[----:B----4-:R-:W-:-:S03]  /*1a0c0*/  IMAD.WIDE R4, R0, 0x2, R4 ;  /* 0x0000000200047825 */ /* 0x010fc600078e0204 */
[----:B-----5:R-:W-:Y:S04]  /*1a0d0*/  STL [R1+0x4e0], R3 ;  /* 0x0004e00301007387 */ /* 0x020fe80000100800 */
[----:B---3--:R0:W-:Y:S04]  /*1a0e0*/  STL [R1+0x4e4], R2 ;  /* 0x0004e40201007387 */ /* 0x0081e80000100800 */
[----:B------:R-:W3:Y:S04]  /*1a0f0*/  LDG.E.U16 R5, [R4.64] ;  /* 0x0000000404057981 */ /* 0x000ee8000c1e1500 */
[----:B0-----:R-:W4:Y:S01]  /*1a100*/  LDL.64 R2, [R1+0xcf0] ;  /* 0x000cf00001027983 */ /* 0x001f220000100a00 */
[----:B------:R-:W-:-:S03]  /*1a110*/  IMAD.WIDE R6, R0, 0x2, R6 ;  /* 0x0000000200067825 */ /* 0x000fc600078e0206 */
[----:B------:R0:W-:Y:S04]  /*1a120*/  STL [R1+0x4dc], R11 ;  /* 0x0004dc0b01007387 */ /* 0x0001e80000100800 */
[----:B------:R-:W5:Y:S04]  /*1a130*/  LDG.E.U16 R7, [R6.64] ;  /* 0x0000000406077981 */ /* 0x000f68000c1e1500 */
[----:B0-----:R-:W2:Y:S04]  /*1a140*/  LDL.64 R10, [R1+0xd20] ;  /* 0x000d2000010a7983 */ /* 0x001ea80000100a00 */
[----:B------:R0:W-:Y:S04]  /*1a150*/  STL [R1+0x4d8], R13 ;  /* 0x0004d80d01007387 */ /* 0x0001e80000100800 */
[----:B0-----:R-:W4:Y:S01]  /*1a160*/  LDL.64 R12, [R1+0xd18] ;  /* 0x000d1800010c7983 */ /* 0x001f220000100a00 */
[----:B------:R-:W-:-:S06]  /*1a170*/  IMAD.WIDE R8, R0, 0x2, R8 ;  /* 0x0000000200087825 */ /* 0x000fcc00078e0208 */
[----:B------:R-:W4:Y:S04]  /*1a180*/  LDG.E.U16 R9, [R8.64] ;  /* 0x0000000408097981 */ /* 0x000f28000c1e1500 */
[----:B---3--:R0:W-:Y:S04]  /*1a190*/  STL [R1+0x4d4], R5 ;  /* 0x0004d40501007387 */ /* 0x0081e80000100800 */
[----:B0-----:R-:W3:Y:S04]  /*1a1a0*/  LDL.64 R4, [R1+0xd10] ;  /* 0x000d100001047983 */ /* 0x001ee80000100a00 */
[----:B-----5:R0:W-:Y:S01]  /*1a1b0*/  STL [R1+0x4cc], R7 ;  /* 0x0004cc0701007387 */ /* 0x0201e20000100800 */
[----:B--2---:R-:W-:-:S03]  /*1a1c0*/  IMAD.WIDE R10, R0, 0x2, R10 ;  /* 0x00000002000a7825 */ /* 0x004fc600078e020a */
[----:B0-----:R-:W2:Y:S04]  /*1a1d0*/  LDL.64 R6, [R1+0xd08] ;  /* 0x000d080001067983 */ /* 0x001ea80000100a00 */
[----:B------:R-:W5:Y:S01]  /*1a1e0*/  LDG.E.U16 R11, [R10.64] ;  /* 0x000000040a0b7981 */ /* 0x000f62000c1e1500 */
[----:B----4-:R-:W-:-:S06]  /*1a1f0*/  IMAD.WIDE R12, R0, 0x2, R12 ;  /* 0x00000002000c7825 */ /* 0x010fcc00078e020c */
[----:B------:R-:W4:Y:S04]  /*1a200*/  LDG.E.U16 R13, [R12.64] ;  /* 0x000000040c0d7981 */ /* 0x000f28000c1e1500 */
[----:B------:R0:W-:Y:S02]  /*1a210*/  STL [R1+0x4c8], R9 ;  /* 0x0004c80901007387 */ /* 0x0001e40000100800 */
[----:B0-----:R-:W-:-:S04]  /*1a220*/  IMAD.WIDE R8, R0, 0x2, R16 ;  /* 0x0000000200087825 */ /* 0x001fc800078e0210 */
[----:B---3--:R-:W-:-:S04]  /*1a230*/  IMAD.WIDE R4, R0, 0x2, R4 ;  /* 0x0000000200047825 */ /* 0x008fc800078e0204 */
[C---:B--2---:R-:W-:Y:S01]  /*1a240*/  IMAD.WIDE R6, R0.reuse, 0x2, R6 ;  /* 0x0000000200067825 */ /* 0x044fe200078e0206 */
[----:B-----5:R0:W-:Y:S03]  /*1a250*/  STL [R1+0x4c4], R11 ;  /* 0x0004c40b01007387 */ /* 0x0201e60000100800 */
[C---:B0-----:R-:W-:Y:S01]  /*1a260*/  IMAD.WIDE R10, R0.reuse, 0x2, R14 ;  /* 0x00000002000a7825 */ /* 0x041fe200078e020e */
[----:B----4-:R0:W-:Y:S04]  /*1a270*/  STL [R1+0x4c0], R13 ;  /* 0x0004c00d01007387 */ /* 0x0101e80000100800 */
[----:B------:R1:W2:Y:S04]  /*1a280*/  LDG.E.U16 R15, [R4.64] ;  /* 0x00000004040f7981 */ /* 0x0002a8000c1e1500 */
[----:B------:R-:W3:Y:S01]  /*1a290*/  LDG.E.U16 R11, [R10.64] ;  /* 0x000000040a0b7981 */ /* 0x000ee2000c1e1500 */
[----:B0-----:R-:W-:-:S03]  /*1a2a0*/  IMAD.WIDE R12, R0, 0x2, R2 ;  /* 0x00000002000c7825 */ /* 0x001fc600078e0202 */
[----:B------:R0:W4:Y:S04]  /*1a2b0*/  LDG.E.U16 R3, [R8.64] ;  /* 0x0000000408037981 */ /* 0x000128000c1e1500 */
[----:B-1----:R-:W5:Y:S04]  /*1a2c0*/  LDL.64 R4, [R1+0xce8] ;  /* 0x000ce80001047983 */ /* 0x002f680000100a00 */
[----:B------:R1:W3:Y:S04]  /*1a2d0*/  LDG.E.U16 R2, [R6.64] ;  /* 0x0000000406027981 */ /* 0x0002e8000c1e1500 */
[----:B------:R-:W3:Y:S04]  /*1a2e0*/  LDG.E.U16 R13, [R12.64] ;  /* 0x000000040c0d7981 */ /* 0x000ee8000c1e1500 */
[----:B0-----:R-:W3:Y:S04]  /*1a2f0*/  LDL.64 R8, [R1+0xcd8] ;  /* 0x000cd80001087983 */ /* 0x001ee80000100a00 */
[----:B-1----:R-:W3:Y:S04]  /*1a300*/  LDL.64 R6, [R1+0xce0] ;  /* 0x000ce00001067983 */ /* 0x002ee80000100a00 */
[----:B------:R-:W3:Y:S04]  /*1a310*/  LDL.64 R16, [R1+0xcb0] ;  /* 0x000cb00001107983 */ /* 0x000ee80000100a00 */
[----:B--2---:R0:W-:Y:S04]  /*1a320*/  STL [R1+0x4bc], R15 ;  /* 0x0004bc0f01007387 */ /* 0x0041e80000100800 */
[----:B0-----:R-:W2:Y:S01]  /*1a330*/  LDL.64 R14, [R1+0xca8] ;  /* 0x000ca800010e7983 */ /* 0x001ea20000100a00 */
[----:B-----5:R-:W-:-:S03]  /*1a340*/  IMAD.WIDE R4, R0, 0x2, R4 ;  /* 0x0000000200047825 */ /* 0x020fc600078e0204 */
[----:B----4-:R-:W-:Y:S04]  /*1a350*/  STL [R1+0x4b4], R3 ;  /* 0x0004b40301007387 */ /* 0x010fe80000100800 */
        /* <DEDUP_REMOVED lines=470> */
[----:B------:R5:W3:Y:S04]  /*1c0c0*/  LDG.E.U16 R2, [R6.64] ;  /* 0x0000000406027981 */ /* 0x000ae8000c1e1500 */
[----:B-1----:R-:W3:Y:S04]  /*1c0d0*/  LDL.64 R4, [R1+0x930] ;  /* 0x0009300001047983 */ /* 0x002ee80000100a00 */
[----:B------:R-:W3:Y:S04]  /*1c0e0*/  LDG.E.U16 R13, [R12.64] ;  /* 0x000000040c0d7981 */ /* 0x000ee8000c1e1500 */
[----:B-----5:R-:W5:Y:S04]  /*1c0f0*/  LDL.64 R6, [R1+0x928] ;  /* 0x0009280001067983 */ /* 0x020f680000100a00 */
[----:B0-----:R-:W5:Y:S04]  /*1c100*/  LDL.64 R8, [R1+0x920] ;  /* 0x0009200001087983 */ /* 0x001f680000100a00 */
[----:B------:R-:W5:Y:S04]  /*1c110*/  LDL.64 R16, [R1+0x8f8] ;  /* 0x0008f80001107983 */ /* 0x000f680000100a00 */
[----:B--2---:R0:W-:Y:S04]  /*1c120*/  STL [R1+0x1a0], R15 ;  /* 0x0001a00f01007387 */ /* 0x0041e80000100800 */
[----:B0-----:R-:W2:Y:S04]  /*1c130*/  LDL.64 R14, [R1+0x8f0] ;  /* 0x0008f000010e7983 */ /* 0x001ea80000100a00 */
[----:B----4-:R-:W-:Y:S01]  /*1c140*/  STL [R1+0x198], R3 ;  /* 0x0001980301007387 */ /* 0x010fe20000100800 */
[----:B---3--:R-:W-:-:S03]  /*1c150*/  IMAD.WIDE R4, R0, 0x2, R4 ;  /* 0x0000000200047825 */ /* 0x008fc600078e0204 */
[----:B------:R0:W-:Y:S04]  /*1c160*/  STL [R1+0x19c], R2 ;  /* 0x00019c0201007387 */ /* 0x0001e80000100800 */
[----:B------:R-:W3:Y:S04]  /*1c170*/  LDG.E.U16 R5, [R4.64] ;  /* 0x0000000404057981 */ /* 0x000ee8000c1e1500 */
[----:B0-----:R-:W4:Y:S04]  /*1c180*/  LDL.64 R2, [R1+0x8e8] ;  /* 0x0008e80001027983 */ /* 0x001f280000100a00 */
[----:B------:R0:W-:Y:S04]  /*1c190*/  STL [R1+0x194], R11 ;  /* 0x0001940b01007387 */ /* 0x0001e80000100800 */
[----:B0-----:R-:W2:Y:S04]  /*1c1a0*/  LDL.64 R10, [R1+0x918] ;  /* 0x00091800010a7983 */ /* 0x001ea80000100a00 */
[----:B------:R0:W-:Y:S04]  /*1c1b0*/  STL [R1+0x190], R13 ;  /* 0x0001900d01007387 */ /* 0x0001e80000100800 */
[----:B0-----:R-:W4:Y:S01]  /*1c1c0*/  LDL.64 R12, [R1+0x910] ;  /* 0x00091000010c7983 */ /* 0x001f220000100a00 */
[----:B-----5:R-:W-:-:S04]  /*1c1d0*/  IMAD.WIDE R6, R0, 0x2, R6 ;  /* 0x0000000200067825 */ /* 0x020fc800078e0206 */
[C---:B------:R-:W-:Y:S02]  /*1c1e0*/  IMAD.WIDE R8, R0.reuse, 0x2, R8 ;  /* 0x0000000200087825 */ /* 0x040fe400078e0208 */
[----:B------:R-:W5:Y:S04]  /*1c1f0*/  LDG.E.U16 R7, [R6.64] ;  /* 0x0000000406077981 */ /* 0x000f68000c1e1500 */
[----:B------:R-:W5:Y:S04]  /*1c200*/  LDG.E.U16 R9, [R8.64] ;  /* 0x0000000408097981 */ /* 0x000f68000c1e1500 */
[----:B---3--:R0:W-:Y:S04]  /*1c210*/  STL [R1+0x18c], R5 ;  /* 0x00018c0501007387 */ /* 0x0081e80000100800 */
[----:B0-----:R-:W3:Y:S01]  /*1c220*/  LDL.64 R4, [R1+0x908] ;  /* 0x0009080001047983 */ /* 0x001ee20000100a00 */
[----:B--2---:R-:W-:-:S06]  /*1c230*/  IMAD.WIDE R10, R0, 0x2, R10 ;  /* 0x00000002000a7825 */ /* 0x004fcc00078e020a */
[----:B------:R-:W2:Y:S01]  /*1c240*/  LDG.E.U16 R11, [R10.64] ;  /* 0x000000040a0b7981 */ /* 0x000ea2000c1e1500 */
[----:B----4-:R-:W-:-:S06]  /*1c250*/  IMAD.WIDE R12, R0, 0x2, R12 ;  /* 0x00000002000c7825 */ /* 0x010fcc00078e020c */
[----:B------:R-:W4:Y:S04]  /*1c260*/  LDG.E.U16 R13, [R12.64] ;  /* 0x000000040c0d7981 */ /* 0x000f28000c1e1500 */
[----:B-----5:R0:W-:Y:S04]  /*1c270*/  STL [R1+0x188], R7 ;  /* 0x0001880701007387 */ /* 0x0201e80000100800 */
[----:B0-----:R-:W5:Y:S04]  /*1c280*/  LDL.64 R6, [R1+0x900] ;  /* 0x0009000001067983 */ /* 0x001f680000100a00 */
[----:B------:R-:W-:Y:S01]  /*1c290*/  STL [R1+0x184], R9 ;  /* 0x0001840901007387 */ /* 0x000fe20000100800 */
[----:B---3--:R-:W-:-:S03]  /*1c2a0*/  IMAD.WIDE R4, R0, 0x2, R4 ;  /* 0x0000000200047825 */ /* 0x008fc600078e0204 */
[----:B--2---:R-:W-:Y:S04]  /*1c2b0*/  STL [R1+0x180], R11 ;  /* 0x0001800b01007387 */ /* 0x004fe80000100800 */
[----:B----4-:R0:W-:Y:S02]  /*1c2c0*/  STL [R1+0x17c], R13 ;  /* 0x00017c0d01007387 */ /* 0x0101e40000100800 */
[C---:B0-----:R-:W-:Y:S02]  /*1c2d0*/  IMAD.WIDE R12, R0.reuse, 0x2, R2 ;  /* 0x00000002000c7825 */ /* 0x041fe400078e0202 */
[----:B------:R0:W2:Y:S02]  /*1c2e0*/  LDG.E.U16 R3, [R4.64] ;  /* 0x0000000404037981 */ /* 0x0000a4000c1e1500 */
[----:B-----5:R-:W-:-:S02]  /*1c2f0*/  IMAD.WIDE R6, R0, 0x2, R6 ;  /* 0x0000000200067825 */ /* 0x020fc400078e0206 */
[----:B------:R-:W3:Y:S02]  /*1c300*/  LDG.E.U16 R13, [R12.64] ;  /* 0x000000040c0d7981 */ /* 0x000ee4000c1e1500 */
[C---:B------:R-:W-:Y:S02]  /*1c310*/  IMAD.WIDE R8, R0.reuse, 0x2, R16 ;  /* 0x0000000200087825 */ /* 0x040fe400078e0210 */
[----:B------:R1:W4:Y:S02]  /*1c320*/  LDG.E.U16 R2, [R6.64] ;  /* 0x0000000406027981 */ /* 0x000324000c1e1500 */
[C---:B------:R-:W-:Y:S02]  /*1c330*/  IMAD.WIDE R10, R0.reuse, 0x2, R14 ;  /* 0x00000002000a7825 */ /* 0x040fe400078e020e */
[----:B0-----:R-:W5:Y:S04]  /*1c340*/  LDL.64 R4, [R1+0x8e0] ;  /* 0x0008e00001047983 */ /* 0x001f680000100a00 */
[----:B------:R-:W3:Y:S04]  /*1c350*/  LDL.64 R16, [R1+0x8b0] ;  /* 0x0008b00001107983 */ /* 0x000ee80000100a00 */
[----:B-1----:R-:W3:Y:S04]  /*1c360*/  LDL.64 R6, [R1+0x8d8] ;  /* 0x0008d80001067983 */ /* 0x002ee80000100a00 */
[----:B------:R-:W3:Y:S04]  /*1c370*/  LDL.64 R14, [R1+0x8a8] ;  /* 0x0008a800010e7983 */ /* 0x000ee80000100a00 */
[----:B------:R-:W3:Y:S04]  /*1c380*/  LDG.E.U16 R11, [R10.64] ;  /* 0x000000040a0b7981 */ /* 0x000ee8000c1e1500 */
[----:B--2---:R0:W-:Y:S04]  /*1c390*/  STL [R1+0x178], R3 ;  /* 0x0001780301007387 */ /* 0x0041e80000100800 */
[----:B0-----:R0:W2:Y:S01]  /*1c3a0*/  LDG.E.U16 R3, [R8.64] ;  /* 0x0000000408037981 */ /* 0x0010a2000c1e1500 */
[----:B-----5:R-:W-:-:S06]  /*1c3b0*/  IMAD.WIDE R4, R0, 0x2, R4 ;  /* 0x0000000200047825 */ /* 0x020fcc00078e0204 */
[----:B------:R-:W5:Y:S04]  /*1c3c0*/  LDG.E.U16 R5, [R4.64] ;  /* 0x0000000404057981 */ /* 0x000f68000c1e1500 */
[----:B0-----:R-:W3:Y:S04]  /*1c3d0*/  LDL.64 R8, [R1+0x8d0] ;  /* 0x0008d00001087983 */ /* 0x001ee80000100a00 */
[----:B--2---:R-:W-:Y:S04]  /*1c3e0*/  STL [R1+0x170], R3 ;  /* 0x0001700301007387 */ /* 0x004fe80000100800 */
[----:B----4-:R0:W-:Y:S04]  /*1c3f0*/  STL [R1+0x174], R2 ;  /* 0x0001740201007387 */ /* 0x0101e80000100800 */
[----:B0-----:R-:W2:Y:S04]  /*1c400*/  LDL.64 R2, [R1+0x8a0] ;  /* 0x0008a00001027983 */ /* 0x001ea80000100a00 */
[----:B---3--:R0:W-:Y:S04]  /*1c410*/  STL [R1+0x16c], R11 ;  /* 0x00016c0b01007387 */ /* 0x0081e80000100800 */
[----:B0-----:R-:W3:Y:S01]  /*1c420*/  LDL.64 R10, [R1+0x8c8] ;  /* 0x0008c800010a7983 */ /* 0x001ee20000100a00 */
[----:B------:R-:W-:-:S03]  /*1c430*/  IMAD.WIDE R6, R0, 0x2, R6 ;  /* 0x0000000200067825 */ /* 0x000fc600078e0206 */
[----:B------:R0:W-:Y:S01]  /*1c440*/  STL [R1+0x168], R13 ;  /* 0x0001680d01007387 */ /* 0x0001e20000100800 */
[----:B------:R-:W-:-:S03]  /*1c450*/  IMAD.WIDE R8, R0, 0x2, R8 ;  /* 0x0000000200087825 */ /* 0x000fc600078e0208 */
[----:B------:R-:W4:Y:S04]  /*1c460*/  LDG.E.U16 R7, [R6.64] ;  /* 0x0000000406077981 */ /* 0x000f28000c1e1500 */
[----:B------:R-:W2:Y:S04]  /*1c470*/  LDG.E.U16 R9, [R8.64] ;  /* 0x0000000408097981 */ /* 0x000ea8000c1e1500 */
[----:B0-----:R-:W2:Y:S04]  /*1c480*/  LDL.64 R12, [R1+0x8c0] ;  /* 0x0008c000010c7983 */ /* 0x001ea80000100a00 */
[----:B-----5:R0:W-:Y:S04]  /*1c490*/  STL [R1+0x164], R5 ;  /* 0x0001640501007387 */ /* 0x0201e80000100800 */
[----:B0-----:R-:W5:Y:S01]  /*1c4a0*/  LDL.64 R4, [R1+0x8b8] ;  /* 0x0008b80001047983 */ /* 0x001f620000100a00 */
[----:B---3--:R-:W-:-:S06]  /*1c4b0*/  IMAD.WIDE R10, R0, 0x2, R10 ;  /* 0x00000002000a7825 */ /* 0x008fcc00078e020a */
[----:B------:R-:W3:Y:S04]  /*1c4c0*/  LDG.E.U16 R11, [R10.64] ;  /* 0x000000040a0b7981 */ /* 0x000ee8000c1e1500 */
[----:B----4-:R0:W-:Y:S01]  /*1c4d0*/  STL [R1+0x160], R7 ;  /* 0x0001600701007387 */ /* 0x0101e20000100800 */
[----:B--2---:R-:W-:-:S03]  /*1c4e0*/  IMAD.WIDE R12, R0, 0x2, R12 ;  /* 0x00000002000c7825 */ /* 0x004fc600078e020c */
[----:B------:R1:W-:Y:S01]  /*1c4f0*/  STL [R1+0x15c], R9 ;  /* 0x00015c0901007387 */ /* 0x0003e20000100800 */
[----:B0-----:R-:W-:-:S03]  /*1c500*/  IMAD.WIDE R6, R0, 0x2, R16 ;  /* 0x0000000200067825 */ /* 0x001fc600078e0210 */
[----:B------:R0:W2:Y:S04]  /*1c510*/  LDG.E.U16 R13, [R12.64] ;  /* 0x000000040c0d7981 */ /* 0x0000a8000c1e1500 */
[----:B------:R-:W4:Y:S01]  /*1c520*/  LDL.64 R16, [R1+0x870] ;  /* 0x0008700001107983 */ /* 0x000f220000100a00 */
[----:B-----5:R-:W-:-:S05]  /*1c530*/  IMAD.WIDE R4, R0, 0x2, R4 ;  /* 0x0000000200047825 */ /* 0x020fca00078e0204 */
[----:B0-----:R0:W5:Y:S04]  /*1c540*/  LDG.E.U16 R12, [R4.64] ;  /* 0x00000004040c7981 */ /* 0x001168000c1e1500 */
[----:B---3--:R3:W-:Y:S04]  /*1c550*/  STL [R1+0x158], R11 ;  /* 0x0001580b01007387 */ /* 0x0087e80000100800 */
[----:B0-----:R-:W4:Y:S01]  /*1c560*/  LDL.64 R4, [R1+0x898] ;  /* 0x0008980001047983 */ /* 0x001f220000100a00 */
[----:B-1----:R-:W-:-:S04]  /*1c570*/  IMAD.WIDE R8, R0, 0x2, R14 ;  /* 0x0000000200087825 */ /* 0x002fc800078e020e */
[C---:B---3--:R-:W-:Y:S02]  /*1c580*/  IMAD.WIDE R10, R0.reuse, 0x2, R2 ;  /* 0x00000002000a7825 */ /* 0x048fe400078e0202 */
[----:B------:R0:W3:Y:S04]  /*1c590*/  LDG.E.U16 R2, [R8.64] ;  /* 0x0000000408027981 */ /* 0x0000e8000c1e1500 */
[----:B--2---:R1:W-:Y:S04]  /*1c5a0*/  STL [R1+0x154], R13 ;  /* 0x0001540d01007387 */ /* 0x0043e80000100800 */
[----:B------:R2:W3:Y:S04]  /*1c5b0*/  LDG.E.U16 R3, [R10.64] ;  /* 0x000000040a037981 */ /* 0x0004e8000c1e1500 */
[----:B0-----:R-:W3:Y:S04]  /*1c5c0*/  LDL.64 R8, [R1+0x888] ;  /* 0x0008880001087983 */ /* 0x001ee80000100a00 */
[----:B-1----:R0:W5:Y:S04]  /*1c5d0*/  LDG.E.U16 R13, [R6.64] ;  /* 0x00000004060d7981 */ /* 0x002168000c1e1500 */
[----:B------:R-:W5:Y:S04]  /*1c5e0*/  LDL.64 R14, [R1+0x868] ;  /* 0x00086800010e7983 */ /* 0x000f680000100a00 */
[----:B--2---:R-:W2:Y:S04]  /*1c5f0*/  LDL.64 R10, [R1+0x878] ;  /* 0x00087800010a7983 */ /* 0x004ea80000100a00 */
[----:B0-----:R-:W2:Y:S01]  /*1c600*/  LDL.64 R6, [R1+0x890] ;  /* 0x0008900001067983 */ /* 0x001ea20000100a00 */
[----:B----4-:R-:W-:-:S06]  /*1c610*/  IMAD.WIDE R4, R0, 0x2, R4 ;  /* 0x0000000200047825 */ /* 0x010fcc00078e0204 */
[----:B------:R-:W4:Y:S01]  /*1c620*/  LDG.E.U16 R5, [R4.64] ;  /* 0x0000000404057981 */ /* 0x000f22000c1e1500 */
[----:B---3--:R-:W-:-:S03]  /*1c630*/  IMAD.WIDE R8, R0, 0x2, R8 ;  /* 0x0000000200087825 */ /* 0x008fc600078e0208 */
[----:B-----5:R-:W-:Y:S04]  /*1c640*/  STL [R1+0x14c], R13 ;  /* 0x00014c0d01007387 */ /* 0x020fe80000100800 */
[----:B------:R0:W-:Y:S04]  /*1c650*/  STL [R1+0x150], R12 ;  /* 0x0001500c01007387 */ /* 0x0001e80000100800 */
[----:B------:R-:W3:Y:S01]  /*1c660*/  LDG.E.U16 R9, [R8.64] ;  /* 0x0000000408097981 */ /* 0x000ee2000c1e1500 */
[----:B--2---:R-:W-:-:S03]  /*1c670*/  IMAD.WIDE R6, R0, 0x2, R6 ;  /* 0x0000000200067825 */ /* 0x004fc600078e0206 */
[----:B0-----:R-:W2:Y:S04]  /*1c680*/  LDL.64 R12, [R1+0x860] ;  /* 0x00086000010c7983 */ /* 0x001ea80000100a00 */
[----:B------:R-:W-:Y:S04]  /*1c690*/  STL [R1+0x144], R3 ;  /* 0x0001440301007387 */ /* 0x000fe80000100800 */
[----:B------:R0:W-:Y:S04]  /*1c6a0*/  STL [R1+0x148], R2 ;  /* 0x0001480201007387 */ /* 0x0001e80000100800 */
[----:B------:R-:W5:Y:S04]  /*1c6b0*/  LDG.E.U16 R7, [R6.64] ;  /* 0x0000000406077981 */ /* 0x000f68000c1e1500 */
[----:B0-----:R-:W2:Y:S04]  /*1c6c0*/  LDL.64 R2, [R1+0x858] ;  /* 0x0008580001027983 */ /* 0x001ea80000100a00 */
[----:B----4-:R0:W-:Y:S04]  /*1c6d0*/  STL [R1+0x140], R5 ;  /* 0x0001400501007387 */ /* 0x0101e80000100800 */
[----:B0-----:R-:W4:Y:S04]  /*1c6e0*/  LDL.64 R4, [R1+0x880] ;  /* 0x0008800001047983 */ /* 0x001f280000100a00 */
[----:B-----5:R0:W-:Y:S04]  /*1c6f0*/  STL [R1+0x13c], R7 ;  /* 0x00013c0701007387 */ /* 0x0201e80000100800 */
[----:B---3--:R1:W-:Y:S01]  /*1c700*/  STL [R1+0x138], R9 ;  /* 0x0001380901007387 */ /* 0x0083e20000100800 */
[----:B0-----:R-:W-:-:S04]  /*1c710*/  IMAD.WIDE R6, R0, 0x2, R10 ;  /* 0x0000000200067825 */ /* 0x001fc800078e020a */
[C---:B-1----:R-:W-:Y:S01]  /*1c720*/  IMAD.WIDE R8, R0.reuse, 0x2, R16 ;  /* 0x0000000200087825 */ /* 0x042fe200078e0210 */
[----:B------:R-:W3:Y:S04]  /*1c730*/  LDG.E.U16 R11, [R6.64] ;  /* 0x00000004060b7981 */ /* 0x000ee8000c1e1500 */
[----:B------:R0:W5:Y:S01]  /*1c740*/  LDG.E.U16 R10, [R8.64] ;  /* 0x00000004080a7981 */ /* 0x000162000c1e1500 */
[----:B----4-:R-:W-:-:S05]  /*1c750*/  IMAD.WIDE R4, R0, 0x2, R4 ;  /* 0x0000000200047825 */ /* 0x010fca00078e0204 */
[----:B------:R1:W4:Y:S02]  /*1c760*/  LDG.E.U16 R17, [R4.64] ;  /* 0x0000000404117981 */ /* 0x000324000c1e1500 */
[C---:B-1----:R-:W-:Y:S02]  /*1c770*/  IMAD.WIDE R4, R0.reuse, 0x2, R14 ;  /* 0x0000000200047825 */ /* 0x042fe400078e020e */
[----:B----4-:R1:W-:Y:S04]  /*1c780*/  STL [R1+0x134], R17 ;  /* 0x0001341101007387 */ /* 0x0103e80000100800 */
[----:B------:R-:W4:Y:S04]  /*1c790*/  LDL.64 R14, [R1+0x828] ;  /* 0x00082800010e7983 */ /* 0x000f280000100a00 */
[----:B-1----:R-:W4:Y:S04]  /*1c7a0*/  LDL.64 R16, [R1+0x830] ;  /* 0x0008300001107983 */ /* 0x002f280000100a00 */
[----:B---3--:R1:W-:Y:S04]  /*1c7b0*/  STL [R1+0x130], R11 ;  /* 0x0001300b01007387 */ /* 0x0083e80000100800 */
[----:B-1----:R1:W3:Y:S04]  /*1c7c0*/  LDG.E.U16 R11, [R4.64] ;  /* 0x00000004040b7981 */ /* 0x0022e8000c1e1500 */
[----:B-1----:R-:W3:Y:S01]  /*1c7d0*/  LDL.64 R4, [R1+0x850] ;  /* 0x0008500001047983 */ /* 0x002ee20000100a00 */
[----:B--2---:R-:W-:-:S03]  /*1c7e0*/  IMAD.WIDE R6, R0, 0x2, R12 ;  /* 0x0000000200067825 */ /* 0x004fc600078e020c */
[----:B------:R-:W2:Y:S01]  /*1c7f0*/  LDL.64 R12, [R1+0x820] ;  /* 0x00082000010c7983 */ /* 0x000ea20000100a00 */
[----:B0-----:R-:W-:-:S03]  /*1c800*/  IMAD.WIDE R8, R0, 0x2, R2 ;  /* 0x0000000200087825 */ /* 0x001fc600078e0202 */
[----:B------:R0:W2:Y:S04]  /*1c810*/  LDG.E.U16 R2, [R6.64] ;  /* 0x0000000406027981 */ /* 0x0000a8000c1e1500 */
[----:B------:R1:W2:Y:S04]  /*1c820*/  LDG.E.U16 R3, [R8.64] ;  /* 0x0000000408037981 */ /* 0x0002a8000c1e1500 */
[----:B0-----:R-:W2:Y:S04]  /*1c830*/  LDL.64 R6, [R1+0x848] ;  /* 0x0008480001067983 */ /* 0x001ea80000100a00 */
[----:B-1----:R-:W4:Y:S01]  /*1c840*/  LDL.64 R8, [R1+0x840] ;  /* 0x0008400001087983 */ /* 0x002f220000100a00 */
[----:B---3--:R-:W-:-:S06]  /*1c850*/  IMAD.WIDE R4, R0, 0x2, R4 ;  /* 0x0000000200047825 */ /* 0x008fcc00078e0204 */
[----:B------:R-:W3:Y:S04]  /*1c860*/  LDG.E.U16 R5, [R4.64] ;  /* 0x0000000404057981 */ /* 0x000ee8000c1e1500 */
[----:B------:R-:W-:Y:S04]  /*1c870*/  STL [R1+0x128], R11 ;  /* 0x0001280b01007387 */ /* 0x000fe80000100800 */
[----:B-----5:R0:W-:Y:S01]  /*1c880*/  STL [R1+0x12c], R10 ;  /* 0x00012c0a01007387 */ /* 0x0201e20000100800 */
[----:B--2---:R-:W-:-:S04]  /*1c890*/  IMAD.WIDE R6, R0, 0x2, R6 ;  /* 0x0000000200067825 */ /* 0x004fc800078e0206 */
[C---:B----4-:R-:W-:Y:S01]  /*1c8a0*/  IMAD.WIDE R8, R0.reuse, 0x2, R8 ;  /* 0x0000000200087825 */ /* 0x050fe200078e0208 */
[----:B0-----:R-:W2:Y:S04]  /*1c8b0*/  LDL.64 R10, [R1+0x818] ;  /* 0x00081800010a7983 */ /* 0x001ea80000100a00 */
[----:B------:R-:W-:Y:S04]  /*1c8c0*/  STL [R1+0x120], R3 ;  /* 0x0001200301007387 */ /* 0x000fe80000100800 */
[----:B------:R0:W-:Y:S04]  /*1c8d0*/  STL [R1+0x124], R2 ;  /* 0x0001240201007387 */ /* 0x0001e80000100800 */
[----:B------:R1:W4:Y:S04]  /*1c8e0*/  LDG.E.U16 R6, [R6.64] ;  /* 0x0000000406067981 */ /* 0x000328000c1e1500 */
[----:B0-----:R-:W5:Y:S04]  /*1c8f0*/  LDL.64 R2, [R1+0x810] ;  /* 0x0008100001027983 */ /* 0x001f680000100a00 */
[----:B-1----:R-:W2:Y:S04]  /*1c900*/  LDG.E.U16 R7, [R8.64] ;  /* 0x0000000408077981 */ /* 0x002ea8000c1e1500 */
[----:B---3--:R0:W-:Y:S04]  /*1c910*/  STL [R1+0x11c], R5 ;  /* 0x00011c0501007387 */ /* 0x0081e80000100800 */
[----:B0-----:R-:W3:Y:S04]  /*1c920*/  LDL.64 R4, [R1+0x838] ;  /* 0x0008380001047983 */ /* 0x001ee80000100a00 */
[----:B--2---:R-:W-:Y:S04]  /*1c930*/  STL [R1+0x114], R7 ;  /* 0x0001140701007387 */ /* 0x004fe80000100800 */
[----:B----4-:R0:W-:Y:S02]  /*1c940*/  STL [R1+0x118], R6 ;  /* 0x0001180601007387 */ /* 0x0101e40000100800 */
[----:B0-----:R-:W-:-:S02]  /*1c950*/  IMAD.WIDE R6, R0, 0x2, R16 ;  /* 0x0000000200067825 */ /* 0x001fc400078e0210 */
[----:B------:R-:W2:Y:S04]  /*1c960*/  LDL.64 R16, [R1+0x708] ;  /* 0x0007080001107983 */ /* 0x000ea80000100a00 */
[----:B------:R-:W4:Y:S01]  /*1c970*/  LDG.E.U16 R7, [R6.64] ;  /* 0x0000000406077981 */ /* 0x000f22000c1e1500 */
[----:B---3--:R-:W-:-:S04]  /*1c980*/  IMAD.WIDE R8, R0, 0x2, R4 ;  /* 0x0000000200087825 */ /* 0x008fc800078e0204 */
[C---:B------:R-:W-:Y:S02]  /*1c990*/  IMAD.WIDE R4, R0.reuse, 0x2, R14 ;  /* 0x0000000200047825 */ /* 0x040fe400078e020e */
[----:B------:R0:W3:Y:S04]  /*1c9a0*/  LDG.E.U16 R15, [R8.64] ;  /* 0x00000004080f7981 */ /* 0x0000e8000c1e1500 */
[----:B------:R-:W2:Y:S01]  /*1c9b0*/  LDG.E.U16 R5, [R4.64] ;  /* 0x0000000404057981 */ /* 0x000ea2000c1e1500 */
[----:B0-----:R-:W-:-:S05]  /*1c9c0*/  IMAD.WIDE R8, R0, 0x2, R12 ;  /* 0x0000000200087825 */ /* 0x001fca00078e020c */
[----:B------:R0:W2:Y:S04]  /*1c9d0*/  LDG.E.U16 R13, [R8.64] ;  /* 0x00000004080d7981 */ /* 0x0000a8000c1e1500 */
[----:B---3--:R1:W-:Y:S04]  /*1c9e0*/  STL [R1+0x110], R15 ;  /* 0x0001100f01007387 */ /* 0x0083e80000100800 */
[----:B-1----:R-:W3:Y:S04]  /*1c9f0*/  LDL.64 R14, [R1+0x6c8] ;  /* 0x0006c800010e7983 */ /* 0x002ee80000100a00 */
[----:B----4-:R1:W-:Y:S04]  /*1ca00*/  STL [R1+0x10c], R7 ;  /* 0x00010c0701007387 */ /* 0x0103e80000100800 */
[----:B--2---:R5:W-:Y:S04]  /*1ca10*/  STL [R1+0x108], R5 ;  /* 0x0001080501007387 */ /* 0x004be80000100800 */
[----:B0-----:R-:W2:Y:S01]  /*1ca20*/  LDL.64 R8, [R1+0x808] ;  /* 0x0008080001087983 */ /* 0x001ea20000100a00 */
[----:B-1----:R-:W-:-:S03]  /*1ca30*/  IMAD.WIDE R6, R0, 0x2, R10 ;  /* 0x0000000200067825 */ /* 0x002fc600078e020a */
[----:B------:R-:W4:Y:S01]  /*1ca40*/  LDL.64 R10, [R1+0x688] ;  /* 0x00068800010a7983 */ /* 0x000f220000100a00 */
[----:B-----5:R-:W-:-:S03]  /*1ca50*/  IMAD.WIDE R4, R0, 0x2, R2 ;  /* 0x0000000200047825 */ /* 0x020fc600078e0202 */
[----:B------:R0:W5:Y:S04]  /*1ca60*/  LDG.E.U16 R2, [R6.64] ;  /* 0x0000000406027981 */ /* 0x000168000c1e1500 */
[----:B------:R1:W3:Y:S04]  /*1ca70*/  LDG.E.U16 R3, [R4.64] ;  /* 0x0000000404037981 */ /* 0x0002e8000c1e1500 */
[----:B0-----:R-:W3:Y:S04]  /*1ca80*/  LDL.64 R6, [R1+0x7c8] ;  /* 0x0007c80001067983 */ /* 0x001ee80000100a00 */
[----:B-1----:R-:W4:Y:S01]  /*1ca90*/  LDL.64 R4, [R1+0x788] ;  /* 0x0007880001047983 */ /* 0x002f220000100a00 */
[----:B--2---:R-:W-:-:S06]  /*1caa0*/  IMAD.WIDE R8, R0, 0x2, R8 ;  /* 0x0000000200087825 */ /* 0x004fcc00078e0208 */
[----:B------:R-:W2:Y:S04]  /*1cab0*/  LDG.E.U16 R9, [R8.64] ;  /* 0x0000000408097981 */ /* 0x000ea8000c1e1500 */
[----:B------:R0:W-:Y:S01]  /*1cac0*/  STL [R1+0x104], R13 ;  /* 0x0001040d01007387 */ /* 0x0001e20000100800 */
[----:B---3--:R-:W-:-:S03]  /*1cad0*/  IMAD.WIDE R6, R0, 0x2, R6 ;  /* 0x0000000200067825 */ /* 0x008fc600078e0206 */
[----:B0-----:R-:W3:Y:S04]  /*1cae0*/  LDL.64 R12, [R1+0x648] ;  /* 0x00064800010c7983 */ /* 0x001ee80000100a00 */
[----:B------:R-:W-:Y:S04]  /*1caf0*/  STL [R1+0xfc], R3 ;  /* 0x0000fc0301007387 */ /* 0x000fe80000100800 */
[----:B-----5:R0:W-:Y:S04]  /*1cb00*/  STL [R1+0x100], R2 ;  /* 0x0001000201007387 */ /* 0x0201e80000100800 */
[----:B------:R-:W5:Y:S04]  /*1cb10*/  LDG.E.U16 R7, [R6.64] ;  /* 0x0000000406077981 */ /* 0x000f68000c1e1500 */
[----:B0-----:R-:W3:Y:S04]  /*1cb20*/  LDL.64 R2, [R1+0x608] ;  /* 0x0006080001027983 */ /* 0x001ee80000100a00 */
[----:B--2---:R0:W-:Y:S04]  /*1cb30*/  STL [R1+0xf8], R9 ;  /* 0x0000f80901007387 */ /* 0x0041e80000100800 */
[----:B0-----:R-:W2:Y:S01]  /*1cb40*/  LDL.64 R8, [R1+0x748] ;  /* 0x0007480001087983 */ /* 0x001ea20000100a00 */
[----:B----4-:R-:W-:-:S06]  /*1cb50*/  IMAD.WIDE R4, R0, 0x2, R4 ;  /* 0x0000000200047825 */ /* 0x010fcc00078e0204 */
[----:B------:R-:W4:Y:S04]  /*1cb60*/  LDG.E.U16 R5, [R4.64] ;  /* 0x0000000404057981 */ /* 0x000f28000c1e1500 */
[----:B-----5:R0:W-:Y:S02]  /*1cb70*/  STL [R1+0xf4], R7 ;  /* 0x0000f40701007387 */ /* 0x0201e40000100800 */
[----:B0-----:R-:W-:-:S04]  /*1cb80*/  IMAD.WIDE R6, R0, 0x2, R16 ;  /* 0x0000000200067825 */ /* 0x001fc800078e0210 */
[----:B--2---:R-:W-:-:S05]  /*1cb90*/  IMAD.WIDE R8, R0, 0x2, R8 ;  /* 0x0000000200087825 */ /* 0x004fca00078e0208 */
[----:B------:R0:W2:Y:S04]  /*1cba0*/  LDG.E.U16 R17, [R8.64] ;  /* 0x0000000408117981 */ /* 0x0000a8000c1e1500 */
[----:B----4-:R1:W-:Y:S01]  /*1cbb0*/  STL [R1+0xf0], R5 ;  /* 0x0000f00501007387 */ /* 0x0103e20000100800 */
[----:B0-----:R-:W-:-:S04]  /*1cbc0*/  IMAD.WIDE R8, R0, 0x2, R10 ;  /* 0x0000000200087825 */ /* 0x001fc800078e020a */
[C---:B-1----:R-:W-:Y:S02]  /*1cbd0*/  IMAD.WIDE R4, R0.reuse, 0x2, R14 ;  /* 0x0000000200047825 */ /* 0x042fe400078e020e */
[----:B------:R0:W4:Y:S04]  /*1cbe0*/  LDG.E.U16 R14, [R6.64] ;  /* 0x00000004060e7981 */ /* 0x000128000c1e1500 */
[----:B------:R3:W5:Y:S02]  /*1cbf0*/  LDG.E.U16 R15, [R4.64] ;  /* 0x00000004040f7981 */ /* 0x000764000c1e1500 */
[C---:B---3--:R-:W-:Y:S02]  /*1cc00*/  IMAD.WIDE R4, R0.reuse, 0x2, R2 ;  /* 0x0000000200047825 */ /* 0x048fe400078e0202 */
[----:B------:R1:W4:Y:S04]  /*1cc10*/  LDG.E.U16 R3, [R8.64] ;  /* 0x0000000408037981 */ /* 0x000328000c1e1500 */
[----:B--2---:R2:W-:Y:S04]  /*1cc20*/  STL [R1+0xec], R17 ;  /* 0x0000ec1101007387 */ /* 0x0045e80000100800 */
[----:B-1----:R-:W3:Y:S01]  /*1cc30*/  LDL.64 R8, [R1+0x800] ;  /* 0x0008000001087983 */ /* 0x002ee20000100a00 */
[----:B0-----:R-:W-:-:S03]  /*1cc40*/  IMAD.WIDE R6, R0, 0x2, R12 ;  /* 0x0000000200067825 */ /* 0x001fc600078e020c */
[----:B------:R-:W3:Y:S04]  /*1cc50*/  LDL.64 R10, [R1+0x6c0] ;  /* 0x0006c000010a7983 */ /* 0x000ee80000100a00 */
[----:B------:R0:W3:Y:S04]  /*1cc60*/  LDG.E.U16 R2, [R6.64] ;  /* 0x0000000406027981 */ /* 0x0000e8000c1e1500 */
[----:B--2---:R-:W2:Y:S04]  /*1cc70*/  LDL.64 R16, [R1+0x700] ;  /* 0x0007000001107983 */ /* 0x004ea80000100a00 */
[----:B0-----:R-:W2:Y:S04]  /*1cc80*/  LDL.64 R6, [R1+0x7c0] ;  /* 0x0007c00001067983 */ /* 0x001ea80000100a00 */
[----:B-----5:R-:W-:Y:S04]  /*1cc90*/  STL [R1+0xe4], R15 ;  /* 0x0000e40f01007387 */ /* 0x020fe80000100800 */
[----:B----4-:R0:W-:Y:S04]  /*1cca0*/  STL [R1+0xe8], R14 ;  /* 0x0000e80e01007387 */ /* 0x0101e80000100800 */
[----:B------:R-:W4:Y:S04]  /*1ccb0*/  LDL.64 R12, [R1+0x640] ;  /* 0x00064000010c7983 */ /* 0x000f280000100a00 */
[----:B0-----:R-:W5:Y:S04]  /*1ccc0*/  LDL.64 R14, [R1+0x680] ;  /* 0x00068000010e7983 */ /* 0x001f680000100a00 */
[----:B------:R0:W-:Y:S04]  /*1ccd0*/  STL [R1+0xe0], R3 ;  /* 0x0000e00301007387 */ /* 0x0001e80000100800 */
[----:B0-----:R0:W4:Y:S04]  /*1cce0*/  LDG.E.U16 R3, [R4.64] ;  /* 0x0000000404037981 */ /* 0x001128000c1e1500 */
[----:B0-----:R-:W5:Y:S01]  /*1ccf0*/  LDL.64 R4, [R1+0x780] ;  /* 0x0007800001047983 */ /* 0x001f620000100a00 */
[----:B---3--:R-:W-:-:S06]  /*1cd00*/  IMAD.WIDE R8, R0, 0x2, R8 ;  /* 0x0000000200087825 */ /* 0x008fcc00078e0208 */
[----:B------:R-:W3:Y:S01]  /*1cd10*/  LDG.E.U16 R9, [R8.64] ;  /* 0x0000000408097981 */ /* 0x000ee2000c1e1500 */
[----:B--2---:R-:W-:-:S06]  /*1cd20*/  IMAD.WIDE R6, R0, 0x2, R6 ;  /* 0x0000000200067825 */ /* 0x004fcc00078e0206 */
[----:B------:R-:W2:Y:S04]  /*1cd30*/  LDG.E.U16 R7, [R6.64] ;  /* 0x0000000406077981 */ /* 0x000ea8000c1e1500 */
[----:B----4-:R-:W-:Y:S04]  /*1cd40*/  STL [R1+0x98], R3 ;  /* 0x0000980301007387 */ /* 0x010fe80000100800 */
[----:B------:R0:W-:Y:S01]  /*1cd50*/  STL [R1+0xc0], R2 ;  /* 0x0000c00201007387 */ /* 0x0001e20000100800 */
[----:B-----5:R-:W-:-:S03]  /*1cd60*/  IMAD.WIDE R4, R0, 0x2, R4 ;  /* 0x0000000200047825 */ /* 0x020fc600078e0204 */
[----:B0-----:R-:W4:Y:S04]  /*1cd70*/  LDL.64 R2, [R1+0x600] ;  /* 0x0006000001027983 */ /* 0x001f280000100a00 */
[----:B------:R-:W5:Y:S04]  /*1cd80*/  LDG.E.U16 R5, [R4.64] ;  /* 0x0000000404057981 */ /* 0x000f68000c1e1500 */
[----:B---3--:R0:W-:Y:S04]  /*1cd90*/  STL [R1+0xdc], R9 ;  /* 0x0000dc0901007387 */ /* 0x0081e80000100800 */
[----:B0-----:R-:W3:Y:S04]  /*1cda0*/  LDL.64 R8, [R1+0x740] ;  /* 0x0007400001087983 */ /* 0x001ee80000100a00 */
[----:B--2---:R0:W-:Y:S02]  /*1cdb0*/  STL [R1+0xd8], R7 ;  /* 0x0000d80701007387 */ /* 0x0041e40000100800 */
[----:B0-----:R-:W-:-:S05]  /*1cdc0*/  IMAD.WIDE R6, R0, 0x2, R16 ;  /* 0x0000000200067825 */ /* 0x001fca00078e0210 */
[----:B------:R-:W2:Y:S04]  /*1cdd0*/  LDG.E.U16 R17, [R6.64] ;  /* 0x0000000406117981 */ /* 0x000ea8000c1e1500 */
[----:B-----5:R0:W-:Y:S02]  /*1cde0*/  STL [R1+0xd4], R5 ;  /* 0x0000d40501007387 */ /* 0x0201e40000100800 */
[C---:B0-----:R-:W-:Y:S02]  /*1cdf0*/  IMAD.WIDE R4, R0.reuse, 0x2, R10 ;  /* 0x0000000200047825 */ /* 0x041fe400078e020a */
[----:B------:R-:W5:Y:S04]  /*1ce00*/  LDL.64 R10, [R1+0x7f8] ;  /* 0x0007f800010a7983 */ /* 0x000f680000100a00 */
[----:B------:R-:W4:Y:S01]  /*1ce10*/  LDG.E.U16 R5, [R4.64] ;  /* 0x0000000404057981 */ /* 0x000f22000c1e1500 */
[----:B---3--:R-:W-:-:S05]  /*1ce20*/  IMAD.WIDE R8, R0, 0x2, R8 ;  /* 0x0000000200087825 */ /* 0x008fca00078e0208 */
[----:B------:R0:W3:Y:S02]  /*1ce30*/  LDG.E.U16 R16, [R8.64] ;  /* 0x0000000408107981 */ /* 0x0000e4000c1e1500 */
[----:B0-----:R-:W-:-:S06]  /*1ce40*/  IMAD.WIDE R8, R0, 0x2, R14 ;  /* 0x0000000200087825 */ /* 0x001fcc00078e020e */
[----:B------:R0:W4:Y:S04]  /*1ce50*/  LDG.E.U16 R9, [R8.64] ;  /* 0x0000000408097981 */ /* 0x000128000c1e1500 */
[----:B--2---:R-:W-:Y:S01]  /*1ce60*/  STL [R1+0xcc], R17 ;  /* 0x0000cc1101007387 */ /* 0x004fe20000100800 */
[----:B------:R-:W-:-:S05]  /*1ce70*/  IMAD.WIDE R6, R0, 0x2, R12 ;  /* 0x0000000200067825 */ /* 0x000fca00078e020c */
[----:B0-----:R0:W2:Y:S01]  /*1ce80*/  LDG.E.U16 R8, [R6.64] ;  /* 0x0000000406087981 */ /* 0x0010a2000c1e1500 */
[----:B-----5:R-:W-:-:S06]  /*1ce90*/  IMAD.WIDE R10, R0, 0x2, R10 ;  /* 0x00000002000a7825 */ /* 0x020fcc00078e020a */
[----:B------:R-:W5:Y:S04]  /*1cea0*/  LDG.E.U16 R11, [R10.64] ;  /* 0x000000040a0b7981 */ /* 0x000f68000c1e1500 */
[----:B---3--:R1:W-:Y:S04]  /*1ceb0*/  STL [R1+0xd0], R16 ;  /* 0x0000d01001007387 */ /* 0x0083e80000100800 */
[----:B-1----:R-:W3:Y:S01]  /*1cec0*/  LDL.64 R16, [R1+0x6b8] ;  /* 0x0006b80001107983 */ /* 0x002ee20000100a00 */
[----:B----4-:R1:W-:Y:S03]  /*1ced0*/  STL [R1+0xc8], R5 ;  /* 0x0000c80501007387 */ /* 0x0103e60000100800 */
[----:B0-----:R-:W4:Y:S01]  /*1cee0*/  LDL.64 R6, [R1+0x7b8] ;  /* 0x0007b80001067983 */ /* 0x001f220000100a00 */
[----:B------:R-:W2:Y:S03]  /*1cef0*/  LDL.64 R14, [R1+0x678] ;  /* 0x00067800010e7983 */ /* 0x000ea60000100a00 */
[----:B------:R-:W2:Y:S01]  /*1cf00*/  LDL.64 R12, [R1+0x5f8] ;  /* 0x0005f800010c7983 */ /* 0x000ea20000100a00 */
[----:B-1----:R-:W-:-:S03]  /*1cf10*/  IMAD.WIDE R4, R0, 0x2, R2 ;  /* 0x0000000200047825 */ /* 0x002fc600078e0202 */
[----:B------:R-:W2:Y:S01]  /*1cf20*/  LDL.64 R2, [R1+0x638] ;  /* 0x0006380001027983 */ /* 0x000ea20000100a00 */
[----:B------:R0:W-:Y:S03]  /*1cf30*/  STL [R1+0xc4], R9 ;  /* 0x0000c40901007387 */ /* 0x0001e60000100800 */
[----:B0-----:R0:W2:Y:S04]  /*1cf40*/  LDG.E.U16 R9, [R4.64] ;  /* 0x0000000404097981 */ /* 0x0010a8000c1e1500 */
[----:B0-----:R-:W3:Y:S01]  /*1cf50*/  LDL.64 R4, [R1+0x778] ;  /* 0x0007780001047983 */ /* 0x001ee20000100a00 */
[----:B----4-:R-:W-:-:S06]  /*1cf60*/  IMAD.WIDE R6, R0, 0x2, R6 ;  /* 0x0000000200067825 */ /* 0x010fcc00078e0206 */
[----:B------:R-:W4:Y:S04]  /*1cf70*/  LDG.E.U16 R7, [R6.64] ;  /* 0x0000000406077981 */ /* 0x000f28000c1e1500 */
[----:B--2---:R-:W-:Y:S01]  /*1cf80*/  STL [R1+0x1fc0], R9 ;  /* 0x001fc00901007387 */ /* 0x004fe20000100800 */
[----:B------:R0:W-:Y:S02]  /*1cf90*/  STL [R1+0xbc], R8 ;  /* 0x0000bc0801007387 */ /* 0x0001e40000100800 */
[C---:B---3--:R-:W-:Y:S01]  /*1cfa0*/  IMAD.WIDE R4, R0.reuse, 0x2, R4 ;  /* 0x0000000200047825 */ /* 0x048fe200078e0204 */
[----:B0-----:R-:W2:Y:S03]  /*1cfb0*/  LDL.64 R8, [R1+0x6f8] ;  /* 0x0006f80001087983 */ /* 0x001ea60000100a00 */
[----:B-----5:R0:W-:Y:S02]  /*1cfc0*/  STL [R1+0xb8], R11 ;  /* 0x0000b80b01007387 */ /* 0x0201e40000100800 */
[----:B------:R-:W3:Y:S04]  /*1cfd0*/  LDG.E.U16 R5, [R4.64] ;  /* 0x0000000404057981 */ /* 0x000ee8000c1e1500 */
[----:B0-----:R-:W5:Y:S04]  /*1cfe0*/  LDL.64 R10, [R1+0x738] ;  /* 0x00073800010a7983 */ /* 0x001f680000100a00 */
[----:B----4-:R2:W-:Y:S02]  /*1cff0*/  STL [R1+0xb4], R7 ;  /* 0x0000b40701007387 */ /* 0x0105e40000100800 */
[----:B--2---:R-:W-:-:S02]  /*1d000*/  IMAD.WIDE R6, R0, 0x2, R8 ;  /* 0x0000000200067825 */ /* 0x004fc400078e0208 */
[----:B---3--:R0:W-:Y:S02]  /*1d010*/  STL [R1+0xb0], R5 ;  /* 0x0000b00501007387 */ /* 0x0081e40000100800 */
[----:B-----5:R-:W-:-:S04]  /*1d020*/  IMAD.WIDE R10, R0, 0x2, R10 ;  /* 0x00000002000a7825 */ /* 0x020fc800078e020a */
[C---:B0-----:R-:W-:Y:S01]  /*1d030*/  IMAD.WIDE R4, R0.reuse, 0x2, R16 ;  /* 0x0000000200047825 */ /* 0x041fe200078e0210 */
[----:B------:R0:W2:Y:S04]  /*1d040*/  LDG.E.U16 R9, [R10.64] ;  /* 0x000000040a097981 */ /* 0x0000a8000c1e1500 */
[----:B------:R1:W3:Y:S04]  /*1d050*/  LDG.E.U16 R16, [R6.64] ;  /* 0x0000000406107981 */ /* 0x0002e8000c1e1500 */
[----:B------:R4:W5:Y:S01]  /*1d060*/  LDG.E.U16 R17, [R4.64] ;  /* 0x0000000404117981 */ /* 0x000962000c1e1500 */
[----:B0-----:R-:W-:-:S05]  /*1d070*/  IMAD.WIDE R10, R0, 0x2, R14 ;  /* 0x00000002000a7825 */ /* 0x001fca00078e020e */
[----:B------:R0:W3:Y:S04]  /*1d080*/  LDG.E.U16 R8, [R10.64] ;  /* 0x000000040a087981 */ /* 0x0000e8000c1e1500 */
[----:B0-----:R-:W3:Y:S01]  /*1d090*/  LDL.64 R10, [R1+0x7f0] ;  /* 0x0007f000010a7983 */ /* 0x001ee20000100a00 */
[----:B-1----:R-:W-:-:S04]  /*1d0a0*/  IMAD.WIDE R6, R0, 0x2, R2 ;  /* 0x0000000200067825 */ /* 0x002fc800078e0202 */
[----:B------:R-:W3:Y:S02]  /*1d0b0*/  LDL.64 R2, [R1+0x6b0] ;  /* 0x0006b00001027983 */ /* 0x000ee40000100a00 */
[C---:B----4-:R-:W-:Y:S01]  /*1d0c0*/  IMAD.WIDE R4, R0.reuse, 0x2, R12 ;  /* 0x0000000200047825 */ /* 0x050fe200078e020c */
[----:B--2---:R0:W-:Y:S04]  /*1d0d0*/  STL [R1+0xac], R9 ;  /* 0x0000ac0901007387 */ /* 0x0041e80000100800 */
[----:B0-----:R0:W2:Y:S04]  /*1d0e0*/  LDG.E.U16 R9, [R6.64] ;  /* 0x0000000406097981 */ /* 0x0010a8000c1e1500 */
[----:B0-----:R-:W4:Y:S01]  /*1d0f0*/  LDL.64 R6, [R1+0x7b0] ;  /* 0x0007b00001067983 */ /* 0x001f220000100a00 */
[----:B-----5:R-:W-:Y:S02]  /*1d100*/  STL [R1+0xa4], R17 ;  /* 0x0000a41101007387 */ /* 0x020fe40000100800 */
[----:B---3--:R0:W-:Y:S01]  /*1d110*/  STL [R1+0xa8], R16 ;  /* 0x0000a81001007387 */ /* 0x0081e20000100800 */
[----:B------:R-:W3:Y:S04]  /*1d120*/  LDL.64 R14, [R1+0x630] ;  /* 0x00063000010e7983 */ /* 0x000ee80000100a00 */
[----:B------:R-:W5:Y:S01]  /*1d130*/  LDL.64 R12, [R1+0x5f0] ;  /* 0x0005f000010c7983 */ /* 0x000f620000100a00 */
[----:B------:R-:W-:-:S06]  /*1d140*/  IMAD.WIDE R10, R0, 0x2, R10 ;  /* 0x00000002000a7825 */ /* 0x000fcc00078e020a */
[----:B------:R-:W2:Y:S04]  /*1d150*/  LDG.E.U16 R11, [R10.64] ;  /* 0x000000040a0b7981 */ /* 0x000ea8000c1e1500 */
[----:B0-----:R-:W2:Y:S01]  /*1d160*/  LDL.64 R16, [R1+0x670] ;  /* 0x0006700001107983 */ /* 0x001ea20000100a00 */
[----:B------:R0:W-:Y:S03]  /*1d170*/  STL [R1+0xa0], R8 ;  /* 0x0000a00801007387 */ /* 0x0001e60000100800 */
[----:B0-----:R0:W2:Y:S04]  /*1d180*/  LDG.E.U16 R8, [R4.64] ;  /* 0x0000000404087981 */ /* 0x0010a8000c1e1500 */
[----:B0-----:R-:W3:Y:S04]  /*1d190*/  LDL.64 R4, [R1+0x770] ;  /* 0x0007700001047983 */ /* 0x001ee80000100a00 */
[----:B--2---:R-:W-:Y:S01]  /*1d1a0*/  STL [R1+0x1fb8], R8 ;  /* 0x001fb80801007387 */ /* 0x004fe20000100800 */
[----:B------:R0:W-:Y:S03]  /*1d1b0*/  STL [R1+0x9c], R9 ;  /* 0x00009c0901007387 */ /* 0x0001e60000100800 */
[----:B0-----:R-:W2:Y:S01]  /*1d1c0*/  LDL.64 R8, [R1+0x6f0] ;  /* 0x0006f00001087983 */ /* 0x001ea20000100a00 */
[----:B------:R0:W-:Y:S03]  /*1d1d0*/  STL [R1+0x94], R11 ;  /* 0x0000940b01007387 */ /* 0x0001e60000100800 */
[----:B0-----:R-:W2:Y:S01]  /*1d1e0*/  LDL.64 R10, [R1+0x730] ;  /* 0x00073000010a7983 */ /* 0x001ea20000100a00 */
[----:B----4-:R-:W-:-:S04]  /*1d1f0*/  IMAD.WIDE R6, R0, 0x2, R6 ;  /* 0x0000000200067825 */ /* 0x010fc800078e0206 */
[C---:B---3--:R-:W-:Y:S02]  /*1d200*/  IMAD.WIDE R4, R0.reuse, 0x2, R4 ;  /* 0x0000000200047825 */ /* 0x048fe400078e0204 */
[----:B------:R-:W3:Y:S04]  /*1d210*/  LDG.E.U16 R7, [R6.64] ;  /* 0x0000000406077981 */ /* 0x000ee8000c1e1500 */
[----:B------:R-:W4:Y:S01]  /*1d220*/  LDG.E.U16 R5, [R4.64] ;  /* 0x0000000404057981 */ /* 0x000f22000c1e1500 */
[----:B--2---:R-:W-:-:S06]  /*1d230*/  IMAD.WIDE R10, R0, 0x2, R10 ;  /* 0x00000002000a7825 */ /* 0x004fcc00078e020a */
[----:B------:R-:W2:Y:S04]  /*1d240*/  LDG.E.U16 R11, [R10.64] ;  /* 0x000000040a0b7981 */ /* 0x000ea8000c1e1500 */
[----:B---3--:R0:W-:Y:S01]  /*1d250*/  STL [R1+0x90], R7 ;  /* 0x0000900701007387 */ /* 0x0081e20000100800 */
[----:B----4-:R1:W-:Y:S02]  /*1d260*/  STL [R1+0x8c], R5 ;  /* 0x00008c0501007387 */ /* 0x0103e40000100800 */
[----:B0-----:R-:W-:-:S04]  /*1d270*/  IMAD.WIDE R6, R0, 0x2, R8 ;  /* 0x0000000200067825 */ /* 0x001fc800078e0208 */
[C---:B-1----:R-:W-:Y:S02]  /*1d280*/  IMAD.WIDE R4, R0.reuse, 0x2, R2 ;  /* 0x0000000200047825 */ /* 0x042fe400078e0202 */
[----:B------:R-:W3:Y:S04]  /*1d290*/  LDL.64 R2, [R1+0x7e8] ;  /* 0x0007e80001027983 */ /* 0x000ee80000100a00 */
[----:B------:R0:W4:Y:S04]  /*1d2a0*/  LDG.E.U16 R8, [R6.64] ;  /* 0x0000000406087981 */ /* 0x000128000c1e1500 */
[----:B------:R5:W3:Y:S01]  /*1d2b0*/  LDG.E.U16 R9, [R4.64] ;  /* 0x0000000404097981 */ /* 0x000ae2000c1e1500 */
[----:B0-----:R-:W-:-:S04]  /*1d2c0*/  IMAD.WIDE R6, R0, 0x2, R14 ;  /* 0x0000000200067825 */ /* 0x001fc800078e020e */
[C---:B-----5:R-:W-:Y:S02]  /*1d2d0*/  IMAD.WIDE R4, R0.reuse, 0x2, R12 ;  /* 0x0000000200047825 */ /* 0x060fe400078e020c */
[----:B------:R0:W5:Y:S04]  /*1d2e0*/  LDG.E.U16 R13, [R6.64] ;  /* 0x00000004060d7981 */ /* 0x000168000c1e1500 */
[----:B0-----:R0:W5:Y:S04]  /*1d2f0*/  LDG.E.U16 R7, [R4.64] ;  /* 0x0000000404077981 */ /* 0x001168000c1e1500 */
[----:B--2---:R1:W-:Y:S01]  /*1d300*/  STL [R1+0x88], R11 ;  /* 0x0000880b01007387 */ /* 0x0043e20000100800 */
[----:B------:R-:W2:Y:S02]  /*1d310*/  LDL.64 R14, [R1+0x6a8] ;  /* 0x0006a800010e7983 */ /* 0x000ea40000100a00 */
[----:B-1----:R-:W-:-:S05]  /*1d320*/  IMAD.WIDE R10, R0, 0x2, R16 ;  /* 0x00000002000a7825 */ /* 0x002fca00078e0210 */
[----:B------:R1:W2:Y:S04]  /*1d330*/  LDG.E.U16 R12, [R10.64] ;  /* 0x000000040a0c7981 */ /* 0x0002a8000c1e1500 */
[----:B-1----:R-:W2:Y:S01]  /*1d340*/  LDL.64 R10, [R1+0x7a8] ;  /* 0x0007a800010a7983 */ /* 0x002ea20000100a00 */
[----:B---3--:R-:W-:Y:S02]  /*1d350*/  STL [R1+0x7c], R9 ;  /* 0x00007c0901007387 */ /* 0x008fe40000100800 */
[----:B----4-:R1:W-:Y:S02]  /*1d360*/  STL [R1+0x84], R8 ;  /* 0x0000840801007387 */ /* 0x0103e40000100800 */
[----:B------:R-:W3:Y:S01]  /*1d370*/  LDL.64 R16, [R1+0x628] ;  /* 0x0006280001107983 */ /* 0x000ee20000100a00 */
[----:B0-----:R-:W4:Y:S04]  /*1d380*/  LDL.64 R4, [R1+0x768] ;  /* 0x0007680001047983 */ /* 0x001f280000100a00 */
[----:B-1----:R-:W3:Y:S01]  /*1d390*/  LDL.64 R8, [R1+0x668] ;  /* 0x0006680001087983 */ /* 0x002ee20000100a00 */
[----:B-----5:R0:W-:Y:S03]  /*1d3a0*/  STL [R1+0x1fac], R7 ;  /* 0x001fac0701007387 */ /* 0x0201e60000100800 */
[----:B0-----:R-:W5:Y:S01]  /*1d3b0*/  LDL.64 R6, [R1+0x6e8] ;  /* 0x0006e80001067983 */ /* 0x001f620000100a00 */
[----:B------:R-:W-:Y:S03]  /*1d3c0*/  STL [R1+0x58], R13 ;  /* 0x0000580d01007387 */ /* 0x000fe60000100800 */
[----:B--2---:R0:W-:Y:S02]  /*1d3d0*/  STL [R1+0x60], R12 ;  /* 0x0000600c01007387 */ /* 0x0041e40000100800 */
[----:B0-----:R-:W-:-:S04]  /*1d3e0*/  IMAD.WIDE R12, R0, 0x2, R2 ;  /* 0x00000002000c7825 */ /* 0x001fc800078e0202 */
[C---:B------:R-:W-:Y:S01]  /*1d3f0*/  IMAD.WIDE R10, R0.reuse, 0x2, R10 ;  /* 0x00000002000a7825 */ /* 0x040fe200078e020a */
[----:B------:R-:W2:Y:S04]  /*1d400*/  LDL.64 R2, [R1+0x5e8] ;  /* 0x0005e80001027983 */ /* 0x000ea80000100a00 */
[----:B------:R-:W2:Y:S01]  /*1d410*/  LDG.E.U16 R13, [R12.64] ;  /* 0x000000040c0d7981 */ /* 0x000ea2000c1e1500 */
[----:B----4-:R-:W-:-:S03]  /*1d420*/  IMAD.WIDE R4, R0, 0x2, R4 ;  /* 0x0000000200047825 */ /* 0x010fc600078e0204 */
[----:B------:R-:W4:Y:S04]  /*1d430*/  LDG.E.U16 R11, [R10.64] ;  /* 0x000000040a0b7981 */ /* 0x000f28000c1e1500 */
[----:B------:R-:W3:Y:S04]  /*1d440*/  LDG.E.U16 R5, [R4.64] ;  /* 0x0000000404057981 */ /* 0x000ee8000c1e1500 */
[----:B--2---:R0:W-:Y:S04]  /*1d450*/  STL [R1+0x78], R13 ;  /* 0x0000780d01007387 */ /* 0x0041e80000100800 */
[----:B0-----:R-:W2:Y:S01]  /*1d460*/  LDL.64 R12, [R1+0x728] ;  /* 0x00072800010c7983 */ /* 0x001ea20000100a00 */
[----:B----4-:R5:W-:Y:S02]  /*1d470*/  STL [R1+0x74], R11 ;  /* 0x0000740b01007387 */ /* 0x010be40000100800 */
[----:B---3--:R0:W-:Y:S02]  /*1d480*/  STL [R1+0x70], R5 ;  /* 0x0000700501007387 */ /* 0x0081e40000100800 */
[----:B-----5:R-:W-:-:S04]  /*1d490*/  IMAD.WIDE R10, R0, 0x2, R6 ;  /* 0x00000002000a7825 */ /* 0x020fc800078e0206 */
[C---:B0-----:R-:W-:Y:S02]  /*1d4a0*/  IMAD.WIDE R4, R0.reuse, 0x2, R14 ;  /* 0x0000000200047825 */ /* 0x041fe400078e020e */
[----:B------:R-:W3:Y:S04]  /*1d4b0*/  LDL.64 R14, [R1+0x7a0] ;  /* 0x0007a000010e7983 */ /* 0x000ee80000100a00 */
[----:B------:R0:W4:Y:S04]  /*1d4c0*/  LDG.E.U16 R7, [R10.64] ;  /* 0x000000040a077981 */ /* 0x000128000c1e1500 */
[----:B------:R1:W5:Y:S01]  /*1d4d0*/  LDG.E.U16 R6, [R4.64] ;  /* 0x0000000404067981 */ /* 0x000362000c1e1500 */
[----:B--2---:R-:W-:-:S06]  /*1d4e0*/  IMAD.WIDE R12, R0, 0x2, R12 ;  /* 0x00000002000c7825 */ /* 0x004fcc00078e020c */
[----:B------:R-:W2:Y:S01]  /*1d4f0*/  LDG.E.U16 R13, [R12.64] ;  /* 0x000000040c0d7981 */ /* 0x000ea2000c1e1500 */
[----:B0-----:R-:W-:-:S04]  /*1d500*/  IMAD.WIDE R10, R0, 0x2, R16 ;  /* 0x00000002000a7825 */ /* 0x001fc800078e0210 */
[C---:B-1----:R-:W-:Y:S02]  /*1d510*/  IMAD.WIDE R4, R0.reuse, 0x2, R2 ;  /* 0x0000000200047825 */ /* 0x042fe400078e0202 */
[----:B------:R-:W3:Y:S04]  /*1d520*/  LDG.E.U16 R11, [R10.64] ;  /* 0x000000040a0b7981 */ /* 0x000ee8000c1e1500 */
[----:B--2---:R0:W-:Y:S01]  /*1d530*/  STL [R1+0x6c], R13 ;  /* 0x00006c0d01007387 */ /* 0x0041e20000100800 */
[----:B------:R-:W2:Y:S02]  /*1d540*/  LDL.64 R16, [R1+0x6a0] ;  /* 0x0006a00001107983 */ /* 0x000ea40000100a00 */
[C---:B0-----:R-:W-:Y:S02]  /*1d550*/  IMAD.WIDE R12, R0.reuse, 0x2, R8 ;  /* 0x00000002000c7825 */ /* 0x041fe400078e0208 */
[----:B------:R-:W2:Y:S02]  /*1d560*/  LDL.64 R8, [R1+0x6e0] ;  /* 0x0006e00001087983 */ /* 0x000ea40000100a00 */
[----:B----4-:R0:W-:Y:S02]  /*1d570*/  STL [R1+0x68], R7 ;  /* 0x0000680701007387 */ /* 0x0101e40000100800 */
[----:B------:R-:W4:Y:S01]  /*1d580*/  LDL.64 R2, [R1+0x660] ;  /* 0x0006600001027983 */ /* 0x000f220000100a00 */
[----:B0-----:R0:W2:Y:S04]  /*1d590*/  LDG.E.U16 R7, [R12.64] ;  /* 0x000000040c077981 */ /* 0x0010a8000c1e1500 */
[----:B0-----:R-:W2:Y:S01]  /*1d5a0*/  LDL.64 R12, [R1+0x7e0] ;  /* 0x0007e000010c7983 */ /* 0x001ea20000100a00 */
[----:B-----5:R0:W-:Y:S03]  /*1d5b0*/  STL [R1+0x64], R6 ;  /* 0x0000640601007387 */ /* 0x0201e60000100800 */
[----:B0-----:R0:W5:Y:S04]  /*1d5c0*/  LDG.E.U16 R6, [R4.64] ;  /* 0x0000000404067981 */ /* 0x001168000c1e1500 */
[----:B0-----:R-:W3:Y:S01]  /*1d5d0*/  LDL.64 R4, [R1+0x760] ;  /* 0x0007600001047983 */ /* 0x001ee20000100a00 */
[----:B--2---:R-:W-:-:S06]  /*1d5e0*/  IMAD.WIDE R12, R0, 0x2, R12 ;  /* 0x00000002000c7825 */ /* 0x004fcc00078e020c */
[----:B------:R-:W2:Y:S04]  /*1d5f0*/  LDG.E.U16 R13, [R12.64] ;  /* 0x000000040c0d7981 */ /* 0x000ea8000c1e1500 */
[----:B-----5:R-:W-:Y:S01]  /*1d600*/  STL [R1+0x1fa0], R6 ;  /* 0x001fa00601007387 */ /* 0x020fe20000100800 */
[----:B------:R0:W-:Y:S03]  /*1d610*/  STL [R1+0x5c], R7 ;  /* 0x00005c0701007387 */ /* 0x0001e60000100800 */
[----:B0-----:R-:W5:Y:S01]  /*1d620*/  LDL.64 R6, [R1+0x720] ;  /* 0x0007200001067983 */ /* 0x001f620000100a00 */
[----:B---3--:R0:W-:Y:S02]  /*1d630*/  STL [R1+0x38], R11 ;  /* 0x0000380b01007387 */ /* 0x0081e40000100800 */
[----:B------:R-:W-:-:S06]  /*1d640*/  IMAD.WIDE R4, R0, 0x2, R4 ;  /* 0x0000000200047825 */ /* 0x000fcc00078e0204 */
[----:B------:R-:W3:Y:S01]  /*1d650*/  LDG.E.U16 R5, [R4.64] ;  /* 0x0000000404057981 */ /* 0x000ee2000c1e1500 */
[----:B0-----:R-:W-:-:S03]  /*1d660*/  IMAD.WIDE R10, R0, 0x2, R14 ;  /* 0x00000002000a7825 */ /* 0x001fc600078e020e */
[----:B------:R-:W3:Y:S04]  /*1d670*/  LDL.64 R14, [R1+0x5e0] ;  /* 0x0005e000010e7983 */ /* 0x000ee80000100a00 */
[----:B------:R-:W3:Y:S04]  /*1d680*/  LDG.E.U16 R11, [R10.64] ;  /* 0x000000040a0b7981 */ /* 0x000ee8000c1e1500 */
[----:B--2---:R5:W-:Y:S02]  /*1d690*/  STL [R1+0x54], R13 ;  /* 0x0000540d01007387 */ /* 0x004be40000100800 */
[----:B-----5:R-:W-:-:S05]  /*1d6a0*/  IMAD.WIDE R12, R0, 0x2, R6 ;  /* 0x00000002000c7825 */ /* 0x020fca00078e0206 */
[----:B------:R4:W2:Y:S04]  /*1d6b0*/  LDG.E.U16 R6, [R12.64] ;  /* 0x000000040c067981 */ /* 0x0008a8000c1e1500 */
[----:B---3--:R0:W-:Y:S02]  /*1d6c0*/  STL [R1+0x50], R11 ;  /* 0x0000500b01007387 */ /* 0x0081e40000100800 */
[C---:B0-----:R-:W-:Y:S02]  /*1d6d0*/  IMAD.WIDE R10, R0.reuse, 0x2, R8 ;  /* 0x00000002000a7825 */ /* 0x041fe400078e0208 */
[----:B------:R-:W3:Y:S02]  /*1d6e0*/  LDL.64 R8, [R1+0x7d8] ;  /* 0x0007d80001087983 */ /* 0x000ee40000100a00 */
[----:B------:R0:W-:Y:S02]  /*1d6f0*/  STL [R1+0x4c], R5 ;  /* 0x00004c0501007387 */ /* 0x0001e40000100800 */
[----:B------:R1:W5:Y:S01]  /*1d700*/  LDG.E.U16 R7, [R10.64] ;  /* 0x000000040a077981 */ /* 0x000362000c1e1500 */
[----:B0-----:R-:W-:-:S03]  /*1d710*/  IMAD.WIDE R4, R0, 0x2, R16 ;  /* 0x0000000200047825 */ /* 0x001fc600078e0210 */
[----:B-1----:R-:W3:Y:S04]  /*1d720*/  LDL.64 R10, [R1+0x620] ;  /* 0x00062000010a7983 */ /* 0x002ee80000100a00 */
[----:B------:R-:W3:Y:S04]  /*1d730*/  LDL.64 R16, [R1+0x718] ;  /* 0x0007180001107983 */ /* 0x000ee80000100a00 */
[----:B------:R-:W3:Y:S01]  /*1d740*/  LDG.E.U16 R5, [R4.64] ;  /* 0x0000000404057981 */ /* 0x000ee2000c1e1500 */
[----:B----4-:R-:W-:-:S03]  /*1d750*/  IMAD.WIDE R12, R0, 0x2, R2 ;  /* 0x00000002000c7825 */ /* 0x010fc600078e0202 */
[----:B-----5:R-:W-:Y:S01]  /*1d760*/  STL [R1+0x44], R7 ;  /* 0x0000440701007387 */ /* 0x020fe20000100800 */
[----:B--2---:R0:W-:Y:S02]  /*1d770*/  STL [R1+0x48], R6 ;  /* 0x0000480601007387 */ /* 0x0041e40000100800 */
[----:B------:R-:W2:Y:S01]  /*1d780*/  LDL.64 R2, [R1+0x698] ;  /* 0x0006980001027983 */ /* 0x000ea20000100a00 */
[----:B0-----:R-:W4:Y:S01]  /*1d790*/  LDL.64 R6, [R1+0x6d8] ;  /* 0x0006d80001067983 */ /* 0x001f220000100a00 */
[----:B---3--:R-:W-:-:S03]  /*1d7a0*/  IMAD.WIDE R10, R0, 0x2, R10 ;  /* 0x00000002000a7825 */ /* 0x008fc600078e020a */
[----:B------:R0:W-:Y:S02]  /*1d7b0*/  STL [R1+0x40], R5 ;  /* 0x0000400501007387 */ /* 0x0001e40000100800 */
[C---:B0-----:R-:W-:Y:S02]  /*1d7c0*/  IMAD.WIDE R4, R0.reuse, 0x2, R14 ;  /* 0x0000000200047825 */ /* 0x041fe400078e020e */
[----:B------:R0:W3:Y:S04]  /*1d7d0*/  LDG.E.U16 R15, [R10.64] ;  /* 0x000000040a0f7981 */ /* 0x0000e8000c1e1500 */
[----:B------:R1:W5:Y:S04]  /*1d7e0*/  LDG.E.U16 R14, [R12.64] ;  /* 0x000000040c0e7981 */ /* 0x000368000c1e1500 */
[----:B------:R-:W2:Y:S04]  /*1d7f0*/  LDG.E.U16 R5, [R4.64] ;  /* 0x0000000404057981 */ /* 0x000ea8000c1e1500 */
[----:B0-----:R-:W4:Y:S04]  /*1d800*/  LDL.64 R10, [R1+0x758] ;  /* 0x00075800010a7983 */ /* 0x001f280000100a00 */
[----:B-1----:R-:W4:Y:S04]  /*1d810*/  LDL.64 R12, [R1+0x798] ;  /* 0x00079800010c7983 */ /* 0x002f280000100a00 */
[----:B--2---:R-:W-:Y:S01]  /*1d820*/  STL [R1+0x1f90], R5 ;  /* 0x001f900501007387 */ /* 0x004fe20000100800 */
[----:B---3--:R-:W-:Y:S02]  /*1d830*/  STL [R1+0x34], R15 ;  /* 0x0000340f01007387 */ /* 0x008fe40000100800 */
[----:B-----5:R0:W-:Y:S02]  /*1d840*/  STL [R1+0x3c], R14 ;  /* 0x00003c0e01007387 */ /* 0x0201e40000100800 */
[----:B----4-:R-:W-:-:S04]  /*1d850*/  IMAD.WIDE R10, R0, 0x2, R10 ;  /* 0x00000002000a7825 */ /* 0x010fc800078e020a */
[----:B------:R-:W-:-:S04]  /*1d860*/  IMAD.WIDE R12, R0, 0x2, R12 ;  /* 0x00000002000c7825 */ /* 0x000fc800078e020c */
[C---:B0-----:R-:W-:Y:S01]  /*1d870*/  IMAD.WIDE R14, R0.reuse, 0x2, R8 ;  /* 0x00000002000e7825 */ /* 0x041fe200078e0208 */
[----:B------:R-:W2:Y:S04]  /*1d880*/  LDL.64 R4, [R1+0x5d8] ;  /* 0x0005d80001047983 */ /* 0x000ea80000100a00 */
[----:B------:R-:W3:Y:S04]  /*1d890*/  LDG.E.U16 R11, [R10.64] ;  /* 0x000000040a0b7981 */ /* 0x000ee8000c1e1500 */
[----:B------:R-:W4:Y:S04]  /*1d8a0*/  LDG.E.U16 R13, [R12.64] ;  /* 0x000000040c0d7981 */ /* 0x000f28000c1e1500 */
[----:B------:R-:W5:Y:S04]  /*1d8b0*/  LDG.E.U16 R15, [R14.64] ;  /* 0x000000040e0f7981 */ /* 0x000f68000c1e1500 */
[----:B------:R-:W2:Y:S04]  /*1d8c0*/  LDL.64 R8, [R1+0x618] ;  /* 0x0006180001087983 */ /* 0x000ea80000100a00 */
[----:B-----5:R0:W-:Y:S01]  /*1d8d0*/  STL [R1+0x30], R15 ;  /* 0x0000300f01007387 */ /* 0x0201e20000100800 */
[----:B----4-:R-:W-:Y:S02]  /*1d8e0*/  STL [R1+0x2c], R13 ;  /* 0x00002c0d01007387 */ /* 0x010fe40000100800 */
[----:B---3--:R1:W-:Y:S02]  /*1d8f0*/  STL [R1+0x28], R11 ;  /* 0x0000280b01007387 */ /* 0x0083e40000100800 */
[----:B0-----:R-:W-:-:S04]  /*1d900*/  IMAD.WIDE R14, R0, 0x2, R16 ;  /* 0x00000002000e7825 */ /* 0x001fc800078e0210 */
[----:B-1----:R-:W-:-:S04]  /*1d910*/  IMAD.WIDE R10, R0, 0x2, R2 ;  /* 0x00000002000a7825 */ /* 0x002fc800078e0202 */
[C---:B------:R-:W-:Y:S01]  /*1d920*/  IMAD.WIDE R12, R0.reuse, 0x2, R6 ;  /* 0x00000002000c7825 */ /* 0x040fe200078e0206 */
[----:B------:R-:W3:Y:S04]  /*1d930*/  LDL.64 R16, [R1+0x790] ;  /* 0x0007900001107983 */ /* 0x000ee80000100a00 */
[----:B------:R0:W4:Y:S04]  /*1d940*/  LDG.E.U16 R2, [R14.64] ;  /* 0x000000040e027981 */ /* 0x000128000c1e1500 */
[----:B------:R-:W5:Y:S04]  /*1d950*/  LDL.64 R6, [R1+0x750] ;  /* 0x0007500001067983 */ /* 0x000f680000100a00 */
[----:B------:R2:W3:Y:S04]  /*1d960*/  LDG.E.U16 R3, [R12.64] ;  /* 0x000000040c037981 */ /* 0x0004e8000c1e1500 */
[----:B0-----:R-:W3:Y:S01]  /*1d970*/  LDL.64 R14, [R1+0x658] ;  /* 0x00065800010e7983 */ /* 0x001ee20000100a00 */
[----:B--2---:R-:W-:-:S03]  /*1d980*/  IMAD.WIDE R12, R0, 0x2, R8 ;  /* 0x00000002000c7825 */ /* 0x004fc600078e0208 */
[----:B----4-:R0:W-:Y:S04]  /*1d990*/  STL [R1+0x24], R2 ;  /* 0x0000240201007387 */ /* 0x0101e80000100800 */
[----:B0-----:R0:W2:Y:S02]  /*1d9a0*/  LDG.E.U16 R2, [R10.64] ;  /* 0x000000040a027981 */ /* 0x0010a4000c1e1500 */
[C---:B0-----:R-:W-:Y:S02]  /*1d9b0*/  IMAD.WIDE R10, R0.reuse, 0x2, R4 ;  /* 0x00000002000a7825 */ /* 0x041fe400078e0204 */
[----:B------:R-:W4:Y:S02]  /*1d9c0*/  LDG.E.U16 R4, [R12.64] ;  /* 0x000000040c047981 */ /* 0x000f24000c1e1500 */
[----:B---3--:R-:W-:-:S02]  /*1d9d0*/  IMAD.WIDE R14, R0, 0x2, R14 ;  /* 0x00000002000e7825 */ /* 0x008fc400078e020e */
[----:B--2---:R0:W-:Y:S02]  /*1d9e0*/  STL [R1+0x1f80], R2 ;  /* 0x001f800201007387 */ /* 0x0041e40000100800 */
[----:B------:R-:W2:Y:S02]  /*1d9f0*/  LDL.64 R8, [R1+0x690] ;  /* 0x0006900001087983 */ /* 0x000ea40000100a00 */
[----:B0-----:R0:W3:Y:S04]  /*1da00*/  LDG.E.U16 R2, [R14.64] ;  /* 0x000000040e027981 */ /* 0x0010e8000c1e1500 */
[----:B0-----:R-:W2:Y:S01]  /*1da10*/  LDL.64 R14, [R1+0x7d0] ;  /* 0x0007d000010e7983 */ /* 0x001ea20000100a00 */
[----:B----4-:R0:W-:Y:S03]  /*1da20*/  STL [R1+0x1f84], R4 ;  /* 0x001f840401007387 */ /* 0x0101e60000100800 */
[----:B0-----:R-:W4:Y:S01]  /*1da30*/  LDL.64 R4, [R1+0x6d0] ;  /* 0x0006d00001047983 */ /* 0x001f220000100a00 */
[----:B------:R0:W-:Y:S03]  /*1da40*/  STL [R1+0x20], R3 ;  /* 0x0000200301007387 */ /* 0x0001e60000100800 */
[----:B0-----:R5:W3:Y:S01]  /*1da50*/  LDG.E.U16 R3, [R10.64] ;  /* 0x000000040a037981 */ /* 0x001ae2000c1e1500 */
[----:B------:R-:W-:-:S06]  /*1da60*/  IMAD.WIDE R12, R0, 0x2, R16 ;  /* 0x00000002000c7825 */ /* 0x000fcc00078e0210 */
[----:B------:R-:W4:Y:S01]  /*1da70*/  LDG.E.U16 R13, [R12.64] ;  /* 0x000000040c0d7981 */ /* 0x000f22000c1e1500 */
[----:B-----5:R-:W-:-:S06]  /*1da80*/  IMAD.WIDE R10, R0, 0x2, R6 ;  /* 0x00000002000a7825 */ /* 0x020fcc00078e0206 */
[----:B------:R-:W5:Y:S01]  /*1da90*/  LDG.E.U16 R11, [R10.64] ;  /* 0x000000040a0b7981 */ /* 0x000f62000c1e1500 */
[----:B--2---:R-:W-:-:S06]  /*1daa0*/  IMAD.WIDE R14, R0, 0x2, R14 ;  /* 0x00000002000e7825 */ /* 0x004fcc00078e020e */
[----:B------:R-:W2:Y:S04]  /*1dab0*/  LDG.E.U16 R15, [R14.64] ;  /* 0x000000040e0f7981 */ /* 0x000ea8000c1e1500 */
[----:B---3--:R-:W-:Y:S01]  /*1dac0*/  STL [R1+0x1f88], R3 ;  /* 0x001f880301007387 */ /* 0x008fe20000100800 */
[----:B------:R0:W-:Y:S02]  /*1dad0*/  STL [R1+0x18], R2 ;  /* 0x0000180201007387 */ /* 0x0001e40000100800 */
[----:B------:R-:W3:Y:S02]  /*1dae0*/  LDL.64 R16, [R1+0x650] ;  /* 0x0006500001107983 */ /* 0x000ee40000100a00 */
[----:B------:R-:W3:Y:S01]  /*1daf0*/  LDL.64 R6, [R1+0x5c8] ;  /* 0x0005c80001067983 */ /* 0x000ee20000100a00 */
[----:B0-----:R-:W3:Y:S04]  /*1db00*/  LDL.64 R2, [R1+0x710] ;  /* 0x0007100001027983 */ /* 0x001ee80000100a00 */
[----:B--2---:R-:W-:Y:S01]  /*1db10*/  STL [R1+0x14], R15 ;  /* 0x0000140f01007387 */ /* 0x004fe20000100800 */
[----:B----4-:R0:W-:Y:S02]  /*1db20*/  STL [R1+0x10], R13 ;  /* 0x0000100d01007387 */ /* 0x0101e40000100800 */
[----:B0-----:R-:W-:-:S02]  /*1db30*/  IMAD.WIDE R12, R0, 0x2, R4 ;  /* 0x00000002000c7825 */ /* 0x001fc400078e0204 */
[----:B------:R-:W2:Y:S02]  /*1db40*/  LDL R4, [R1+0x2c4] ;  /* 0x0002c40001047983 */ /* 0x000ea40000100800 */
[C---:B---3--:R-:W-:Y:S02]  /*1db50*/  IMAD.WIDE R14, R0.reuse, 0x2, R2 ;  /* 0x00000002000e7825 */ /* 0x048fe400078e0202 */
[----:B------:R-:W3:Y:S02]  /*1db60*/  LDL.LU R2, [R1+0x574] ;  /* 0x0005740001027983 */ /* 0x000ee40000300800 */
[----:B------:R-:W3:Y:S02]  /*1db70*/  LDL.LU R5, [R1+0x578] ;  /* 0x0005780001057983 */ /* 0x000ee40000300800 */
[----:B-----5:R0:W-:Y:S02]  /*1db80*/  STL [R1+0xc], R11 ;  /* 0x00000c0b01007387 */ /* 0x0201e40000100800 */
[----:B0-----:R-:W-:-:S02]  /*1db90*/  IMAD.WIDE R10, R0, 0x2, R8 ;  /* 0x00000002000a7825 */ /* 0x001fc400078e0208 */
[----:B------:R0:W4:Y:S04]  /*1dba0*/  LDG.E.U16 R8, [R14.64] ;  /* 0x000000040e087981 */ /* 0x000128000c1e1500 */
[----:B------:R1:W5:Y:S04]  /*1dbb0*/  LDG.E.U16 R9, [R12.64] ;  /* 0x000000040c097981 */ /* 0x000368000c1e1500 */
[----:B------:R1:W2:Y:S04]  /*1dbc0*/  LDG.E.U16 R10, [R10.64] ;  /* 0x000000040a0a7981 */ /* 0x0002a8000c1e1500 */
[----:B0-----:R-:W2:Y:S01]  /*1dbd0*/  LDL.64 R14, [R1+0x610] ;  /* 0x00061000010e7983 */ /* 0x001ea20000100a00 */
[----:B------:R-:W-:-:S04]  /*1dbe0*/  IMAD.WIDE R16, R0, 0x2, R16 ;  /* 0x0000000200107825 */ /* 0x000fc800078e0210 */
[----:B------:R-:W3:Y:S01]  /*1dbf0*/  LDL.LU R3, [R1+0x80] ;  /* 0x0000800001037983 */ /* 0x000ee20000300800 */
[----:B-1----:R0:W3:Y:S04]  /*1dc00*/  LDG.E.U16 R11, [R16.64] ;  /* 0x00000004100b7981 */ /* 0x0020e8000c1e1500 */
[----:B----4-:R1:W-:Y:S01]  /*1dc10*/  STL [R1+0x8], R8 ;  /* 0x0000080801007387 */ /* 0x0103e20000100800 */
[----:B--2---:R-:W-:-:S03]  /*1dc20*/  IMAD.WIDE R12, R0, 0x2, R14 ;  /* 0x00000002000c7825 */ /* 0x004fc600078e020e */
[----:B-1----:R-:W2:Y:S01]  /*1dc30*/  LDL.LU R8, [R1+0x570] ;  /* 0x0005700001087983 */ /* 0x002ea20000300800 */
[----:B------:R-:W-:-:S04]  /*1dc40*/  IMAD.WIDE R14, R0, 0x2, R6 ;  /* 0x00000002000e7825 */ /* 0x000fc800078e0206 */
[----:B------:R1:W-:Y:S01]  /*1dc50*/  STL [R1+0x1f2c], R10 ;  /* 0x001f2c0a01007387 */ /* 0x0003e20000100800 */
[----:B------:R4:W2:Y:S04]  /*1dc60*/  LDG.E.U16 R12, [R12.64] ;  /* 0x000000040c0c7981 */ /* 0x0008a8000c1e1500 */
[----:B-1----:R-:W2:Y:S01]  /*1dc70*/  LDL.LU R10, [R1+0x580] ;  /* 0x00058000010a7983 */ /* 0x002ea20000300800 */
[----:B------:R1:W-:Y:S02]  /*1dc80*/  STL [R1+0x1694], R0 ;  /* 0x0016940001007387 */ /* 0x0003e40000100800 */
[----:B0-----:R-:W2:Y:S01]  /*1dc90*/  LDL.LU R16, [R1+0x57c] ;  /* 0x00057c0001107983 */ /* 0x001ea20000300800 */
[----:B----4-:R0:W4:Y:S01]  /*1dca0*/  LDG.E.U16 R13, [R14.64] ;  /* 0x000000040e0d7981 */ /* 0x010122000c1e1500 */
[----:B-----5:R-:W-:Y:S02]  /*1dcb0*/  STL [R1], R9 ;  /* 0x0000000901007387 */ /* 0x020fe40000100800 */
[----:B------:R-:W5:Y:S02]  /*1dcc0*/  LDL.LU R17, [R1+0x584] ;  /* 0x0005840001117983 */ /* 0x000f640000300800 */
[----:B---3--:R-:W-:Y:S01]  /*1dcd0*/  STL [R1+0x1f30], R11 ;  /* 0x001f300b01007387 */ /* 0x008fe20000100800 */
[----:B-1----:R-:W3:Y:S01]  /*1dce0*/  LDL.LU R0, [R1+0x548] ;  /* 0x0005480001007983 */ /* 0x002ee20000300800 */
[----:B------:R-:W3:Y:S01]  /*1dcf0*/  LDL.LU R7, [R1+0x540] ;  /* 0x0005400001077983 */ /* 0x000ee20000300800 */
[----:B0-----:R-:W-:-:S02]  /*1dd00*/  F2FP.BF16.PACK_AB R15, R2, R5 ;  /* 0x00000005020f723e */ /* 0x001fc400000010ff */
[----:B--2---:R0:W-:Y:S01]  /*1dd10*/  STL [R1+0x1f34], R12 ;  /* 0x001f340c01007387 */ /* 0x0041e20000100800 */
[----:B------:R-:W-:-:S03]  /*1dd20*/  F2FP.BF16.PACK_AB R14, R16, R10 ;  /* 0x0000000a100e723e */ /* 0x000fc600000010ff */
[----:B0-----:R-:W2:Y:S01]  /*1dd30*/  LDL.LU R12, [R1+0x538] ;  /* 0x00053800010c7983 */ /* 0x001ea20000300800 */
[----:B----4-:R0:W-:Y:S02]  /*1dd40*/  STL [R1+0x1f38], R13 ;  /* 0x001f380d01007387 */ /* 0x0101e40000100800 */
[----:B-----5:R-:W-:Y:S01]  /*1dd50*/  FADD R17, -R4, R17 ;  /* 0x0000001104117221 */ /* 0x020fe20000000100 */
[----:B------:R-:W-:Y:S01]  /*1dd60*/  F2FP.BF16.PACK_AB R16, R3, R8 ;  /* 0x000000080310723e */ /* 0x000fe200000010ff */
[----:B0-----:R-:W4:Y:S01]  /*1dd70*/  LDL.LU R13, [R1+0x550] ;  /* 0x00055000010d7983 */ /* 0x001f220000300800 */
[----:B------:R-:W5:Y:S02]  /*1dd80*/  LDL.LU R11, [R1+0x534] ;  /* 0x00053400010b7983 */ /* 0x000f640000300800 */
[----:B------:R-:W2:Y:S02]  /*1dd90*/  LDL.LU R10, [R1+0x530] ;  /* 0x00053000010a7983 */ /* 0x000ea40000300800 */
[----:B------:R0:W-:Y:S02]  /*1dda0*/  STL [R1+0x1f3c], R14 ;  /* 0x001f3c0e01007387 */ /* 0x0001e40000100800 */
[----:B------:R-:W-:Y:S01]  /*1ddb0*/  FMUL R17, R17, 1.4426950216293334961 ;  /* 0x3fb8aa3b11117820 */ /* 0x000fe20000400000 */
[----:B0-----:R-:W2:Y:S01]  /*1ddc0*/  LDL.LU R14, [R1+0x558] ;  /* 0x00055800010e7983 */ /* 0x001ea20000300800 */
[----:B------:R-:W5:Y:S02]  /*1ddd0*/  LDL.LU R4, [R1+0x52c] ;  /* 0x00052c0001047983 */ /* 0x000f640000300800 */
[----:B------:R-:W5:Y:S02]  /*1dde0*/  LDL.LU R2, [R1+0x528] ;  /* 0x0005280001027983 */ /* 0x000f640000300800 */
[----:B------:R-:W5:Y:S01]  /*1ddf0*/  LDL.LU R5, [R1+0x524] ;  /* 0x0005240001057983 */ /* 0x000f620000300800 */
[----:B------:R0:W-:Y:S01]  /*1de00*/  STL [R1+0x1f40], R15 ;  /* 0x001f400f01007387 */ /* 0x0001e20000100800 */
[----:B------:R1:W1:Y:S03]  /*1de10*/  MUFU.EX2 R3, R17 ;  /* 0x0000001100037308 */ /* 0x0002660000000800 */
[----:B0-----:R-:W5:Y:S01]  /*1de20*/  LDL.LU R15, [R1+0x560] ;  /* 0x00056000010f7983 */ /* 0x001f620000300800 */
[----:B------:R-:W5:Y:S02]  /*1de30*/  LDL.LU R8, [R1+0x520] ;  /* 0x0005200001087983 */ /* 0x000f640000300800 */
[----:B------:R0:W-:Y:S02]  /*1de40*/  STL [R1+0x1f44], R16 ;  /* 0x001f441001007387 */ /* 0x0001e40000100800 */
[----:B0-----:R-:W5:Y:S01]  /*1de50*/  LDL.LU R16, [R1+0x56c] ;  /* 0x00056c0001107983 */ /* 0x001f620000300800 */
[----:B-1----:R-:W5:Y:S01]  /*1de60*/  LDL.LU R17, [R1+0x568] ;  /* 0x0005680001117983 */ /* 0x002f620000300800 */
[----:B---3--:R-:W-:-:S02]  /*1de70*/  F2FP.BF16.PACK_AB R21, R0, R21 ;  /* 0x000000150015723e */ /* 0x008fc400000010ff */
[----:B------:R-:W0:Y:S01]  /*1de80*/  S2R R9, SR_TID.X ;  /* 0x0000000000097919 */ /* 0x000e220000002100 */
[----:B----4-:R-:W-:Y:S02]  /*1de90*/  F2FP.BF16.PACK_AB R20, R13, R20 ;  /* 0x000000140d14723e */ /* 0x010fe400000010ff */
[----:B--2---:R-:W-:Y:S02]  /*1dea0*/  F2FP.BF16.PACK_AB R19, R14, R19 ;  /* 0x000000130e13723e */ /* 0x004fe400000010ff */
[----:B-----5:R-:W-:Y:S02]  /*1deb0*/  F2FP.BF16.PACK_AB R18, R15, R18 ;  /* 0x000000120f12723e */ /* 0x020fe400000010ff */
[----:B------:R-:W-:-:S05]  /*1dec0*/  F2FP.BF16.PACK_AB R17, R17, R16 ;  /* 0x000000101111723e */ /* 0x000fca00000010ff */
[----:B------:R-:W-:Y:S01]  /*1ded0*/  STL [R1+0x1f48], R17 ;  /* 0x001f481101007387 */ /* 0x000fe20000100800 */
[----:B------:R-:W-:Y:S02]  /*1dee0*/  STL [R1+0x80], R3 ;  /* 0x0000800301007387 */ /* 0x000fe40000100800 */
[----:B------:R-:W-:Y:S02]  /*1def0*/  STL [R1+0x1f4c], R18 ;  /* 0x001f4c1201007387 */ /* 0x000fe40000100800 */
[----:B------:R-:W-:Y:S01]  /*1df00*/  STL [R1+0x1f50], R19 ;  /* 0x001f501301007387 */ /* 0x000fe20000100800 */
[----:B------:R-:W-:Y:S01]  /*1df10*/  STL [R1+0x1f54], R20 ;  /* 0x001f541401007387 */ /* 0x000fe20000100800 */
[----:B------:R-:W-:Y:S02]  /*1df20*/  STL [R1+0x1f58], R21 ;  /* 0x001f581501007387 */ /* 0x000fe40000100800 */
[----:B------:R-:W2:Y:S01]  /*1df30*/  LDL.LU R0, [R1+0x5b4] ;  /* 0x0005b40001007983 */ /* 0x000ea20000300800 */
[----:B0-----:R-:W-:-:S05]  /*1df40*/  LOP3.LUT R9, R9, 0x1c, RZ, 0xc0, !PT ;  /* 0x0000001c09097812 */ /* 0x001fca00078ec0ff */
[----:B------:R-:W2:Y:S01]  /*1df50*/  LDS R6, [R9.X4] ;  /* 0x0000000009067984 */ /* 0x000ea20000004800 */
[----:B------:R-:W-:Y:S02]  /*1df60*/  F2FP.BF16.PACK_AB R27, R27, R2 ;  /* 0x000000021b1b723e */ /* 0x000fe400000010ff */
[----:B------:R-:W0:Y:S01]  /*1df70*/  S2R R2, SR_TID.X ;  /* 0x0000000000027919 */ /* 0x000e220000002100 */
[----:B------:R-:W-:Y:S02]  /*1df80*/  F2FP.BF16.PACK_AB R22, R7, R22 ;  /* 0x000000160716723e */ /* 0x000fe400000010ff */
[----:B------:R-:W-:Y:S02]  /*1df90*/  F2FP.BF16.PACK_AB R23, R12, R23 ;  /* 0x000000170c17723e */ /* 0x000fe400000010ff */
[----:B------:R-:W-:Y:S02]  /*1dfa0*/  F2FP.BF16.PACK_AB R24, R24, R11 ;  /* 0x0000000b1818723e */ /* 0x000fe400000010ff */
[----:B------:R-:W-:Y:S01]  /*1dfb0*/  F2FP.BF16.PACK_AB R25, R25, R10 ;  /* 0x0000000a1919723e */ /* 0x000fe200000010ff */
[----:B------:R-:W3:Y:S01]  /*1dfc0*/  LDL.LU R7, [R1+0x51c] ;  /* 0x00051c0001077983 */ /* 0x000ee20000300800 */
[----:B------:R-:W-:Y:S01]  /*1dfd0*/  F2FP.BF16.PACK_AB R26, R26, R4 ;  /* 0x000000041a1a723e */ /* 0x000fe200000010ff */
[----:B------:R-:W-:Y:S02]  /*1dfe0*/  STL [R1+0x1f5c], R22 ;  /* 0x001f5c1601007387 */ /* 0x000fe40000100800 */
[----:B------:R-:W-:Y:S01]  /*1dff0*/  STL [R1+0x1f60], R23 ;  /* 0x001f601701007387 */ /* 0x000fe20000100800 */
[----:B------:R-:W-:Y:S01]  /*1e000*/  F2FP.BF16.PACK_AB R28, R28, R5 ;  /* 0x000000051c1c723e */ /* 0x000fe200000010ff */
[----:B------:R-:W-:Y:S01]  /*1e010*/  STL [R1+0x1f64], R24 ;  /* 0x001f641801007387 */ /* 0x000fe20000100800 */
[----:B------:R-:W-:Y:S02]  /*1e020*/  STL [R1+0x1f68], R25 ;  /* 0x001f681901007387 */ /* 0x000fe40000100800 */
[----:B------:R-:W-:Y:S01]  /*1e030*/  STL [R1+0x1f6c], R26 ;  /* 0x001f6c1a01007387 */ /* 0x000fe20000100800 */
[----:B------:R-:W-:Y:S01]  /*1e040*/  F2FP.BF16.PACK_AB R29, R29, R8 ;  /* 0x000000081d1d723e */ /* 0x000fe200000010ff */
[----:B------:R-:W-:Y:S01]  /*1e050*/  STL [R1+0x1f70], R27 ;  /* 0x001f701b01007387 */ /* 0x000fe20000100800 */
[----:B------:R-:W-:Y:S02]  /*1e060*/  STL [R1+0x1f74], R28 ;  /* 0x001f741c01007387 */ /* 0x000fe40000100800 */
[----:B------:R-:W4:Y:S01]  /*1e070*/  LDL.LU R5, [R1+0x4fc] ;  /* 0x0004fc0001057983 */ /* 0x000f220000300800 */
[----:B0-----:R-:W-:Y:S01]  /*1e080*/  STL [R1+0x1fbc], R2 ;  /* 0x001fbc0201007387 */ /* 0x001fe20000100800 */
[----:B------:R-:W-:Y:S01]  /*1e090*/  STL [R1+0x1f78], R29 ;  /* 0x001f781d01007387 */ /* 0x000fe20000100800 */
[----:B------:R-:W-:-:S02]  /*1e0a0*/  LOP3.LUT R4, R2, 0x7f, RZ, 0xc0, !PT ;  /* 0x0000007f02047812 */ /* 0x000fc400078ec0ff */
[----:B------:R-:W-:Y:S01]  /*1e0b0*/  LDS R2, [R9.X4+0x100] ;  /* 0x0001000009027984 */ /* 0x000fe20000004800 */
[----:B--2---:R-:W-:-:S05]  /*1e0c0*/  FFMA R0, R3, R0, R6 ;  /* 0x0000000003007223 */ /* 0x004fca0000000006 */
[----:B------:R-:W-:Y:S02]  /*1e0d0*/  STL [R1+0x5b4], R0 ;  /* 0x0005b40001007387 */ /* 0x000fe40000100800 */
[----:B------:R-:W0:Y:S04]  /*1e0e0*/  LDS R0, [R9.X4+0x80] ;  /* 0x0000800009007984 */ /* 0x000e280000004800 */
[----:B------:R-:W-:Y:S01]  /*1e0f0*/  STL [R1+0x1fa4], R4 ;  /* 0x001fa40401007387 */ /* 0x000fe20000100800 */
[----:B0-----:R-:W-:Y:S01]  /*1e100*/  STL [R1+0x528], R0 ;  /* 0x0005280001007387 */ /* 0x001fe20000100800 */
[----:B------:R-:W2:Y:S02]  /*1e110*/  LDL.LU R8, [R1+0x4d8] ;  /* 0x0004d80001087983 */ /* 0x000ea40000300800 */
[----:B------:R-:W-:Y:S02]  /*1e120*/  STL [R1+0x524], R2 ;  /* 0x0005240201007387 */ /* 0x000fe40000100800 */
[----:B------:R-:W5:Y:S01]  /*1e130*/  LDL.LU R29, [R1+0x4b4] ;  /* 0x0004b400011d7983 */ /* 0x000f620000300800 */
[----:B------:R-:W5:Y:S04]  /*1e140*/  LDL.LU R6, [R1+0x494] ;  /* 0x0004940001067983 */ /* 0x000f680000300800 */
[----:B------:R-:W0:Y:S01]  /*1e150*/  LDS R0, [R9.X4+0x180] ;  /* 0x0001800009007984 */ /* 0x000e220000004800 */
[----:B------:R-:W-:Y:S01]  /*1e160*/  BAR.SYNC.DEFER_BLOCKING 0x0 ;  /* 0x0000000000007b1d */ /* 0x000fe20000010000 */
[----:B------:R-:W-:-:S05]  /*1e170*/  SHF.L.U32 R11, R4, 0x1, RZ ;  /* 0x00000001040b7819 */ /* 0x000fca00000006ff */
[----:B---3--:R1:W-:Y:S04]  /*1e180*/  STS.U16 [R11], R7 ;  /* 0x000000070b007388 */ /* 0x0083e80000000400 */
[----:B0-----:R0:W-:Y:S01]  /*1e190*/  STL [R1+0x520], R0 ;  /* 0x0005200001007387 */ /* 0x0011e20000100800 */
[----:B------:R-:W3:Y:S02]  /*1e1a0*/  LDL.LU R9, [R1+0x474] ;  /* 0x0004740001097983 */ /* 0x000ee40000300800 */
[----:B------:R-:W3:Y:S02]  /*1e1b0*/  LDL.LU R2, [R1+0x454] ;  /* 0x0004540001027983 */ /* 0x000ee40000300800 */
[----:B------:R-:W3:Y:S01]  /*1e1c0*/  LDL.LU R28, [R1+0x434] ;  /* 0x00043400011c7983 */ /* 0x000ee20000300800 */
[----:B------:R-:W3:Y:S01]  /*1e1d0*/  LDL.LU R27, [R1+0x334] ;  /* 0x00033400011b7983 */ /* 0x000ee20000300800 */
        /* <DEDUP_REMOVED lines=11> */
[----:B-1----:R-:W3:Y:S01]  /*1e290*/  LDL.LU R7, [R1+0x158] ;  /* 0x0001580001077983 */ /* 0x002ee20000300800 */
[----:B------:R-:W3:Y:S02]  /*1e2a0*/  LDL.LU R15, [R1+0x138] ;  /* 0x00013800010f7983 */ /* 0x000ee40000300800 */
[----:B------:R-:W3:Y:S02]  /*1e2b0*/  LDL.LU R14, [R1+0x118] ;  /* 0x00011800010e7983 */ /* 0x000ee40000300800 */
[----:B------:R-:W3:Y:S01]  /*1e2c0*/  LDL.LU R13, [R1+0xf8] ;  /* 0x0000f800010d7983 */ /* 0x000ee20000300800 */
[----:B------:R-:W3:Y:S01]  /*1e2d0*/  LDL.LU R12, [R1+0xf4] ;  /* 0x0000f400010c7983 */ /* 0x000ee20000300800 */
[----:B0-----:R-:W3:Y:S03]  /*1e2e0*/  LDL.LU R0, [R1+0xf0] ;  /* 0x0000f00001007983 */ /* 0x001ee60000300800 */
[----:B----4-:R0:W-:Y:S01]  /*1e2f0*/  STS.U16 [R11+0x800], R5 ;  /* 0x000800050b007388 */ /* 0x0101e20000000400 */
[----:B------:R-:W4:Y:S02]  /*1e300*/  LDL.LU R10, [R1+0xec] ;  /* 0x0000ec00010a7983 */ /* 0x000f240000300800 */
[----:B------:R-:W4:Y:S01]  /*1e310*/  LDL.LU R3, [R1+0xe8] ;  /* 0x0000e80001037983 */ /* 0x000f220000300800 */
[----:B0-----:R-:W4:Y:S04]  /*1e320*/  LDL.LU R5, [R1+0xe4] ;  /* 0x0000e40001057983 */ /* 0x001f280000300800 */
[----:B--2---:R0:W-:Y:S01]  /*1e330*/  STS.U16 [R11+0x1000], R8 ;  /* 0x001000080b007388 */ /* 0x0041e20000000400 */
[----:B-----5:R-:W-:Y:S03]  /*1e340*/  STS.U16 [R11+0x1800], R29 ;  /* 0x0018001d0b007388 */ /* 0x020fe60000000400 */
[----:B------:R1:W-:Y:S04]  /*1e350*/  STS.U16 [R11+0x2000], R6 ;  /* 0x002000060b007388 */ /* 0x0003e80000000400 */
[----:B0-----:R-:W2:Y:S04]  /*1e360*/  LDL.LU R8, [R1+0xe0] ;  /* 0x0000e00001087983 */ /* 0x001ea80000300800 */
[----:B-1----:R-:W5:Y:S04]  /*1e370*/  LDL.LU R6, [R1+0xc0] ;  /* 0x0000c00001067983 */ /* 0x002f680000300800 */
[----:B---3--:R0:W-:Y:S01]  /*1e380*/  STS.U16 [R11+0x2800], R9 ;  /* 0x002800090b007388 */ /* 0x0081e20000000400 */
[----:B------:R-:W-:Y:S02]  /*1e390*/  STS.U16 [R11+0x3000], R2 ;  /* 0x003000020b007388 */ /* 0x000fe40000000400 */
[----:B------:R-:W-:Y:S02]  /*1e3a0*/  STS.U16 [R11+0x3800], R28 ;  /* 0x0038001c0b007388 */ /* 0x000fe40000000400 */
[----:B------:R-:W-:Y:S01]  /*1e3b0*/  STS.U16 [R11+0x4000], R27 ;  /* 0x0040001b0b007388 */ /* 0x000fe20000000400 */
[----:B------:R-:W-:Y:S01]  /*1e3c0*/  STS.U16 [R11+0x4800], R26 ;  /* 0x0048001a0b007388 */ /* 0x000fe20000000400 */
[----:B------:R-:W-:Y:S02]  /*1e3d0*/  STS.U16 [R11+0x5000], R25 ;  /* 0x005000190b007388 */ /* 0x000fe40000000400 */
[----:B------:R-:W-:Y:S02]  /*1e3e0*/  STS.U16 [R11+0x5800], R24 ;  /* 0x005800180b007388 */ /* 0x000fe40000000400 */
[----:B------:R-:W-:Y:S01]  /*1e3f0*/  STS.U16 [R11+0x6000], R23 ;  /* 0x006000170b007388 */ /* 0x000fe20000000400 */
[----:B0-----:R-:W3:Y:S04]  /*1e400*/  LDL.LU R9, [R1+0x98] ;  /* 0x0000980001097983 */ /* 0x001ee80000300800 */
[----:B------:R-:W-:Y:S01]  /*1e410*/  STS.U16 [R11+0x6800], R22 ;  /* 0x006800160b007388 */ /* 0x000fe20000000400 */
[----:B------:R-:W-:Y:S02]  /*1e420*/  STS.U16 [R11+0x7000], R21 ;  /* 0x007000150b007388 */ /* 0x000fe40000000400 */
[----:B------:R-:W-:Y:S02]  /*1e430*/  STS.U16 [R11+0x7800], R20 ;  /* 0x007800140b007388 */ /* 0x000fe40000000400 */
[----:B------:R-:W-:Y:S01]  /*1e440*/  STS.U16 [R11+0x8000], R19 ;  /* 0x008000130b007388 */ /* 0x000fe20000000400 */
[----:B------:R-:W-:Y:S01]  /*1e450*/  STS.U16 [R11+0x8800], R18 ;  /* 0x008800120b007388 */ /* 0x000fe20000000400 */
[----:B------:R-:W-:Y:S02]  /*1e460*/  STS.U16 [R11+0x9000], R17 ;  /* 0x009000110b007388 */ /* 0x000fe40000000400 */
[----:B------:R-:W-:Y:S02]  /*1e470*/  STS.U16 [R11+0x9800], R16 ;  /* 0x009800100b007388 */ /* 0x000fe40000000400 */
[----:B------:R0:W-:Y:S02]  /*1e480*/  STS.U16 [R11+0xa000], R7 ;  /* 0x00a000070b007388 */ /* 0x0001e40000000400 */
[----:B0-----:R-:W0:Y:S04]  /*1e490*/  S2R R7, SR_TID.X ;  /* 0x0000000000077919 */ /* 0x001e280000002100 */
[----:B------:R-:W-:Y:S01]  /*1e4a0*/  STS.U16 [R11+0xa800], R15 ;  /* 0x00a8000f0b007388 */ /* 0x000fe20000000400 */
[----:B------:R-:W-:Y:S02]  /*1e4b0*/  STS.U16 [R11+0xb000], R14 ;  /* 0x00b0000e0b007388 */ /* 0x000fe40000000400 */
[----:B------:R-:W-:Y:S02]  /*1e4c0*/  STS.U16 [R11+0xb800], R13 ;  /* 0x00b8000d0b007388 */ /* 0x000fe40000000400 */
[----:B------:R-:W-:Y:S01]  /*1e4d0*/  STS.U16 [R11+0xc000], R12 ;  /* 0x00c0000c0b007388 */ /* 0x000fe20000000400 */
[----:B------:R-:W-:Y:S01]  /*1e4e0*/  STS.U16 [R11+0xc800], R0 ;  /* 0x00c800000b007388 */ /* 0x000fe20000000400 */
[----:B----4-:R-:W-:Y:S02]  /*1e4f0*/  STS.U16 [R11+0xd000], R10 ;  /* 0x00d0000a0b007388 */ /* 0x010fe40000000400 */
[----:B------:R-:W-:Y:S02]  /*1e500*/  STS.U16 [R11+0xd800], R3 ;  /* 0x00d800030b007388 */ /* 0x000fe40000000400 */
[----:B------:R1:W-:Y:S02]  /*1e510*/  STS.U16 [R11+0xe000], R5 ;  /* 0x00e000050b007388 */ /* 0x0003e40000000400 */
[----:B-1----:R-:W4:Y:S01]  /*1e520*/  LDL.LU R5, [R1+0x518] ;  /* 0x0005180001057983 */ /* 0x002f220000300800 */
[----:B0-----:R-:W-:-:S04]  /*1e530*/  LOP3.LUT R7, R7, 0x7f, RZ, 0xc0, !PT ;  /* 0x0000007f07077812 */ /* 0x001fc800078ec0ff */
[----:B------:R-:W-:-:S05]  /*1e540*/  SHF.L.U32 R7, R7, 0x1, RZ ;  /* 0x0000000107077819 */ /* 0x000fca00000006ff */
[----:B------:R-:W-:Y:S04]  /*1e550*/  STL [R1+0x1fc4], R7 ;  /* 0x001fc40701007387 */ /* 0x000fe80000100800 */
[----:B--2---:R-:W-:Y:S04]  /*1e560*/  STS.U16 [R11+0xe800], R8 ;  /* 0x00e800080b007388 */ /* 0x004fe80000000400 */
[----:B-----5:R0:W-:Y:S04]  /*1e570*/  STS.U16 [R11+0xf000], R6 ;  /* 0x00f000060b007388 */ /* 0x0201e80000000400 */
[----:B0-----:R-:W2:Y:S01]  /*1e580*/  LDL.LU R6, [R1+0x4f4] ;  /* 0x0004f40001067983 */ /* 0x001ea20000300800 */
[----:B------:R-:W-:-:S02]  /*1e590*/  LOP3.LUT R8, R7, 0x10, RZ, 0x3c, !PT ;  /* 0x0000001007087812 */ /* 0x000fc400078e3cff */
[----:B------:R-:W5:Y:S02]  /*1e5a0*/  LDL.LU R7, [R1+0x4d4] ;  /* 0x0004d40001077983 */ /* 0x000f640000300800 */
[----:B------:R-:W5:Y:S01]  /*1e5b0*/  LDL.LU R10, [R1+0x4b0] ;  /* 0x0004b000010a7983 */ /* 0x000f620000300800 */
[----:B---3--:R0:W-:Y:S04]  /*1e5c0*/  STS.U16 [R11+0xf800], R9 ;  /* 0x00f800090b007388 */ /* 0x0081e80000000400 */
[----:B0-----:R-:W3:Y:S01]  /*1e5d0*/  LDL.LU R9, [R1+0x490] ;  /* 0x0004900001097983 */ /* 0x001ee20000300800 */
        /* <DEDUP_REMOVED lines=19> */
[----:B------:R0:W-:Y:S04]  /*1e710*/  STL [R1+0x1f94], R11 ;  /* 0x001f940b01007387 */ /* 0x0001e80000100800 */
[----:B0-----:R-:W3:Y:S01]  /*1e720*/  LDL.LU R11, [R1+0x470] ;  /* 0x00047000010b7983 */ /* 0x001ee20000300800 */
[----:B------:R-:W3:Y:S02]  /*1e730*/  LDL.LU R13, [R1+0xd4] ;  /* 0x0000d400010d7983 */ /* 0x000ee40000300800 */
[----:B------:R-:W3:Y:S01]  /*1e740*/  LDL.LU R12, [R1+0xd0] ;  /* 0x0000d000010c7983 */ /* 0x000ee20000300800 */
[----:B----4-:R0:W-:Y:S01]  /*1e750*/  STS.U16 [R8+0x100], R5 ;  /* 0x0001000508007388 */ /* 0x0101e20000000400 */
[----:B------:R-:W4:Y:S03]  /*1e760*/  LDL.LU R0, [R1+0xcc] ;  /* 0x0000cc0001007983 */ /* 0x000f260000300800 */
[----:B0-----:R-:W4:Y:S04]  /*1e770*/  LDL.LU R5, [R1+0xc8] ;  /* 0x0000c80001057983 */ /* 0x001f280000300800 */
[----:B--2---:R0:W-:Y:S04]  /*1e780*/  STS.U16 [R8+0x900], R6 ;  /* 0x0009000608007388 */ /* 0x0041e80000000400 */
[----:B0-----:R-:W2:Y:S01]  /*1e790*/  LDL.LU R6, [R1+0xc4] ;  /* 0x0000c40001067983 */ /* 0x001ea20000300800 */
[----:B-----5:R0:W-:Y:S02]  /*1e7a0*/  STS.U16 [R8+0x1100], R7 ;  /* 0x0011000708007388 */ /* 0x0201e40000000400 */
[----:B------:R1:W-:Y:S01]  /*1e7b0*/  STS.U16 [R8+0x1900], R10 ;  /* 0x0019000a08007388 */ /* 0x0003e20000000400 */
[----:B0-----:R-:W5:Y:S01]  /*1e7c0*/  LDL.LU R7, [R1+0x1fc4] ;  /* 0x001fc40001077983 */ /* 0x001f620000300800 */
[----:B-1----:R-:W5:Y:S03]  /*1e7d0*/  LDL.LU R10, [R1+0xbc] ;  /* 0x0000bc00010a7983 */ /* 0x002f660000300800 */
[----:B---3--:R0:W-:Y:S04]  /*1e7e0*/  STS.U16 [R8+0x2100], R9 ;  /* 0x0021000908007388 */ /* 0x0081e80000000400 */
        /* <DEDUP_REMOVED lines=20> */
[----:B------:R0:W-:Y:S01]  /*1e930*/  STS.U16 [R8+0xc100], R3 ;  /* 0x00c1000308007388 */ /* 0x0001e20000000400 */
[----:B------:R-:W-:Y:S01]  /*1e940*/  STS.U16 [R8+0xc900], R13 ;  /* 0x00c9000d08007388 */ /* 0x000fe20000000400 */
[----:B------:R-:W-:Y:S02]  /*1e950*/  STS.U16 [R8+0xd100], R12 ;  /* 0x00d1000c08007388 */ /* 0x000fe40000000400 */
[----:B----4-:R-:W-:Y:S02]  /*1e960*/  STS.U16 [R8+0xd900], R0 ;  /* 0x00d9000008007388 */ /* 0x010fe40000000400 */
[----:B------:R1:W-:Y:S01]  /*1e970*/  STS.U16 [R8+0xe100], R5 ;  /* 0x00e1000508007388 */ /* 0x0003e20000000400 */
[----:B0-----:R-:W4:Y:S04]  /*1e980*/  LDL.LU R3, [R1+0x514] ;  /* 0x0005140001037983 */ /* 0x001f280000300800 */
[----:B-1----:R-:W4:Y:S04]  /*1e990*/  LDL.LU R5, [R1+0x4f0] ;  /* 0x0004f00001057983 */ /* 0x002f280000300800 */
[----:B--2---:R0:W-:Y:S04]  /*1e9a0*/  STS.U16 [R8+0xe900], R6 ;  /* 0x00e9000608007388 */ /* 0x0041e80000000400 */
[----:B0-----:R-:W2:Y:S01]  /*1e9b0*/  LDL.LU R6, [R1+0x4cc] ;  /* 0x0004cc0001067983 */ /* 0x001ea20000300800 */
[----:B------:R-:W2:Y:S03]  /*1e9c0*/  LDL.LU R2, [R1+0x4ac] ;  /* 0x0004ac0001027983 */ /* 0x000ea60000300800 */
[----:B-----5:R-:W-:Y:S01]  /*1e9d0*/  STS.U16 [R8+0xf100], R10 ;  /* 0x00f1000a08007388 */ /* 0x020fe20000000400 */
[----:B------:R-:W-:-:S03]  /*1e9e0*/  LOP3.LUT R7, R7, 0x20, RZ, 0x3c, !PT ;  /* 0x0000002007077812 */ /* 0x000fc600078e3cff */
[----:B---3--:R0:W-:Y:S04]  /*1e9f0*/  STS.U16 [R8+0xf900], R9 ;  /* 0x00f9000908007388 */ /* 0x0081e80000000400 */
[----:B0-----:R-:W3:Y:S01]  /*1ea00*/  LDL.LU R8, [R1+0x48c] ;  /* 0x00048c0001087983 */ /* 0x001ee20000300800 */
[----:B------:R-:W5:Y:S02]  /*1ea10*/  LDL.LU R9, [R1+0x46c] ;  /* 0x00046c0001097983 */ /* 0x000f640000300800 */
[----:B------:R-:W5:Y:S02]  /*1ea20*/  LDL.LU R11, [R1+0x44c] ;  /* 0x00044c00010b7983 */ /* 0x000f640000300800 */
[----:B------:R-:W5:Y:S01]  /*1ea30*/  LDL.LU R4, [R1+0x34c] ;  /* 0x00034c0001047983 */ /* 0x000f620000300800 */
[----:B------:R-:W5:Y:S01]  /*1ea40*/  LDL.LU R29, [R1+0x31c] ;  /* 0x00031c00011d7983 */ /* 0x000f620000300800 */
        /* <DEDUP_REMOVED lines=19> */
[----:B----4-:R0:W-:Y:S04]  /*1eb80*/  STS.U16 [R7+0x200], R3 ;  /* 0x0002000307007388 */ /* 0x0101e80000000400 */
[----:B------:R1:W-:Y:S04]  /*1eb90*/  STS.U16 [R7+0xa00], R5 ;  /* 0x000a000507007388 */ /* 0x0003e80000000400 */
[----:B0-----:R-:W4:Y:S04]  /*1eba0*/  LDL.LU R3, [R1+0xa4] ;  /* 0x0000a40001037983 */ /* 0x001f280000300800 */
[----:B-1----:R-:W4:Y:S04]  /*1ebb0*/  LDL.LU R5, [R1+0xa0] ;  /* 0x0000a00001057983 */ /* 0x002f280000300800 */
[----:B--2---:R0:W-:Y:S01]  /*1ebc0*/  STS.U16 [R7+0x1200], R6 ;  /* 0x0012000607007388 */ /* 0x0041e20000000400 */
[----:B------:R1:W-:Y:S03]  /*1ebd0*/  STS.U16 [R7+0x1a00], R2 ;  /* 0x001a000207007388 */ /* 0x0003e60000000400 */
[----:B0-----:R-:W2:Y:S01]  /*1ebe0*/  LDL.LU R6, [R1+0x9c] ;  /* 0x00009c0001067983 */ /* 0x001ea20000300800 */
[----:B-1----:R-:W2:Y:S03]  /*1ebf0*/  LDL.LU R2, [R1+0x1fbc] ;  /* 0x001fbc0001027983 */ /* 0x002ea60000300800 */
[----:B---3--:R0:W-:Y:S01]  /*1ec00*/  STS.U16 [R7+0x2200], R8 ;  /* 0x0022000807007388 */ /* 0x0081e20000000400 */
[----:B-----5:R-:W-:Y:S03]  /*1ec10*/  STS.U16 [R7+0x2a00], R9 ;  /* 0x002a000907007388 */ /* 0x020fe60000000400 */
[----:B------:R-:W-:Y:S01]  /*1ec20*/  STS.U16 [R7+0x3200], R11 ;  /* 0x0032000b07007388 */ /* 0x000fe20000000400 */
[----:B------:R-:W-:Y:S03]  /*1ec30*/  STS.U16 [R7+0x3a00], R4 ;  /* 0x003a000407007388 */ /* 0x000fe60000000400 */
        /* <DEDUP_REMOVED lines=21> */
[----:B----4-:R-:W-:Y:S04]  /*1ed90*/  STS.U16 [R7+0xe200], R3 ;  /* 0x00e2000307007388 */ /* 0x010fe80000000400 */
[----:B------:R0:W-:Y:S01]  /*1eda0*/  STS.U16 [R7+0xea00], R5 ;  /* 0x00ea000507007388 */ /* 0x0001e20000000400 */
[----:B--2---:R-:W-:-:S04]  /*1edb0*/  LOP3.LUT R2, R2, 0x7f, RZ, 0xc0, !PT ;  /* 0x0000007f02027812 */ /* 0x004fc800078ec0ff */
[----:B------:R-:W-:Y:S01]  /*1edc0*/  SHF.L.U32 R2, R2, 0x1, RZ ;  /* 0x0000000102027819 */ /* 0x000fe200000006ff */
[----:B------:R1:W-:Y:S04]  /*1edd0*/  STS.U16 [R7+0xf200], R6 ;  /* 0x00f2000607007388 */ /* 0x0003e80000000400 */
[----:B------:R2:W-:Y:S01]  /*1ede0*/  STL [R1+0x1fb0], R2 ;  /* 0x001fb00201007387 */ /* 0x0005e20000100800 */
[----:B0-----:R-:W4:Y:S01]  /*1edf0*/  LDL.LU R5, [R1+0x510] ;  /* 0x0005100001057983 */ /* 0x001f220000300800 */
[----:B------:R-:W-:Y:S02]  /*1ee00*/  LOP3.LUT R10, R2, 0x30, RZ, 0x3c, !PT ;  /* 0x00000030020a7812 */ /* 0x000fe400078e3cff */
[----:B-1----:R-:W5:Y:S04]  /*1ee10*/  LDL.LU R6, [R1+0x4ec] ;  /* 0x0004ec0001067983 */ /* 0x002f680000300800 */
[----:B--2---:R-:W2:Y:S04]  /*1ee20*/  LDL.LU R2, [R1+0x4a8] ;  /* 0x0004a80001027983 */ /* 0x004ea80000300800 */
[----:B--2---:R0:W-:Y:S04]  /*1ee30*/  STL [R1+0x1fb4], R2 ;  /* 0x001fb40201007387 */ /* 0x0041e80000100800 */
[----:B0-----:R-:W2:Y:S04]  /*1ee40*/  LDL.LU R2, [R1+0x4c8] ;  /* 0x0004c80001027983 */ /* 0x001ea80000300800 */
        /* <DEDUP_REMOVED lines=25> */
[----:B------:R-:W3:Y:S04]  /*1efe0*/  LDL.LU R3, [R1+0x7c] ;  /* 0x00007c0001037983 */ /* 0x000ee80000300800 */
[----:B----4-:R0:W-:Y:S01]  /*1eff0*/  STS.U16 [R10+0x300], R5 ;  /* 0x000300050a007388 */ /* 0x0101e20000000400 */
[----:B-----5:R1:W-:Y:S03]  /*1f000*/  STS.U16 [R10+0xb00], R6 ;  /* 0x000b00060a007388 */ /* 0x0203e60000000400 */
[----:B0-----:R-:W4:Y:S01]  /*1f010*/  LDL.LU R5, [R1+0x60] ;  /* 0x0000600001057983 */ /* 0x001f220000300800 */
[----:B-1----:R-:W5:Y:S03]  /*1f020*/  LDL.LU R6, [R1+0x58] ;  /* 0x0000580001067983 */ /* 0x002f660000300800 */
[----:B--2---:R0:W-:Y:S04]  /*1f030*/  STS.U16 [R10+0x1300], R2 ;  /* 0x001300020a007388 */ /* 0x0041e80000000400 */
[----:B0-----:R-:W2:Y:S04]  /*1f040*/  LDL.LU R2, [R1+0x1fb4] ;  /* 0x001fb40001027983 */ /* 0x001ea80000300800 */
[----:B--2---:R0:W-:Y:S04]  /*1f050*/  STS.U16 [R10+0x1b00], R2 ;  /* 0x001b00020a007388 */ /* 0x0041e80000000400 */
[----:B0-----:R-:W2:Y:S01]  /*1f060*/  LDL.LU R2, [R1+0x1fb0] ;  /* 0x001fb00001027983 */ /* 0x001ea20000300800 */
[----:B---3--:R0:W-:Y:S02]  /*1f070*/  STS.U16 [R10+0x2300], R7 ;  /* 0x002300070a007388 */ /* 0x0081e40000000400 */
        /* <DEDUP_REMOVED lines=23> */
[----:B------:R2:W-:Y:S03]  /*1f1f0*/  STS.U16 [R10+0xe300], R3 ;  /* 0x00e300030a007388 */ /* 0x0005e60000000400 */
[----:B0-----:R-:W3:Y:S01]  /*1f200*/  LDL.LU R7, [R1+0x1fac] ;  /* 0x001fac0001077983 */ /* 0x001ee20000300800 */
[----:B--2---:R-:W-:-:S03]  /*1f210*/  LOP3.LUT R3, R2, 0x40, RZ, 0x3c, !PT ;  /* 0x0000004002037812 */ /* 0x004fc600078e3cff */
[----:B------:R-:W2:Y:S01]  /*1f220*/  LDL.LU R2, [R1+0x50c] ;  /* 0x00050c0001027983 */ /* 0x000ea20000300800 */
[----:B------:R-:W2:Y:S03]  /*1f230*/  LDL.LU R4, [R1+0x4c4] ;  /* 0x0004c40001047983 */ /* 0x000ea60000300800 */
[----:B----4-:R-:W-:Y:S01]  /*1f240*/  STS.U16 [R10+0xeb00], R5 ;  /* 0x00eb00050a007388 */ /* 0x010fe20000000400 */
[----:B-----5:R-:W-:Y:S03]  /*1f250*/  STS.U16 [R10+0xf300], R6 ;  /* 0x00f300060a007388 */ /* 0x020fe60000000400 */
[----:B--2---:R0:W-:Y:S04]  /*1f260*/  STL [R1+0x1fa8], R4 ;  /* 0x001fa80401007387 */ /* 0x0041e80000100800 */
[----:B0-----:R-:W2:Y:S01]  /*1f270*/  LDL.LU R4, [R1+0x4e8] ;  /* 0x0004e80001047983 */ /* 0x001ea20000300800 */
[----:B------:R-:W4:Y:S02]  /*1f280*/  LDL.LU R6, [R1+0x4a4] ;  /* 0x0004a40001067983 */ /* 0x000f240000300800 */
[----:B------:R-:W5:Y:S02]  /*1f290*/  LDL.LU R8, [R1+0x464] ;  /* 0x0004640001087983 */ /* 0x000f640000300800 */
[----:B------:R-:W4:Y:S01]  /*1f2a0*/  LDL.LU R9, [R1+0x444] ;  /* 0x0004440001097983 */ /* 0x000f220000300800 */
[----:B------:R-:W4:Y:S01]  /*1f2b0*/  LDL.LU R11, [R1+0x344] ;  /* 0x00034400010b7983 */ /* 0x000f220000300800 */
[----:B------:R-:W4:Y:S02]  /*1f2c0*/  LDL.LU R29, [R1+0x314] ;  /* 0x00031400011d7983 */ /* 0x000f240000300800 */
[----:B------:R-:W4:Y:S02]  /*1f2d0*/  LDL.LU R28, [R1+0x2e4] ;  /* 0x0002e400011c7983 */ /* 0x000f240000300800 */
        /* <DEDUP_REMOVED lines=17> */
[----:B---3--:R0:W-:Y:S01]  /*1f3f0*/  STS.U16 [R10+0xfb00], R7 ;  /* 0x00fb00070a007388 */ /* 0x0081e20000000400 */
[----:B------:R1:W-:Y:S03]  /*1f400*/  STS.U16 [R3+0x400], R2 ;  /* 0x0004000203007388 */ /* 0x0003e60000000400 */
[----:B0-----:R-:W3:Y:S01]  /*1f410*/  LDL.LU R7, [R1+0x484] ;  /* 0x0004840001077983 */ /* 0x001ee20000300800 */
[----:B------:R-:W3:Y:S02]  /*1f420*/  LDL.LU R0, [R1+0x68] ;  /* 0x0000680001007983 */ /* 0x000ee40000300800 */
[----:B------:R-:W3:Y:S02]  /*1f430*/  LDL.LU R10, [R1+0x64] ;  /* 0x00006400010a7983 */ /* 0x000ee40000300800 */
[----:B-1----:R-:W3:Y:S01]  /*1f440*/  LDL.LU R2, [R1+0x5c] ;  /* 0x00005c0001027983 */ /* 0x002ee20000300800 */
[----:B--2---:R0:W-:Y:S04]  /*1f450*/  STS.U16 [R3+0xc00], R4 ;  /* 0x000c000403007388 */ /* 0x0041e80000000400 */
[----:B0-----:R-:W2:Y:S04]  /*1f460*/  LDL.LU R4, [R1+0x1fa8] ;  /* 0x001fa80001047983 */ /* 0x001ea80000300800 */
[----:B--2---:R0:W-:Y:S04]  /*1f470*/  STS.U16 [R3+0x1400], R4 ;  /* 0x0014000403007388 */ /* 0x0041e80000000400 */
[----:B0-----:R-:W2:Y:S01]  /*1f480*/  LDL.LU R4, [R1+0x1fa4] ;  /* 0x001fa40001047983 */ /* 0x001ea20000300800 */
[----:B----4-:R0:W-:Y:S02]  /*1f490*/  STS.U16 [R3+0x1c00], R6 ;  /* 0x001c000603007388 */ /* 0x0101e40000000400 */
[----:B---3--:R-:W-:Y:S02]  /*1f4a0*/  STS.U16 [R3+0x2400], R7 ;  /* 0x0024000703007388 */ /* 0x008fe40000000400 */
[----:B-----5:R-:W-:Y:S01]  /*1f4b0*/  STS.U16 [R3+0x2c00], R8 ;  /* 0x002c000803007388 */ /* 0x020fe20000000400 */
        /* <DEDUP_REMOVED lines=20> */
[----:B------:R1:W-:Y:S01]  /*1f600*/  STS.U16 [R3+0xd400], R5 ;  /* 0x00d4000503007388 */ /* 0x0003e20000000400 */
[----:B------:R-:W-:Y:S02]  /*1f610*/  STS.U16 [R3+0xdc00], R0 ;  /* 0x00dc000003007388 */ /* 0x000fe40000000400 */
[----:B------:R-:W-:Y:S02]  /*1f620*/  STS.U16 [R3+0xe400], R10 ;  /* 0x00e4000a03007388 */ /* 0x000fe40000000400 */
[----:B------:R3:W-:Y:S01]  /*1f630*/  STS.U16 [R3+0xec00], R2 ;  /* 0x00ec000203007388 */ /* 0x0007e20000000400 */
[----:B0-----:R-:W4:Y:S04]  /*1f640*/  LDL.LU R6, [R1+0x1fa0] ;  /* 0x001fa00001067983 */ /* 0x001f280000300800 */
[----:B-1----:R-:W5:Y:S01]  /*1f650*/  LDL.LU R5, [R1+0x38] ;  /* 0x0000380001057983 */ /* 0x002f620000300800 */
[----:B--2---:R-:W-:-:S05]  /*1f660*/  IMAD.SHL.U32 R4, R4, 0x2, RZ ;  /* 0x0000000204047824 */ /* 0x004fca00078e00ff */
[----:B---3--:R-:W-:-:S05]  /*1f670*/  LOP3.LUT R2, R4, 0x50, RZ, 0x3c, !PT ;  /* 0x0000005004027812 */ /* 0x008fca00078e3cff */
[----:B------:R0:W-:Y:S01]  /*1f680*/  STL [R1+0x1f9c], R2 ;  /* 0x001f9c0201007387 */ /* 0x0001e20000100800 */
[----:B------:R-:W2:Y:S01]  /*1f690*/  LDL.LU R11, [R1+0x4e4] ;  /* 0x0004e400010b7983 */ /* 0x000ea20000300800 */
[----:B0-----:R-:W-:-:S05]  /*1f6a0*/  LOP3.LUT R2, R4, 0x40, RZ, 0x3c, !PT ;  /* 0x0000004004027812 */ /* 0x001fca00078e3cff */
[----:B-----5:R-:W-:Y:S01]  /*1f6b0*/  STS.U16 [R2+0xf400], R5 ;  /* 0x00f4000502007388 */ /* 0x020fe20000000400 */
[----:B----4-:R-:W-:Y:S03]  /*1f6c0*/  STS.U16 [R2+0xfc00], R6 ;  /* 0x00fc000602007388 */ /* 0x010fe60000000400 */
[----:B--2---:R0:W-:Y:S04]  /*1f6d0*/  STL [R1+0x1f98], R11 ;  /* 0x001f980b01007387 */ /* 0x0041e80000100800 */
[----:B0-----:R-:W2:Y:S01]  /*1f6e0*/  LDL.LU R11, [R1+0x508] ;  /* 0x00050800010b7983 */ /* 0x001ea20000300800 */
[----:B------:R-:W3:Y:S02]  /*1f6f0*/  LDL.LU R7, [R1+0x4a0] ;  /* 0x0004a00001077983 */ /* 0x000ee40000300800 */
[----:B------:R-:W4:Y:S02]  /*1f700*/  LDL.LU R8, [R1+0x480] ;  /* 0x0004800001087983 */ /* 0x000f240000300800 */
[----:B------:R-:W5:Y:S01]  /*1f710*/  LDL.LU R9, [R1+0x460] ;  /* 0x0004600001097983 */ /* 0x000f620000300800 */
[----:B------:R-:W2:Y:S01]  /*1f720*/  LDL.LU R29, [R1+0x440] ;  /* 0x00044000011d7983 */ /* 0x000ea20000300800 */
[----:B------:R-:W2:Y:S02]  /*1f730*/  LDL.LU R28, [R1+0x340] ;  /* 0x00034000011c7983 */ /* 0x000ea40000300800 */
[----:B------:R-:W2:Y:S02]  /*1f740*/  LDL.LU R27, [R1+0x310] ;  /* 0x00031000011b7983 */ /* 0x000ea40000300800 */
[----:B------:R-:W2:Y:S01]  /*1f750*/  LDL.LU R26, [R1+0x2e0] ;  /* 0x0002e000011a7983 */ /* 0x000ea20000300800 */
        /* <DEDUP_REMOVED lines=20> */
[----:B------:R-:W3:Y:S04]  /*1f8a0*/  LDL.LU R6, [R1+0x4c0] ;  /* 0x0004c00001067983 */ /* 0x000ee80000300800 */
[----:B--2---:R0:W-:Y:S04]  /*1f8b0*/  STS.U16 [R2+0x500], R11 ;  /* 0x0005000b02007388 */ /* 0x0041e80000000400 */
[----:B0-----:R-:W2:Y:S04]  /*1f8c0*/  LDL.LU R11, [R1+0x1f98] ;  /* 0x001f9800010b7983 */ /* 0x001ea80000300800 */
[----:B--2---:R0:W-:Y:S01]  /*1f8d0*/  STS.U16 [R2+0xd00], R11 ;  /* 0x000d000b02007388 */ /* 0x0041e20000000400 */
[----:B---3--:R-:W-:Y:S02]  /*1f8e0*/  STS.U16 [R2+0x1500], R6 ;  /* 0x0015000602007388 */ /* 0x008fe40000000400 */
[----:B------:R-:W-:Y:S02]  /*1f8f0*/  STS.U16 [R2+0x1d00], R7 ;  /* 0x001d000702007388 */ /* 0x000fe40000000400 */
[----:B----4-:R-:W-:Y:S01]  /*1f900*/  STS.U16 [R2+0x2500], R8 ;  /* 0x0025000802007388 */ /* 0x010fe20000000400 */
[----:B0-----:R-:W2:Y:S04]  /*1f910*/  LDL.LU R11, [R1+0x1f94] ;  /* 0x001f9400010b7983 */ /* 0x001ea80000300800 */
[----:B-----5:R-:W-:Y:S01]  /*1f920*/  STS.U16 [R2+0x2d00], R9 ;  /* 0x002d000902007388 */ /* 0x020fe20000000400 */
        /* <DEDUP_REMOVED lines=17> */
[----:B------:R0:W-:Y:S02]  /*1fa40*/  STS.U16 [R2+0xbd00], R10 ;  /* 0x00bd000a02007388 */ /* 0x0001e40000000400 */
[----:B------:R-:W-:Y:S01]  /*1fa50*/  STS.U16 [R2+0xc500], R12 ;  /* 0x00c5000c02007388 */ /* 0x000fe20000000400 */
[----:B------:R-:W-:Y:S01]  /*1fa60*/  STS.U16 [R2+0xcd00], R0 ;  /* 0x00cd000002007388 */ /* 0x000fe20000000400 */
[----:B------:R-:W-:Y:S02]  /*1fa70*/  STS.U16 [R2+0xd500], R3 ;  /* 0x00d5000302007388 */ /* 0x000fe40000000400 */
[----:B------:R-:W-:Y:S02]  /*1fa80*/  STS.U16 [R2+0xdd00], R4 ;  /* 0x00dd000402007388 */ /* 0x000fe40000000400 */
[----:B------:R1:W-:Y:S01]  /*1fa90*/  STS.U16 [R2+0xe500], R5 ;  /* 0x00e5000502007388 */ /* 0x0003e20000000400 */
[----:B0-----:R-:W3:Y:S04]  /*1faa0*/  LDL.LU R10, [R1+0x3c] ;  /* 0x00003c00010a7983 */ /* 0x001ee80000300800 */
[----:B-1----:R-:W4:Y:S01]  /*1fab0*/  LDL.LU R5, [R1+0x34] ;  /* 0x0000340001057983 */ /* 0x002f220000300800 */
[----:B--2---:R-:W-:-:S05]  /*1fac0*/  LOP3.LUT R0, R11, 0x60, RZ, 0x3c, !PT ;  /* 0x000000600b007812 */ /* 0x004fca00078e3cff */
[----:B------:R0:W-:Y:S01]  /*1fad0*/  STL [R1+0x1f8c], R0 ;  /* 0x001f8c0001007387 */ /* 0x0001e20000100800 */
[----:B------:R-:W2:Y:S02]  /*1fae0*/  LDL.LU R3, [R1+0x504] ;  /* 0x0005040001037983 */ /* 0x000ea40000300800 */
[----:B------:R-:W5:Y:S02]  /*1faf0*/  LDL.LU R4, [R1+0x4e0] ;  /* 0x0004e00001047983 */ /* 0x000f640000300800 */
        /* <DEDUP_REMOVED lines=18> */
[----:B0-----:R-:W-:Y:S01]  /*1fc20*/  LOP3.LUT R0, R11, 0x50, RZ, 0x3c, !PT ;  /* 0x000000500b007812 */ /* 0x001fe200078e3cff */
[----:B------:R-:W2:Y:S02]  /*1fc30*/  LDL.LU R16, [R1+0x120] ;  /* 0x0001200001107983 */ /* 0x000ea40000300800 */
[----:B------:R-:W2:Y:S01]  /*1fc40*/  LDL.LU R15, [R1+0x100] ;  /* 0x00010000010f7983 */ /* 0x000ea20000300800 */
[----:B------:R-:W2:Y:S01]  /*1fc50*/  LDL.LU R14, [R1+0x30] ;  /* 0x00003000010e7983 */ /* 0x000ea20000300800 */
[----:B------:R-:W2:Y:S02]  /*1fc60*/  LDL.LU R13, [R1+0x2c] ;  /* 0x00002c00010d7983 */ /* 0x000ea40000300800 */
[----:B------:R-:W2:Y:S01]  /*1fc70*/  LDL.LU R12, [R1+0x28] ;  /* 0x00002800010c7983 */ /* 0x000ea20000300800 */
[----:B---3--:R0:W-:Y:S01]  /*1fc80*/  STS.U16 [R0+0xed00], R10 ;  /* 0x00ed000a00007388 */ /* 0x0081e20000000400 */
[----:B------:R-:W3:Y:S02]  /*1fc90*/  LDL.LU R11, [R1+0x24] ;  /* 0x00002400010b7983 */ /* 0x000ee40000300800 */
[----:B----4-:R1:W-:Y:S01]  /*1fca0*/  STS.U16 [R0+0xf500], R5 ;  /* 0x00f5000500007388 */ /* 0x0103e20000000400 */
[----:B0-----:R-:W4:Y:S01]  /*1fcb0*/  LDL.LU R10, [R1+0x20] ;  /* 0x00002000010a7983 */ /* 0x001f220000300800 */
[----:B-1----:R-:W2:Y:S03]  /*1fcc0*/  LDL.LU R5, [R1+0x1f90] ;  /* 0x001f900001057983 */ /* 0x002ea60000300800 */
[----:B--2---:R0:W-:Y:S04]  /*1fcd0*/  STS.U16 [R0+0xfd00], R5 ;  /* 0x00fd000500007388 */ /* 0x0041e80000000400 */
[----:B0-----:R-:W2:Y:S01]  /*1fce0*/  LDL.LU R0, [R1+0x1f8c] ;  /* 0x001f8c0001007983 */ /* 0x001ea20000300800 */
[----:B------:R-:W3:Y:S03]  /*1fcf0*/  LDL.LU R5, [R1+0x49c] ;  /* 0x00049c0001057983 */ /* 0x000ee60000300800 */
[----:B--2---:R0:W-:Y:S01]  /*1fd00*/  STS.U16 [R0+0x600], R3 ;  /* 0x0006000300007388 */ /* 0x0041e20000000400 */
[----:B-----5:R1:W-:Y:S02]  /*1fd10*/  STS.U16 [R0+0xe00], R4 ;  /* 0x000e000400007388 */ /* 0x0203e40000000400 */
[----:B------:R2:W-:Y:S01]  /*1fd20*/  STS.U16 [R0+0x1600], R2 ;  /* 0x0016000200007388 */ /* 0x0005e20000000400 */
[----:B0-----:R-:W5:Y:S01]  /*1fd30*/  LDL.LU R3, [R1+0x1f88] ;  /* 0x001f880001037983 */ /* 0x001f620000300800 */
[----:B-1----:R-:W5:Y:S02]  /*1fd40*/  LDL.LU R4, [R1+0x1f84] ;  /* 0x001f840001047983 */ /* 0x002f640000300800 */
[----:B--2---:R-:W2:Y:S02]  /*1fd50*/  LDL.LU R2, [R1+0x1f80] ;  /* 0x001f800001027983 */ /* 0x004ea40000300800 */
[----:B---3--:R-:W-:Y:S01]  /*1fd60*/  STS.U16 [R0+0x1e00], R5 ;  /* 0x001e000500007388 */ /* 0x008fe20000000400 */
[----:B------:R-:W-:Y:S01]  /*1fd70*/  STS.U16 [R0+0x2600], R6 ;  /* 0x0026000600007388 */ /* 0x000fe20000000400 */
[----:B------:R-:W-:Y:S02]  /*1fd80*/  STS.U16 [R0+0x2e00], R7 ;  /* 0x002e000700007388 */ /* 0x000fe40000000400 */
[----:B------:R-:W-:Y:S02]  /*1fd90*/  STS.U16 [R0+0x3600], R8 ;  /* 0x0036000800007388 */ /* 0x000fe40000000400 */
[----:B------:R0:W-:Y:S01]  /*1fda0*/  STS.U16 [R0+0x3e00], R9 ;  /* 0x003e000900007388 */ /* 0x0001e20000000400 */
        /* <DEDUP_REMOVED lines=20> */
[----:B----4-:R-:W-:Y:S01]  /*1fef0*/  STS.U16 [R0+0xde00], R10 ;  /* 0x00de000a00007388 */ /* 0x010fe20000000400 */
[----:B--2---:R0:W-:Y:S04]  /*1ff00*/  STS.U16 [R0+0xe600], R2 ;  /* 0x00e6000200007388 */ /* 0x0041e80000000400 */
[----:B0-----:R-:W2:Y:S01]  /*1ff10*/  LDL.LU R2, [R1+0x1f7c] ;  /* 0x001f7c0001027983 */ /* 0x001ea20000300800 */
[----:B------:R-:W2:Y:S02]  /*1ff20*/  LDL.LU R29, [R1+0x500] ;  /* 0x00050000011d7983 */ /* 0x000ea40000300800 */
        /* <DEDUP_REMOVED lines=22> */
[----:B---3--:R0:W-:Y:S04]  /*20090*/  STS.U16 [R0+0xee00], R9 ;  /* 0x00ee000900007388 */ /* 0x0081e80000000400 */
[----:B------:R-:W5:Y:S02]  /*200a0*/  LDL.LU R8, [R1+0xc] ;  /* 0x00000c0001087983 */ /* 0x000f640000300800 */
[----:B-----5:R1:W-:Y:S02]  /*200b0*/  STS.U16 [R0+0xf600], R4 ;  /* 0x00f6000400007388 */ /* 0x0203e40000000400 */
[----:B------:R5:W-:Y:S01]  /*200c0*/  STS.U16 [R0+0xfe00], R3 ;  /* 0x00fe000300007388 */ /* 0x000be20000000400 */
[----:B0-----:R-:W5:Y:S01]  /*200d0*/  LDL.LU R9, [R1+0x8] ;  /* 0x0000080001097983 */ /* 0x001f620000300800 */
[----:B-1----:R-:W5:Y:S02]  /*200e0*/  LDL.LU R4, [R1+0x11c] ;  /* 0x00011c0001047983 */ /* 0x002f640000300800 */
[----:B-----5:R-:W5:Y:S01]  /*200f0*/  LDL.LU R3, [R1+0x13c] ;  /* 0x00013c0001037983 */ /* 0x020f620000300800 */
[----:B------:R-:W5:Y:S04]  /*20100*/  LDL.LU R0, [R1] ;  /* 0x0000000001007983 */ /* 0x000f680000300800 */
[----:B--2---:R0:W-:Y:S01]  /*20110*/  STS.U16 [R2+0x700], R29 ;  /* 0x0007001d02007388 */ /* 0x0041e20000000400 */
[----:B----4-:R1:W-:Y:S02]  /*20120*/  STS.U16 [R2+0xf00], R28 ;  /* 0x000f001c02007388 */ /* 0x0103e40000000400 */
[----:B------:R2:W-:Y:S02]  /*20130*/  STS.U16 [R2+0x1700], R27 ;  /* 0x0017001b02007388 */ /* 0x0005e40000000400 */
[----:B------:R4:W-:Y:S01]  /*20140*/  STS.U16 [R2+0x1f00], R26 ;  /* 0x001f001a02007388 */ /* 0x0009e20000000400 */
[----:B------:R4:W-:Y:S01]  /*20150*/  STS.U16 [R2+0x2700], R25 ;  /* 0x0027001902007388 */ /* 0x0009e20000000400 */
[----:B------:R4:W-:Y:S03]  /*20160*/  STS.U16 [R2+0x2f00], R24 ;  /* 0x002f001802007388 */ /* 0x0009e60000000400 */
[----:B0-----:R-:W3:Y:S01]  /*20170*/  LDL.LU R29, [R1+0x1f78] ;  /* 0x001f7800011d7983 */ /* 0x001ee20000300800 */
[----:B-1----:R-:W3:Y:S02]  /*20180*/  LDL.LU R28, [R1+0x1f74] ;  /* 0x001f7400011c7983 */ /* 0x002ee40000300800 */
[----:B--2---:R-:W2:Y:S02]  /*20190*/  LDL.LU R27, [R1+0x1f70] ;  /* 0x001f7000011b7983 */ /* 0x004ea40000300800 */
[----:B----4-:R-:W4:Y:S01]  /*201a0*/  LDL.LU R26, [R1+0x1f6c] ;  /* 0x001f6c00011a7983 */ /* 0x010f220000300800 */
[----:B------:R-:W2:Y:S01]  /*201b0*/  LDL.LU R25, [R1+0x1f68] ;  /* 0x001f680001197983 */ /* 0x000ea20000300800 */
[----:B------:R-:W2:Y:S03]  /*201c0*/  LDL.LU R24, [R1+0x1f64] ;  /* 0x001f640001187983 */ /* 0x000ea60000300800 */
[----:B------:R0:W-:Y:S01]  /*201d0*/  STS.U16 [R2+0x3700], R23 ;  /* 0x0037001702007388 */ /* 0x0001e20000000400 */
[----:B------:R1:W-:Y:S02]  /*201e0*/  STS.U16 [R2+0x3f00], R22 ;  /* 0x003f001602007388 */ /* 0x0003e40000000400 */
[----:B------:R1:W-:Y:S02]  /*201f0*/  STS.U16 [R2+0x4700], R21 ;  /* 0x0047001502007388 */ /* 0x0003e40000000400 */
[----:B------:R1:W-:Y:S01]  /*20200*/  STS.U16 [R2+0x4f00], R20 ;  /* 0x004f001402007388 */ /* 0x0003e20000000400 */
[----:B------:R1:W-:Y:S01]  /*20210*/  STS.U16 [R2+0x5700], R19 ;  /* 0x0057001302007388 */ /* 0x0003e20000000400 */
[----:B------:R1:W-:Y:S03]  /*20220*/  STS.U16 [R2+0x5f00], R18 ;  /* 0x005f001202007388 */ /* 0x0003e60000000400 */
[----:B0-----:R-:W2:Y:S01]  /*20230*/  LDL.LU R23, [R1+0x1f60] ;  /* 0x001f600001177983 */ /* 0x001ea20000300800 */
[----:B-1----:R-:W2:Y:S03]  /*20240*/  LDL.LU R22, [R1+0x1f5c] ;  /* 0x001f5c0001167983 */ /* 0x002ea60000300800 */
[----:B------:R-:W2:Y:S01]  /*20250*/  LDL.LU R21, [R1+0x1f58] ;  /* 0x001f580001157983 */ /* 0x000ea20000300800 */
[----:B------:R-:W2:Y:S03]  /*20260*/  LDL.LU R20, [R1+0x1f54] ;  /* 0x001f540001147983 */ /* 0x000ea60000300800 */
        /* <DEDUP_REMOVED lines=9> */
[----:B-1----:R-:W2:Y:S02]  /*20300*/  LDL.LU R16, [R1+0x1f44] ;  /* 0x001f440001107983 */ /* 0x002ea40000300800 */
[----:B-----5:R-:W5:Y:S01]  /*20310*/  LDL.LU R15, [R1+0x1f40] ;  /* 0x001f4000010f7983 */ /* 0x020f620000300800 */
[----:B------:R-:W2:Y:S04]  /*20320*/  LDL.LU R14, [R1+0x1f3c] ;  /* 0x001f3c00010e7983 */ /* 0x000ea80000300800 */
[----:B------:R-:W2:Y:S01]  /*20330*/  LDL.LU R13, [R1+0x1f38] ;  /* 0x001f3800010d7983 */ /* 0x000ea20000300800 */
[----:B------:R-:W2:Y:S03]  /*20340*/  LDL.LU R12, [R1+0x1f34] ;  /* 0x001f3400010c7983 */ /* 0x000ea60000300800 */
[----:B------:R0:W-:Y:S01]  /*20350*/  STS.U16 [R2+0x9700], R11 ;  /* 0x0097000b02007388 */ /* 0x0001e20000000400 */
[----:B------:R1:W-:Y:S03]  /*20360*/  STS.U16 [R2+0x9f00], R10 ;  /* 0x009f000a02007388 */ /* 0x0003e60000000400 */
[----:B0-----:R-:W2:Y:S01]  /*20370*/  LDL.LU R11, [R1+0x1f30] ;  /* 0x001f3000010b7983 */ /* 0x001ea20000300800 */
[----:B-1----:R-:W2:Y:S02]  /*20380*/  LDL.LU R10, [R1+0x1f2c] ;  /* 0x001f2c00010a7983 */ /* 0x002ea40000300800 */
[----:B------:R-:W-:Y:S02]  /*20390*/  STS.U16 [R2+0xa700], R3 ;  /* 0x00a7000302007388 */ /* 0x000fe40000000400 */
[----:B------:R-:W-:Y:S01]  /*203a0*/  STS.U16 [R2+0xaf00], R4 ;  /* 0x00af000402007388 */ /* 0x000fe20000000400 */
[----:B------:R-:W-:Y:S01]  /*203b0*/  STS.U16 [R2+0xb700], R5 ;  /* 0x00b7000502007388 */ /* 0x000fe20000000400 */
[----:B------:R0:W-:Y:S02]  /*203c0*/  STS.U16 [R2+0xbf00], R6 ;  /* 0x00bf000602007388 */ /* 0x0001e40000000400 */
[----:B------:R1:W-:Y:S02]  /*203d0*/  STS.U16 [R2+0xc700], R7 ;  /* 0x00c7000702007388 */ /* 0x0003e40000000400 */
[----:B------:R-:W-:Y:S01]  /*203e0*/  STS.U16 [R2+0xcf00], R8 ;  /* 0x00cf000802007388 */ /* 0x000fe20000000400 */
[----:B------:R-:W-:Y:S01]  /*203f0*/  STS.U16 [R2+0xd700], R9 ;  /* 0x00d7000902007388 */ /* 0x000fe20000000400 */
[----:B------:R1:W-:Y:S03]  /*20400*/  STS.U16 [R2+0xdf00], R0 ;  /* 0x00df000002007388 */ /* 0x0003e60000000400 */
[----:B0-----:R-:W3:Y:S01]  /*20410*/  LDL.LU R6, [R1+0x588] ;  /* 0x0005880001067983 */ /* 0x001ee20000300800 */
[----:B-1----:R-:W3:Y:S03]  /*20420*/  LDL R7, [R1+0x2c0] ;  /* 0x0002c00001077983 */ /* 0x002ee60000100800 */
[----:B------:R-:W3:Y:S04]  /*20430*/  LDL R0, [R1+0x294] ;  /* 0x0002940001007983 */ /* 0x000ee80000100800 */
[----:B------:R-:W0:Y:S02]  /*20440*/  S2R R4, SR_TID.X ;  /* 0x0000000000047919 */ /* 0x000e240000002100 */
[----:B0-----:R-:W-:-:S02]  /*20450*/  LOP3.LUT R9, R4, 0x1c, RZ, 0xc0, !PT ;  /* 0x0000001c04097812 */ /* 0x001fc400078ec0ff */
[C---:B------:R-:W-:Y:S02]  /*20460*/  LOP3.LUT R3, R4.reuse, 0x1f, RZ, 0xc0, !PT ;  /* 0x0000001f04037812 */ /* 0x040fe400078ec0ff */
[C---:B------:R-:W-:Y:S02]  /*20470*/  LOP3.LUT R8, R4.reuse, 0x60, RZ, 0xc0, !PT ;  /* 0x0000006004087812 */ /* 0x040fe400078ec0ff */
[CC--:B------:R-:W-:Y:S02]  /*20480*/  LEA R5, R9.reuse, R3.reuse, 0x4 ;  /* 0x0000000309057211 */ /* 0x0c0fe400078e20ff */
[----:B------:R-:W-:Y:S01]  /*20490*/  SHF.R.U32.HI R8, RZ, 0x1, R8 ;  /* 0x00000001ff087819 */ /* 0x000fe20000011608 */
[----:B------:R-:W-:Y:S01]  /*204a0*/  LOP3.LUT R4, R4, 0x60, RZ, 0xc0, !PT ;  /* 0x0000006004047812 */ /* 0x000fe200078ec0ff */
[----:B------:R-:W-:Y:S02]  /*204b0*/  LEA R3, R9, R3, 0x4 ;  /* 0x0000000309037211 */ /* 0x000fe400078e20ff */
[----:B------:R-:W-:-:S02]  /*204c0*/  SHF.L.U32 R5, R5, 0x2, RZ ;  /* 0x0000000205057819 */ /* 0x000fc400000006ff */
[----:B------:R-:W-:Y:S02]  /*204d0*/  SHF.R.U32.HI R4, RZ, 0x1, R4 ;  /* 0x00000001ff047819 */ /* 0x000fe40000011604 */
[----:B------:R-:W-:Y:S02]  /*204e0*/  SHF.L.U32 R3, R3, 0x2, RZ ;  /* 0x0000000203037819 */ /* 0x000fe400000006ff */
[----:B------:R-:W-:Y:S02]  /*204f0*/  LOP3.LUT R5, R5, R8, RZ, 0x3c, !PT ;  /* 0x0000000805057212 */ /* 0x000fe400078e3cff */
[----:B------:R-:W-:-:S04]  /*20500*/  LOP3.LUT R3, R3, R4, RZ, 0x3c, !PT ;  /* 0x0000000403037212 */ /* 0x000fc800078e3cff */
[----:B------:R-:W-:Y:S01]  /*20510*/  LOP3.LUT R3, R3, 0x40, RZ, 0x3c, !PT ;  /* 0x0000004003037812 */ /* 0x000fe200078e3cff */
[----:B--2---:R-:W-:Y:S01]  /*20520*/  STS.U16 [R2+0xe700], R10 ;  /* 0x00e7000a02007388 */ /* 0x004fe20000000400 */
[----:B------:R-:W-:Y:S02]  /*20530*/  STS.U16 [R2+0xef00], R11 ;  /* 0x00ef000b02007388 */ /* 0x000fe40000000400 */
[----:B------:R-:W-:Y:S02]  /*20540*/  STS.U16 [R2+0xf700], R12 ;  /* 0x00f7000c02007388 */ /* 0x000fe40000000400 */
[----:B------:R0:W-:Y:S02]  /*20550*/  STS.U16 [R2+0xff00], R13 ;  /* 0x00ff000d02007388 */ /* 0x0001e40000000400 */
[----:B0-----:R-:W2:Y:S04]  /*20560*/  LDL R2, [R1+0x4f8] ;  /* 0x0004f80001027983 */ /* 0x001ea80000100800 */
[----:B------:R-:W-:Y:S01]  /*20570*/  STS [R5+0x14000], R14 ;  /* 0x0140000e05007388 */ /* 0x000fe20000000800 */
[----:B------:R0:W-:Y:S02]  /*20580*/  STS [R5+0x14800], R18 ;  /* 0x0148001205007388 */ /* 0x0001e40000000800 */
[----:B------:R-:W-:Y:S02]  /*20590*/  STS [R5+0x14080], R16 ;  /* 0x0140801005007388 */ /* 0x000fe40000000800 */
[----:B------:R-:W-:Y:S01]  /*205a0*/  STS [R5+0x14880], R20 ;  /* 0x0148801405007388 */ /* 0x000fe20000000800 */
[----:B------:R-:W-:Y:S01]  /*205b0*/  STS [R5+0x15000], R22 ;  /* 0x0150001605007388 */ /* 0x000fe20000000800 */
[----:B----4-:R-:W-:Y:S02]  /*205c0*/  STS [R5+0x15800], R26 ;  /* 0x0158001a05007388 */ /* 0x010fe40000000800 */
[----:B------:R-:W-:Y:S02]  /*205d0*/  STS [R5+0x15080], R24 ;  /* 0x0150801805007388 */ /* 0x000fe40000000800 */
[----:B---3--:R-:W-:Y:S01]  /*205e0*/  STS [R5+0x15880], R28 ;  /* 0x0158801c05007388 */ /* 0x008fe20000000800 */
[----:B-----5:R-:W-:Y:S01]  /*205f0*/  STS [R3+0x14000], R15 ;  /* 0x0140000f03007388 */ /* 0x020fe20000000800 */
[----:B------:R-:W-:Y:S02]  /*20600*/  STS [R3+0x14800], R19 ;  /* 0x0148001303007388 */ /* 0x000fe40000000800 */
[----:B------:R-:W-:Y:S02]  /*20610*/  STS [R3+0x14080], R17 ;  /* 0x0140801103007388 */ /* 0x000fe40000000800 */
[----:B------:R-:W-:Y:S01]  /*20620*/  STS [R3+0x14880], R21 ;  /* 0x0148801503007388 */ /* 0x000fe20000000800 */
[----:B------:R-:W-:Y:S01]  /*20630*/  STS [R3+0x15000], R23 ;  /* 0x0150001703007388 */ /* 0x000fe20000000800 */
[----:B------:R-:W-:Y:S02]  /*20640*/  STS [R3+0x15800], R27 ;  /* 0x0158001b03007388 */ /* 0x000fe40000000800 */
[----:B------:R-:W-:Y:S02]  /*20650*/  STS [R3+0x15080], R25 ;  /* 0x0150801903007388 */ /* 0x000fe40000000800 */
[----:B------:R1:W-:Y:S01]  /*20660*/  STS [R3+0x15880], R29 ;  /* 0x0158801d03007388 */ /* 0x0003e20000000800 */
[----:B------:R-:W-:Y:S06]  /*20670*/  BAR.SYNC.DEFER_BLOCKING 0x0 ;  /* 0x0000000000007b1d */ /* 0x000fec0000010000 */
[----:B0-----:R-:W3:Y:S04]  /*20680*/  LDL R18, [R1+0x80] ;  /* 0x0000800001127983 */ /* 0x001ee80000100800 */
[----:B------:R-:W0:Y:S01]  /*20690*/  LDSM.16.M88.4 R20, [R0] ;  /* 0x000000000014783b */ /* 0x000e220000000200 */
[----:B-1----:R-:W-:-:S03]  /*206a0*/  FADD R3, -R7, R6 ;  /* 0x0000000607037221 */ /* 0x002fc60000000100 */
[----:B------:R-:W1:Y:S01]  /*206b0*/  LDSM.16.M88.4 R24, [R0+0x4000] ;  /* 0x004000000018783b */ /* 0x000e620000000200 */
[----:B------:R-:W-:-:S03]  /*206c0*/  FMUL R3, R3, 1.4426950216293334961 ;  /* 0x3fb8aa3b03037820 */ /* 0x000fc60000400000 */
[----:B--2---:R-:W-:Y:S01]  /*206d0*/  STL [R1+0x1f04], R2 ;  /* 0x001f040201007387 */ /* 0x004fe20000100800 */
[----:B------:R-:W2:Y:S02]  /*206e0*/  LDL.LU R12, [R1+0x2f0] ;  /* 0x0002f000010c7983 */ /* 0x000ea40000300800 */
[----:B0-----:R-:W-:Y:S02]  /*206f0*/  STL.64 [R1+0x60], R20 ;  /* 0x0000601401007387 */ /* 0x001fe40000100a00 */
[----:B------:R-:W-:Y:S01]  /*20700*/  STL.64 [R1+0x68], R22 ;  /* 0x0000681601007387 */ /* 0x000fe20000100a00 */
[----:B------:R-:W4:Y:S01]  /*20710*/  LDL.LU R13, [R1+0x2f4] ;  /* 0x0002f400010d7983 */ /* 0x000f220000300800 */
[----:B------:R-:W5:Y:S03]  /*20720*/  LDL.LU R7, [R1+0x2f8] ;  /* 0x0002f80001077983 */ /* 0x000f660000300800 */
[----:B------:R-:W0:Y:S04]  /*20730*/  LDSM.16.M88.4 R20, [R0+0x2000] ;  /* 0x002000000014783b */ /* 0x000e280000000200 */
[----:B------:R1:W-:Y:S01]  /*20740*/  LDSM.16.M88.4 R8, [R2+0x14000] ;  /* 0x014000000208783b */ /* 0x0003e20000000200 */
[----:B------:R-:W2:Y:S02]  /*20750*/  LDL.LU R15, [R1+0x2fc] ;  /* 0x0002fc00010f7983 */ /* 0x000ea40000300800 */
[----:B------:R-:W2:Y:S02]  /*20760*/  LDL.LU R4, [R1+0x320] ;  /* 0x0003200001047983 */ /* 0x000ea40000300800 */
[----:B------:R-:W2:Y:S01]  /*20770*/  LDL.LU R5, [R1+0x324] ;  /* 0x0003240001057983 */ /* 0x000ea20000300800 */
[----:B-1----:R-:W1:Y:S01]  /*20780*/  MUFU.EX2 R2, R3 ;  /* 0x0000000300027308 */ /* 0x002e620000000800 */
[----:B------:R-:W-:Y:S01]  /*20790*/  STL.64 [R1+0x40], R24 ;  /* 0x0000401801007387 */ /* 0x000fe20000100a00 */
[----:B------:R-:W-:Y:S02]  /*207a0*/  STL.64 [R1+0x48], R26 ;  /* 0x0000481a01007387 */ /* 0x000fe40000100a00 */
[----:B------:R-:W2:Y:S02]  /*207b0*/  LDL.LU R6, [R1+0x328] ;  /* 0x0003280001067983 */ /* 0x000ea40000300800 */
[----:B------:R-:W3:Y:S01]  /*207c0*/  LDSM.16.M88.4 R24, [R0+0x6000] ;  /* 0x006000000018783b */ /* 0x000ee20000000200 */
[----:B0-----:R-:W-:Y:S03]  /*207d0*/  STL.64 [R1+0x50], R20 ;  /* 0x0000501401007387 */ /* 0x001fe60000100a00 */
[----:B------:R-:W-:Y:S02]  /*207e0*/  STL.64 [R1+0x58], R22 ;  /* 0x0000581601007387 */ /* 0x000fe40000100a00 */
[----:B-1----:R-:W-:Y:S02]  /*207f0*/  STL [R1+0x2c8], R2 ;  /* 0x0002c80201007387 */ /* 0x002fe40000100800 */
[----:B------:R-:W-:Y:S02]  /*20800*/  STL.64 [R1+0x1f18], R20 ;  /* 0x001f181401007387 */ /* 0x000fe40000100a00 */
[----:B------:R-:W0:Y:S04]  /*20810*/  LDSM.16.M88.4 R20, [R0+0x8000] ;  /* 0x008000000014783b */ /* 0x000e280000000200 */
[----:B---3--:R-:W-:Y:S01]  /*20820*/  STL.64 [R1+0x30], R24 ;  /* 0x0000301801007387 */ /* 0x008fe20000100a00 */
[----:B------:R-:W-:Y:S02]  /*20830*/  STL.64 [R1+0x38], R26 ;  /* 0x0000381a01007387 */ /* 0x000fe40000100a00 */
[----:B------:R-:W-:Y:S01]  /*20840*/  IMAD.MOV.U32 R17, RZ, RZ, R24 ;  /* 0x000000ffff117224 */ /* 0x000fe200078e0018 */
[----:B------:R-:W-:-:S02]  /*20850*/  MOV R16, R25 ;  /* 0x0000001900107202 */ /* 0x000fc40000000f00 */
[----:B------:R-:W1:Y:S01]  /*20860*/  LDSM.16.M88.4 R24, [R0+0xa000] ;  /* 0x00a000000018783b */ /* 0x000e620000000200 */
[----:B-----5:R-:W-:-:S03]  /*20870*/  FMUL R14, R2, R7 ;  /* 0x00000007020e7220 */ /* 0x020fc60000400000 */
[----:B------:R-:W3:Y:S01]  /*20880*/  LDL.LU R7, [R1+0x32c] ;  /* 0x00032c0001077983 */ /* 0x000ee20000300800 */
[----:B0-----:R-:W-:Y:S02]  /*20890*/  STL.64 [R1+0x10], R20 ;  /* 0x0000101401007387 */ /* 0x001fe40000100a00 */
[----:B------:R-:W-:Y:S02]  /*208a0*/  STL.64 [R1+0x18], R22 ;  /* 0x0000181601007387 */ /* 0x000fe40000100a00 */
[----:B------:R-:W5:Y:S01]  /*208b0*/  LDL R3, [R1+0x2bc] ;  /* 0x0002bc0001037983 */ /* 0x000f620000100800 */
[----:B------:R-:W-:Y:S01]  /*208c0*/  STL [R1+0x1f28], R18 ;  /* 0x001f281201007387 */ /* 0x000fe20000100800 */
[----:B------:R0:W-:Y:S03]  /*208d0*/  STL.64 [R1+0x1f20], R16 ;  /* 0x001f201001007387 */ /* 0x0001e60000100a00 */
[----:B0-----:R-:W3:Y:S01]  /*208e0*/  LDL.64 R16, [R1+0x60] ;  /* 0x0000600001107983 */ /* 0x001ee20000100a00 */
[----:B--2---:R-:W-:-:S02]  /*208f0*/  FMUL R12, R18, R12 ;  /* 0x0000000c120c7220 */ /* 0x004fc40000400000 */
[----:B----4-:R-:W-:Y:S02]  /*20900*/  FMUL R13, R18, R13 ;  /* 0x0000000d120d7220 */ /* 0x010fe40000400000 */
[----:B------:R-:W-:Y:S01]  /*20910*/  FMUL R15, R2, R15 ;  /* 0x0000000f020f7220 */ /* 0x000fe20000400000 */
[----:B------:R-:W2:Y:S01]  /*20920*/  LDL.LU R22, [R1+0x350] ;  /* 0x0003500001167983 */ /* 0x000ea20000300800 */
[----:B------:R-:W4:Y:S02]  /*20930*/  LDL.LU R21, [R1+0x354] ;  /* 0x0003540001157983 */ /* 0x000f240000300800 */
[----:B-1----:R-:W-:Y:S02]  /*20940*/  STL.64 [R1+0x70], R24 ;  /* 0x0000701801007387 */ /* 0x002fe40000100a00 */
[----:B------:R3:W-:Y:S02]  /*20950*/  STL.64 [R1+0x78], R26 ;  /* 0x0000781a01007387 */ /* 0x0007e40000100a00 */
[----:B------:R-:W-:-:S02]  /*20960*/  FMUL R4, R18, R4 ;  /* 0x0000000412047220 */ /* 0x000fc40000400000 */
[----:B------:R-:W-:Y:S02]  /*20970*/  FMUL R5, R18, R5 ;  /* 0x0000000512057220 */ /* 0x000fe40000400000 */
[----:B------:R-:W-:Y:S01]  /*20980*/  FMUL R6, R2, R6 ;  /* 0x0000000602067220 */ /* 0x000fe20000400000 */
[----:B------:R-:W2:Y:S01]  /*20990*/  LDL.LU R20, [R1+0x358] ;  /* 0x0003580001147983 */ /* 0x000ea20000300800 */
[----:B------:R-:W2:Y:S01]  /*209a0*/  LDL.LU R18, [R1+0x1f28] ;  /* 0x001f280001127983 */ /* 0x000ea20000300800 */
[----:B---3--:R-:W-:Y:S01]  /*209b0*/  HMMA.16816.F32.BF16 R24, R8, R16, R12 ;  /* 0x000000100818723c */ /* 0x008fe2000004180c */
[----:B------:R-:W-:Y:S02]  /*209c0*/  MOV R2, R17 ;  /* 0x0000001100027202 */ /* 0x000fe40000000f00 */
[----:B------:R-:W3:Y:S11]  /*209d0*/  LDL.LU.64 R16, [R1+0x1f20] ;  /* 0x001f200001107983 */ /* 0x000ef60000300a00 */
[----:B------:R-:W-:Y:S09]  /*209e0*/  @!UPT UIADD3 URZ, URZ, URZ, URZ ;  /* 0x0000003f3f3ff290 */ /* 0x000ff2000fffe03f */
[----:B------:R0:W-:Y:S04]  /*209f0*/  STL [R1+0x1e68], R27 ;  /* 0x001e681b01007387 */ /* 0x0001e80000100800 */
[----:B0-----:R-:W5:Y:S01]  /*20a00*/  LDL.LU R27, [R1+0x58c] ;  /* 0x00058c00011b7983 */ /* 0x001f620000300800 */
[----:B------:R0:W-:Y:S03]  /*20a10*/  STL [R1+0x1f00], R26 ;  /* 0x001f001a01007387 */ /* 0x0001e60000100800 */
[----:B0-----:R-:W5:Y:S01]  /*20a20*/  LDL R26, [R1+0x2c8] ;  /* 0x0002c800011a7983 */ /* 0x001f620000100800 */
[C---:B--2---:R-:W-:Y:S02]  /*20a30*/  FMUL R12, R18.reuse, R22 ;  /* 0x00000016120c7220 */ /* 0x044fe40000400000 */
[----:B----4-:R-:W-:-:S02]  /*20a40*/  FMUL R13, R18, R21 ;  /* 0x00000015120d7220 */ /* 0x010fc40000400000 */
[----:B------:R3:W-:Y:S01]  /*20a50*/  STL.64 [R1+0x1ef8], R24 ;  /* 0x001ef81801007387 */ /* 0x0007e20000100a00 */
[----:B------:R-:W2:Y:S01]  /*20a60*/  LDL.LU R15, [R1+0x35c] ;  /* 0x00035c00010f7983 */ /* 0x000ea20000300800 */
[----:B------:R-:W4:Y:S01]  /*20a70*/  LDL.LU R19, [R1+0x360] ;  /* 0x0003600001137983 */ /* 0x000f220000300800 */
[----:B---3--:R-:W-:Y:S02]  /*20a80*/  MOV R24, R17 ;  /* 0x0000001100187202 */ /* 0x008fe40000000f00 */
[----:B------:R-:W-:Y:S01]  /*20a90*/  MOV R25, R16 ;  /* 0x0000001000197202 */ /* 0x000fe20000000f00 */
[----:B------:R-:W3:Y:S01]  /*20aa0*/  LDL.LU R17, [R1+0x364] ;  /* 0x0003640001117983 */ /* 0x000ee20000300800 */
[----:B------:R-:W2:Y:S02]  /*20ab0*/  LDL.LU R16, [R1+0x368] ;  /* 0x0003680001107983 */ /* 0x000ea40000300800 */
[C---:B-----5:R-:W-:Y:S02]  /*20ac0*/  FMUL R14, R26.reuse, R20 ;  /* 0x000000141a0e7220 */ /* 0x060fe40000400000 */
[----:B------:R-:W0:Y:S04]  /*20ad0*/  LDSM.16.M88.4 R20, [R0+0xc000] ;  /* 0x00c000000014783b */ /* 0x000e280000000200 */
[----:B0-----:R0:W-:Y:S01]  /*20ae0*/  STL.64 [R1+0xa0], R20 ;  /* 0x0000a01401007387 */ /* 0x0011e20000100a00 */
[----:B------:R1:W-:Y:S03]  /*20af0*/  STL.64 [R1+0xa8], R22 ;  /* 0x0000a81601007387 */ /* 0x0003e60000100a00 */
[----:B0-----:R-:W1:Y:S01]  /*20b00*/  LDL.LU.64 R20, [R1+0x1f18] ;  /* 0x001f180001147983 */ /* 0x001e620000300a00 */
[----:B------:R-:W-:-:S02]  /*20b10*/  FMUL R7, R26, R7 ;  /* 0x000000071a077220 */ /* 0x000fc40000400000 */
[----:B------:R-:W-:Y:S02]  /*20b20*/  STL.64 [R1+0x1f10], R10 ;  /* 0x001f100a01007387 */ /* 0x000fe40000100a00 */
[----:B------:R-:W-:Y:S03]  /*20b30*/  STL.64 [R1+0x1f08], R8 ;  /* 0x001f080801007387 */ /* 0x000fe60000100a00 */
[----:B-1----:R-:W-:Y:S01]  /*20b40*/  HMMA.16816.F32.BF16 R20, R8, R20, R4 ;  /* 0x000000140814723c */ /* 0x002fe20000041804 */
[----:B------:R-:W0:Y:S04]  /*20b50*/  LDSM.16.M88.4 R8, [R0+0xe000] ;  /* 0x00e000000008783b */ /* 0x000e280000000200 */
[----:B------:R-:W5:Y:S01]  /*20b60*/  LDL.LU R7, [R1+0x36c] ;  /* 0x00036c0001077983 */ /* 0x000f620000300800 */
[----:B------:R-:W5:Y:S02]  /*20b70*/  LDL.LU R29, [R1+0x590] ;  /* 0x00059000011d7983 */ /* 0x000f640000300800 */
[----:B------:R-:W5:Y:S02]  /*20b80*/  LDL R28, [R1+0x2b8] ;  /* 0x0002b800011c7983 */ /* 0x000f640000100800 */
[----:B----4-:R-:W-:Y:S11]  /*20b90*/  FMUL R4, R18, R19 ;  /* 0x0000001312047220 */ /* 0x010ff60000400000 */
[----:B------:R-:W-:Y:S02]  /*20ba0*/  @!UPT UIADD3 URZ, URZ, URZ, URZ ;  /* 0x0000003f3f3ff290 */ /* 0x000fe4000fffe03f */
[----:B------:R-:W-:Y:S01]  /*20bb0*/  STL.64 [R1+0x1e60], R22 ;  /* 0x001e601601007387 */ /* 0x000fe20000100a00 */
[----:B------:R1:W-:Y:S03]  /*20bc0*/  STL.64 [R1+0x1e58], R20 ;  /* 0x001e581401007387 */ /* 0x0003e60000100a00 */
[----:B-1----:R-:W4:Y:S04]  /*20bd0*/  LDL R20, [R1+0x40] ;  /* 0x0000400001147983 */ /* 0x002f280000100800 */
[----:B------:R-:W4:Y:S04]  /*20be0*/  LDL R21, [R1+0x44] ;  /* 0x0000440001157983 */ /* 0x000f280000100800 */
[----:B0-----:R0:W-:Y:S01]  /*20bf0*/  STL.64 [R1+0x98], R10 ;  /* 0x0000980a01007387 */ /* 0x0011e20000100a00 */
[----:B------:R-:W-:Y:S01]  /*20c00*/  IMAD.MOV.U32 R19, RZ, RZ, R8 ;  /* 0x000000ffff137224 */ /* 0x000fe200078e0008 */
[----:B------:R-:W-:-:S02]  /*20c10*/  MOV R0, R9 ;  /* 0x0000000900007202 */ /* 0x000fc40000000f00 */
[----:B0-----:R-:W4:Y:S01]  /*20c20*/  LDL.LU.64 R10, [R1+0x1f10] ;  /* 0x001f1000010a7983 */ /* 0x001f220000300a00 */
[----:B------:R-:W4:Y:S02]  /*20c30*/  LDL.LU.64 R8, [R1+0x1f08] ;  /* 0x001f080001087983 */ /* 0x000f240000300a00 */
[C---:B--2---:R-:W-:Y:S02]  /*20c40*/  FMUL R15, R26.reuse, R15 ;  /* 0x0000000f1a0f7220 */ /* 0x044fe40000400000 */
[----:B------:R-:W-:Y:S02]  /*20c50*/  FMUL R6, R26, R16 ;  /* 0x000000101a067220 */ /* 0x000fe40000400000 */
[----:B---3--:R-:W-:Y:S01]  /*20c60*/  FMUL R5, R18, R17 ;  /* 0x0000001112057220 */ /* 0x008fe20000400000 */
[----:B------:R-:W2:Y:S01]  /*20c70*/  LDL.LU R16, [R1+0x370] ;  /* 0x0003700001107983 */ /* 0x000ea20000300800 */
[----:B------:R-:W3:Y:S02]  /*20c80*/  LDL.LU R17, [R1+0x374] ;  /* 0x0003740001117983 */ /* 0x000ee40000300800 */
[----:B------:R-:W2:Y:S01]  /*20c90*/  LDL.LU R18, [R1+0x378] ;  /* 0x0003780001127983 */ /* 0x000ea20000300800 */
[C---:B----4-:R-:W-:Y:S11]  /*20ca0*/  HMMA.16816.F32.BF16 R12, R8.reuse, R20, R12 ;  /* 0x00000014080c723c */ /* 0x050ff6000004180c */
[----:B------:R-:W-:Y:S11]  /*20cb0*/  @!UPT UIADD3 URZ, URZ, URZ, URZ ;  /* 0x0000003f3f3ff290 */ /* 0x000ff6000fffe03f */
[----:B------:R-:W-:Y:S01]  /*20cc0*/  @!UPT UIADD3 URZ, URZ, URZ, URZ ;  /* 0x0000003f3f3ff290 */ /* 0x000fe2000fffe03f */
[----:B------:R-:W-:Y:S01]  /*20cd0*/  STL.64 [R1+0x20], R12 ;  /* 0x0000200c01007387 */ /* 0x000fe20000100a00 */
[----:B------:R0:W-:Y:S03]  /*20ce0*/  STL.64 [R1+0x28], R14 ;  /* 0x0000280e01007387 */ /* 0x0001e60000100a00 */
[----:B0-----:R-:W4:Y:S01]  /*20cf0*/  LDL.LU R14, [R1+0x37c] ;  /* 0x00037c00010e7983 */ /* 0x001f220000300800 */
[----:B------:R-:W2:Y:S01]  /*20d00*/  LDL.LU R20, [R1+0x60] ;  /* 0x0000600001147983 */ /* 0x000ea20000300800 */
[----:B------:R-:W-:Y:S02]  /*20d10*/  MOV R21, R2 ;  /* 0x0000000200157202 */ /* 0x000fe40000000f00 */
[----:B--2---:R0:W-:Y:S04]  /*20d20*/  STL [R1+0x1ec0], R20 ;  /* 0x001ec01401007387 */ /* 0x0041e80000100800 */
[----:B0-----:R-:W2:Y:S01]  /*20d30*/  LDL R20, [R1+0x2c8] ;  /* 0x0002c80001147983 */ /* 0x001ea20000100800 */
[----:B------:R-:W2:Y:S02]  /*20d40*/  LDL.LU R2, [R1+0x1f04] ;  /* 0x001f040001027983 */ /* 0x000ea40000300800 */
[----:B------:R-:W2:Y:S02]  /*20d50*/  LDL R22, [R1+0x68] ;  /* 0x0000680001167983 */ /* 0x000ea40000100800 */
[----:B-----5:R-:W-:Y:S01]  /*20d60*/  FMUL R7, R26, R7 ;  /* 0x000000071a077220 */ /* 0x020fe20000400000 */
[----:B--2---:R0:W-:Y:S04]  /*20d70*/  STL [R1+0x1e98], R22 ;  /* 0x001e981601007387 */ /* 0x0041e80000100800 */
[----:B0-----:R-:W2:Y:S01]  /*20d80*/  LDL.LU R22, [R1+0x80] ;  /* 0x0000800001167983 */ /* 0x001ea20000300800 */
[----:B------:R-:W5:Y:S01]  /*20d90*/  LDL R23, [R1+0x6c] ;  /* 0x00006c0001177983 */ /* 0x000f620000100800 */
[----:B------:R-:W-:Y:S01]  /*20da0*/  HMMA.16816.F32.BF16 R4, R8, R24, R4 ;  /* 0x000000180804723c */ /* 0x000fe20000041804 */
[----:B------:R-:W-:Y:S01]  /*20db0*/  FADD R3, -R3, R27 ;  /* 0x0000001b03037221 */ /* 0x000fe20000000100 */
[----:B-----5:R-:W-:Y:S01]  /*20dc0*/  STL [R1+0x1e9c], R23 ;  /* 0x001e9c1701007387 */ /* 0x020fe20000100800 */
[----:B------:R-:W5:Y:S02]  /*20dd0*/  LDL.LU R26, [R1+0x1f00] ;  /* 0x001f0000011a7983 */ /* 0x000f640000300800 */
[----:B------:R-:W2:Y:S11]  /*20de0*/  LDL.LU.64 R24, [R1+0x1ef8] ;  /* 0x001ef80001187983 */ /* 0x000eb60000300a00 */
[----:B------:R-:W-:Y:S08]  /*20df0*/  @!UPT UIADD3 URZ, URZ, URZ, URZ ;  /* 0x0000003f3f3ff290 */ /* 0x000ff0000fffe03f */
[----:B------:R-:W-:Y:S01]  /*20e00*/  MOV R27, R4 ;  /* 0x00000004001b7202 */ /* 0x000fe20000000f00 */
[----:B------:R-:W-:Y:S01]  /*20e10*/  STL [R1+0xd4], R5 ;  /* 0x0000d40501007387 */ /* 0x000fe20000100800 */
[----:B------:R-:W-:Y:S02]  /*20e20*/  STL.64 [R1+0xd8], R6 ;  /* 0x0000d80601007387 */ /* 0x000fe40000100a00 */
[----:B------:R-:W0:Y:S01]  /*20e30*/  LDSM.16.M88.4 R4, [R2+0x15000] ;  /* 0x015000000204783b */ /* 0x000e220000000200 */
[----:B-----5:R-:W-:Y:S03]  /*20e40*/  STL.64 [R1+0x1e78], R26 ;  /* 0x001e781a01007387 */ /* 0x020fe60000100a00 */
[----:B--2---:R1:W-:Y:S02]  /*20e50*/  STL.64 [R1+0x1e70], R24 ;  /* 0x001e701801007387 */ /* 0x0043e40000100a00 */
[----:B------:R-:W2:Y:S02]  /*20e60*/  LDL.LU R12, [R1+0x380] ;  /* 0x00038000010c7983 */ /* 0x000ea40000300800 */
[----:B------:R-:W5:Y:S02]  /*20e70*/  LDL.LU R13, [R1+0x384] ;  /* 0x00038400010d7983 */ /* 0x000f640000300800 */
[----:B-1----:R-:W-:-:S02]  /*20e80*/  IMAD.MOV.U32 R25, RZ, RZ, R0 ;  /* 0x000000ffff197224 */ /* 0x002fc400078e0000 */
[----:B------:R-:W2:Y:S01]  /*20e90*/  LDL.LU R0, [R1+0x388] ;  /* 0x0003880001007983 */ /* 0x000ea20000300800 */
[----:B------:R-:W2:Y:S02]  /*20ea0*/  LDL.LU R15, [R1+0x38c] ;  /* 0x00038c00010f7983 */ /* 0x000ea40000300800 */
[----:B------:R-:W2:Y:S02]  /*20eb0*/  LDL.LU R27, [R1+0x394] ;  /* 0x00039400011b7983 */ /* 0x000ea40000300800 */
[----:B------:R-:W2:Y:S01]  /*20ec0*/  LDL.LU R26, [R1+0x398] ;  /* 0x00039800011a7983 */ /* 0x000ea20000300800 */
[----:B------:R-:W-:Y:S01]  /*20ed0*/  MOV R24, R19 ;  /* 0x0000001300187202 */ /* 0x000fe20000000f00 */
[C---:B------:R-:W-:Y:S02]  /*20ee0*/  FMUL R16, R22.reuse, R16 ;  /* 0x0000001016107220 */ /* 0x040fe40000400000 */
[----:B---3--:R-:W-:Y:S02]  /*20ef0*/  FMUL R17, R22, R17 ;  /* 0x0000001116117220 */ /* 0x008fe40000400000 */
[----:B------:R-:W-:-:S02]  /*20f00*/  FMUL R18, R20, R18 ;  /* 0x0000001214127220 */ /* 0x000fc40000400000 */
[C---:B----4-:R-:W-:Y:S01]  /*20f10*/  FMUL R19, R20.reuse, R14 ;  /* 0x0000000e14137220 */ /* 0x050fe20000400000 */
[----:B--2---:R-:W-:Y:S01]  /*20f20*/  STL.64 [R1+0x1ef0], R26 ;  /* 0x001ef01a01007387 */ /* 0x004fe20000100a00 */
[----:B------:R1:W-:Y:S03]  /*20f30*/  STL.64 [R1+0x1ee8], R24 ;  /* 0x001ee81801007387 */ /* 0x0003e60000100a00 */
[----:B-1----:R-:W2:Y:S01]  /*20f40*/  LDL.64 R24, [R1+0x10] ;  /* 0x0000100001187983 */ /* 0x002ea20000100a00 */
[----:B0-----:R-:W-:Y:S02]  /*20f50*/  STL.64 [R1+0x1ed0], R6 ;  /* 0x001ed00601007387 */ /* 0x001fe40000100a00 */
[----:B------:R0:W-:Y:S02]  /*20f60*/  STL.64 [R1+0x1ec8], R4 ;  /* 0x001ec80401007387 */ /* 0x0001e40000100a00 */
[----:B------:R-:W-:Y:S01]  /*20f70*/  FMUL R14, R20, R0 ;  /* 0x00000000140e7220 */ /* 0x000fe20000400000 */
[----:B0-----:R-:W3:Y:S01]  /*20f80*/  LDL.LU.64 R4, [R1+0xa0] ;  /* 0x0000a00001047983 */ /* 0x001ee20000300a00 */
[----:B------:R-:W-:Y:S02]  /*20f90*/  STL [R1+0x1be0], R2 ;  /* 0x001be00201007387 */ /* 0x000fe40000100800 */
[----:B------:R-:W4:Y:S01]  /*20fa0*/  LDL.LU.64 R26, [R1+0x1ef0] ;  /* 0x001ef000011a7983 */ /* 0x000f220000300a00 */
[----:B--2---:R-:W-:Y:S01]  /*20fb0*/  HMMA.16816.F32.BF16 R16, R8, R24, R16 ;  /* 0x000000180810723c */ /* 0x004fe20000041810 */
[----:B------:R-:W-:Y:S11]  /*20fc0*/  MOV R0, R25 ;  /* 0x0000001900007202 */ /* 0x000ff60000000f00 */
[----:B------:R-:W-:Y:S11]  /*20fd0*/  @!UPT UIADD3 URZ, URZ, URZ, URZ ;  /* 0x0000003f3f3ff290 */ /* 0x000ff6000fffe03f */
[----:B------:R-:W-:Y:S01]  /*20fe0*/  STL.64 [R1+0xf0], R16 ;  /* 0x0000f01001007387 */ /* 0x000fe20000100a00 */
[----:B------:R0:W-:Y:S02]  /*20ff0*/  STL.64 [R1+0xf8], R18 ;  /* 0x0000f81201007387 */ /* 0x0001e40000100a00 */
[----:B------:R-:W2:Y:S01]  /*21000*/  LDL.LU.64 R24, [R1+0x1ee8] ;  /* 0x001ee80001187983 */ /* 0x000ea20000300a00 */
[----:B0-----:R-:W2:Y:S01]  /*21010*/  LDL.LU R18, [R1+0x390] ;  /* 0x0003900001127983 */ /* 0x001ea20000300800 */
[----:B------:R-:W2:Y:S02]  /*21020*/  LDL.LU R19, [R1+0x39c] ;  /* 0x00039c0001137983 */ /* 0x000ea40000300800 */
[----:B------:R-:W2:Y:S02]  /*21030*/  LDL.LU R23, [R1+0x3a0] ;  /* 0x0003a00001177983 */ /* 0x000ea40000300800 */
[----:B------:R-:W2:Y:S01]  /*21040*/  LDL.LU R7, [R1+0x3a4] ;  /* 0x0003a40001077983 */ /* 0x000ea20000300800 */
[----:B------:R-:W2:Y:S01]  /*21050*/  LDL.LU R6, [R1+0x3a8] ;  /* 0x0003a80001067983 */ /* 0x000ea20000300800 */
[----:B------:R-:W-:-:S02]  /*21060*/  FMUL R12, R22, R12 ;  /* 0x0000000c160c7220 */ /* 0x000fc40000400000 */
[----:B-----5:R-:W-:Y:S02]  /*21070*/  FMUL R13, R22, R13 ;  /* 0x0000000d160d7220 */ /* 0x020fe40000400000 */
[----:B------:R-:W-:Y:S01]  /*21080*/  FMUL R15, R20, R15 ;  /* 0x0000000f140f7220 */ /* 0x000fe20000400000 */
[----:B--2---:R-:W-:Y:S01]  /*21090*/  STL.64 [R1+0x1ee0], R6 ;  /* 0x001ee00601007387 */ /* 0x004fe20000100a00 */
[----:B---3--:R0:W-:Y:S03]  /*210a0*/  STL.64 [R1+0x1ed8], R4 ;  /* 0x001ed80401007387 */ /* 0x0081e60000100a00 */
[----:B0-----:R-:W2:Y:S01]  /*210b0*/  LDL.LU.64 R4, [R1+0x70] ;  /* 0x0000700001047983 */ /* 0x001ea20000300a00 */
[----:B------:R-:W3:Y:S02]  /*210c0*/  LDL.LU R2, [R1+0x3ac] ;  /* 0x0003ac0001027983 */ /* 0x000ee40000300800 */
[----:B------:R-:W-:-:S02]  /*210d0*/  FMUL R16, R22, R18 ;  /* 0x0000001216107220 */ /* 0x000fc40000400000 */
[----:B----4-:R-:W-:Y:S02]  /*210e0*/  FMUL R17, R22, R27 ;  /* 0x0000001b16117220 */ /* 0x010fe40000400000 */
[C---:B------:R-:W-:Y:S01]  /*210f0*/  FMUL R18, R20.reuse, R26 ;  /* 0x0000001a14127220 */ /* 0x040fe20000400000 */
[----:B--2---:R-:W-:Y:S01]  /*21100*/  HMMA.16816.F32.BF16 R12, R8, R4, R12 ;  /* 0x00000004080c723c */ /* 0x004fe2000004180c */
[----:B------:R-:W-:Y:S02]  /*21110*/  MOV R27, R4 ;  /* 0x00000004001b7202 */ /* 0x000fe40000000f00 */
[----:B------:R-:W-:Y:S11]  /*21120*/  MOV R26, R5 ;  /* 0x00000005001a7202 */ /* 0x000ff60000000f00 */
[----:B------:R-:W-:Y:S09]  /*21130*/  @!UPT UIADD3 URZ, URZ, URZ, URZ ;  /* 0x0000003f3f3ff290 */ /* 0x000ff2000fffe03f */
[----:B------:R0:W-:Y:S01]  /*21140*/  STL.64 [R1+0xc0], R12 ;  /* 0x0000c00c01007387 */ /* 0x0001e20000100a00 */
[----:B------:R3:W-:Y:S02]  /*21150*/  STL.64 [R1+0xc8], R14 ;  /* 0x0000c80e01007387 */ /* 0x0007e40000100a00 */
[----:B------:R-:W2:Y:S02]  /*21160*/  LDL.LU.64 R6, [R1+0x1ee0] ;  /* 0x001ee00001067983 */ /* 0x000ea40000300a00 */
[----:B------:R-:W4:Y:S02]  /*21170*/  LDL.LU.64 R4, [R1+0x1ed8] ;  /* 0x001ed80001047983 */ /* 0x000f240000300a00 */
[----:B------:R-:W-:Y:S02]  /*21180*/  FMUL R19, R20, R19 ;  /* 0x0000001314137220 */ /* 0x000fe40000400000 */
[----:B------:R-:W-:Y:S02]  /*21190*/  FADD R28, -R28, R29 ;  /* 0x0000001d1c1c7221 */ /* 0x000fe40000000100 */
[----:B------:R-:W-:-:S04]  /*211a0*/  FMUL R3, R3, 1.4426950216293334961 ;  /* 0x3fb8aa3b03037820 */ /* 0x000fc80000400000 */
[----:B------:R1:W-:Y:S01]  /*211b0*/  MUFU.EX2 R29, R3 ;  /* 0x00000003001d7308 */ /* 0x0003e20000000800 */
[----:B0-----:R-:W-:Y:S02]  /*211c0*/  FMUL R12, R22, R23 ;  /* 0x00000017160c7220 */ /* 0x001fe40000400000 */
[----:B-1----:R-:W-:Y:S02]  /*211d0*/  FMUL R3, R28, 1.4426950216293334961 ;  /* 0x3fb8aa3b1c037820 */ /* 0x002fe40000400000 */
[----:B------:R-:W5:Y:S01]  /*211e0*/  LDL.LU R28, [R1+0x3bc] ;  /* 0x0003bc00011c7983 */ /* 0x000f620000300800 */
[----:B---3--:R-:W-:Y:S01]  /*211f0*/  FMUL R15, R20, R2 ;  /* 0x00000002140f7220 */ /* 0x008fe20000400000 */
[C---:B----4-:R-:W-:Y:S01]  /*21200*/  HMMA.16816.F32.BF16 R16, R8.reuse, R4, R16 ;  /* 0x000000040810723c */ /* 0x050fe20000041810 */
[----:B--2---:R-:W-:Y:S02]  /*21210*/  FMUL R13, R22, R7 ;  /* 0x00000007160d7220 */ /* 0x004fe40000400000 */
[----:B------:R-:W-:Y:S01]  /*21220*/  FMUL R14, R20, R6 ;  /* 0x00000006140e7220 */ /* 0x000fe20000400000 */
[----:B------:R-:W-:Y:S01]  /*21230*/  MOV R23, R4 ;  /* 0x0000000400177202 */ /* 0x000fe20000000f00 */
[----:B------:R-:W-:Y:S11]  /*21240*/  IMAD.MOV.U32 R22, RZ, RZ, R5 ;  /* 0x000000ffff167224 */ /* 0x000ff600078e0005 */
[----:B------:R-:W-:Y:S07]  /*21250*/  @!UPT UIADD3 URZ, URZ, URZ, URZ ;  /* 0x0000003f3f3ff290 */ /* 0x000fee000fffe03f */
[----:B------:R0:W-:Y:S01]  /*21260*/  STL.64 [R1+0xb0], R16 ;  /* 0x0000b01001007387 */ /* 0x0001e20000100a00 */
[----:B------:R1:W-:Y:S02]  /*21270*/  STL.64 [R1+0xb8], R18 ;  /* 0x0000b81201007387 */ /* 0x0003e40000100a00 */
[----:B------:R-:W2:Y:S02]  /*21280*/  LDL.LU.64 R6, [R1+0x1ed0] ;  /* 0x001ed00001067983 */ /* 0x000ea40000300a00 */
[----:B------:R-:W2:Y:S01]  /*21290*/  LDL.LU.64 R4, [R1+0x1ec8] ;  /* 0x001ec80001047983 */ /* 0x000ea20000300a00 */
[----:B0-----:R-:W3:Y:S01]  /*212a0*/  LDL.LU R17, [R1+0x3b0] ;  /* 0x0003b00001117983 */ /* 0x001ee20000300800 */
[----:B-1----:R-:W4:Y:S02]  /*212b0*/  LDL.LU R18, [R1+0x3b4] ;  /* 0x0003b40001127983 */ /* 0x002f240000300800 */
[----:B------:R-:W2:Y:S02]  /*212c0*/  LDL.LU R19, [R1+0x3b8] ;  /* 0x0003b80001137983 */ /* 0x000ea40000300800 */
[----:B------:R-:W2:Y:S01]  /*212d0*/  LDL.LU R20, [R1+0x1ec0] ;  /* 0x001ec00001147983 */ /* 0x000ea20000300800 */
[----:B------:R-:W-:Y:S01]  /*212e0*/  HMMA.16816.F32.BF16 R8, R8, R24, R12 ;  /* 0x000000180808723c */ /* 0x000fe2000004180c */
[----:B------:R-:W5:Y:S11]  /*212f0*/  MUFU.EX2 R3, R3 ;  /* 0x0000000300037308 */ /* 0x000f760000000800 */
[----:B------:R-:W-:Y:S11]  /*21300*/  @!UPT UIADD3 URZ, URZ, URZ, URZ ;  /* 0x0000003f3f3ff290 */ /* 0x000ff6000fffe03f */
[----:B------:R3:W-:Y:S01]  /*21310*/  STL.64 [R1+0x80], R8 ;  /* 0x0000800801007387 */ /* 0x0007e20000100a00 */
[----:B------:R2:W-:Y:S01]  /*21320*/  STL [R1+0x88], R10 ;  /* 0x0000880a01007387 */ /* 0x0005e20000100800 */
[----:B------:R-:W-:Y:S01]  /*21330*/  MOV R2, R11 ;  /* 0x0000000b00027202 */ /* 0x000fe20000000f00 */
[----:B-----5:R-:W-:Y:S01]  /*21340*/  FMUL R11, R3, R28 ;  /* 0x0000001c030b7220 */ /* 0x020fe20000400000 */
[----:B------:R-:W5:Y:S01]  /*21350*/  LDL.LU R12, [R1+0x3cc] ;  /* 0x0003cc00010c7983 */ /* 0x000f620000300800 */
[----:B------:R-:W-:Y:S02]  /*21360*/  STL.64 [R1+0x1e90], R24 ;  /* 0x001e901801007387 */ /* 0x000fe40000100a00 */
[----:B------:R-:W5:Y:S02]  /*21370*/  LDL.LU R15, [R1+0x3c0] ;  /* 0x0003c000010f7983 */ /* 0x000f640000300800 */
[----:B------:R-:W5:Y:S01]  /*21380*/  LDL.LU R14, [R1+0x3c4] ;  /* 0x0003c400010e7983 */ /* 0x000f620000300800 */
[----:B------:R-:W5:Y:S01]  /*21390*/  LDL.LU R13, [R1+0x3c8] ;  /* 0x0003c800010d7983 */ /* 0x000f620000300800 */
[----:B------:R-:W-:Y:S02]  /*213a0*/  STL.64 [R1+0x1ea0], R22 ;  /* 0x001ea01601007387 */ /* 0x000fe40000100a00 */
[----:B---3--:R-:W-:-:S02]  /*213b0*/  FMUL R8, R29, R17 ;  /* 0x000000111d087220 */ /* 0x008fc40000400000 */
[----:B----4-:R-:W-:Y:S02]  /*213c0*/  FMUL R9, R29, R18 ;  /* 0x000000121d097220 */ /* 0x010fe40000400000 */
[----:B--2---:R-:W-:-:S07]  /*213d0*/  FMUL R10, R3, R19 ;  /* 0x00000013030a7220 */ /* 0x004fce0000400000 */
[----:B------:R-:W-:Y:S01]  /*213e0*/  HMMA.16816.F32.BF16 R8, R4, R20, R8 ;  /* 0x000000140408723c */ /* 0x000fe20000041808 */
[----:B------:R-:W2:Y:S11]  /*213f0*/  LDL.LU R20, [R1+0x30] ;  /* 0x0000300001147983 */ /* 0x000eb60000300800 */
[----:B------:R-:W-:Y:S11]  /*21400*/  @!UPT UIADD3 URZ, URZ, URZ, URZ ;  /* 0x0000003f3f3ff290 */ /* 0x000ff6000fffe03f */
[----:B------:R-:W-:Y:S01]  /*21410*/  STL.64 [R1+0x1a0], R8 ;  /* 0x0001a00801007387 */ /* 0x000fe20000100a00 */
[----:B------:R-:W-:Y:S02]  /*21420*/  STL.64 [R1+0x1a8], R10 ;  /* 0x0001a80a01007387 */ /* 0x000fe40000100a00 */
[----:B------:R-:W2:Y:S02]  /*21430*/  LDL.LU R21, [R1+0x34] ;  /* 0x0000340001157983 */ /* 0x000ea40000300800 */
[----:B--2---:R0:W-:Y:S04]  /*21440*/  STL.64 [R1+0x1ea8], R20 ;  /* 0x001ea81401007387 */ /* 0x0041e80000100a00 */
[----:B0-----:R-:W2:Y:S01]  /*21450*/  LDL.LU R20, [R1+0x40] ;  /* 0x0000400001147983 */ /* 0x001ea20000300800 */
[----:B------:R-:W2:Y:S02]  /*21460*/  LDL.LU R21, [R1+0x44] ;  /* 0x0000440001157983 */ /* 0x000ea40000300800 */
[----:B------:R-:W3:Y:S02]  /*21470*/  LDL.LU R28, [R1+0x3d4] ;  /* 0x0003d400011c7983 */ /* 0x000ee40000300800 */
[----:B------:R-:W4:Y:S01]  /*21480*/  LDL.LU R23, [R1+0x3d8] ;  /* 0x0003d80001177983 */ /* 0x000f220000300800 */
[----:B------:R-:W4:Y:S01]  /*21490*/  LDL.LU R22, [R1+0x3dc] ;  /* 0x0003dc0001167983 */ /* 0x000f220000300800 */
[----:B-----5:R-:W-:-:S02]  /*214a0*/  FMUL R8, R29, R15 ;  /* 0x0000000f1d087220 */ /* 0x020fc40000400000 */
[----:B------:R-:W-:Y:S02]  /*214b0*/  FMUL R9, R29, R14 ;  /* 0x0000000e1d097220 */ /* 0x000fe40000400000 */
[C---:B------:R-:W-:Y:S02]  /*214c0*/  FMUL R10, R3.reuse, R13 ;  /* 0x0000000d030a7220 */ /* 0x040fe40000400000 */
[----:B------:R-:W-:Y:S01]  /*214d0*/  FMUL R11, R3, R12 ;  /* 0x0000000c030b7220 */ /* 0x000fe20000400000 */
[----:B----4-:R-:W-:Y:S01]  /*214e0*/  STL.64 [R1+0x1eb8], R22 ;  /* 0x001eb81601007387 */ /* 0x010fe20000100a00 */
[----:B--2---:R0:W-:Y:S03]  /*214f0*/  STL.64 [R1+0x1eb0], R20 ;  /* 0x001eb01401007387 */ /* 0x0041e60000100a00 */
[----:B0-----:R-:W2:Y:S01]  /*21500*/  LDL.LU R20, [R1+0x50] ;  /* 0x0000500001147983 */ /* 0x001ea20000300800 */
[----:B------:R-:W2:Y:S02]  /*21510*/  LDL.LU R21, [R1+0x54] ;  /* 0x0000540001157983 */ /* 0x000ea40000300800 */
[----:B------:R-:W4:Y:S02]  /*21520*/  LDL.LU R24, [R1+0x10] ;  /* 0x0000100001187983 */ /* 0x000f240000300800 */
[----:B------:R-:W5:Y:S01]  /*21530*/  LDL.LU R19, [R1+0x3e0] ;  /* 0x0003e00001137983 */ /* 0x000f620000300800 */
[----:B------:R-:W3:Y:S01]  /*21540*/  LDL.LU R15, [R1+0x3e4] ;  /* 0x0003e400010f7983 */ /* 0x000ee20000300800 */
[----:B------:R-:W-:Y:S01]  /*21550*/  MOV R25, R0 ;  /* 0x0000000000197202 */ /* 0x000fe20000000f00 */
[----:B------:R-:W3:Y:S02]  /*21560*/  LDL.LU R14, [R1+0x3e8] ;  /* 0x0003e800010e7983 */ /* 0x000ee40000300800 */
[----:B------:R-:W3:Y:S01]  /*21570*/  LDL.LU R0, [R1+0x3ec] ;  /* 0x0003ec0001007983 */ /* 0x000ee20000300800 */
[----:B------:R-:W3:Y:S01]  /*21580*/  LDL.LU.64 R22, [R1+0x1eb8] ;  /* 0x001eb80001167983 */ /* 0x000ee20000300a00 */
[----:B--2---:R-:W-:Y:S03]  /*21590*/  HMMA.16816.F32.BF16 R8, R4, R20, R8 ;  /* 0x000000140408723c */ /* 0x004fe60000041808 */
[----:B------:R-:W2:Y:S11]  /*215a0*/  LDL.LU.64 R20, [R1+0x1eb0] ;  /* 0x001eb00001147983 */ /* 0x000eb60000300a00 */
[----:B------:R-:W-:Y:S09]  /*215b0*/  @!UPT UIADD3 URZ, URZ, URZ, URZ ;  /* 0x0000003f3f3ff290 */ /* 0x000ff2000fffe03f */
[----:B------:R-:W-:Y:S01]  /*215c0*/  STL.64 [R1+0x190], R8 ;  /* 0x0001900801007387 */ /* 0x000fe20000100a00 */
[----:B------:R0:W-:Y:S03]  /*215d0*/  STL.64 [R1+0x198], R10 ;  /* 0x0001980a01007387 */ /* 0x0001e60000100a00 */
[----:B0-----:R-:W2:Y:S01]  /*215e0*/  LDL.LU R11, [R1+0x3d0] ;  /* 0x0003d000010b7983 */ /* 0x001ea20000300800 */
[----:B---3--:R-:W-:Y:S02]  /*215f0*/  FMUL R9, R29, R28 ;  /* 0x0000001c1d097220 */ /* 0x008fe40000400000 */
[----:B------:R-:W-:Y:S02]  /*21600*/  FMUL R10, R3, R23 ;  /* 0x00000017030a7220 */ /* 0x000fe40000400000 */
[----:B------:R-:W3:Y:S01]  /*21610*/  LDL.LU R18, [R1+0x3f0] ;  /* 0x0003f00001127983 */ /* 0x000ee20000300800 */
[----:B------:R-:W3:Y:S01]  /*21620*/  LDL.LU R17, [R1+0x3f4] ;  /* 0x0003f40001117983 */ /* 0x000ee20000300800 */
[----:B------:R-:W3:Y:S02]  /*21630*/  LDL.LU R16, [R1+0x3f8] ;  /* 0x0003f80001107983 */ /* 0x000ee40000300800 */
[----:B------:R-:W3:Y:S02]  /*21640*/  LDL.LU R13, [R1+0x3fc] ;  /* 0x0003fc00010d7983 */ /* 0x000ee40000300800 */
[----:B------:R-:W3:Y:S02]  /*21650*/  LDL R12, [R1+0x15d4] ;  /* 0x0015d400010c7983 */ /* 0x000ee40000100800 */
[----:B--2---:R-:W-:-:S02]  /*21660*/  FMUL R8, R29, R11 ;  /* 0x0000000b1d087220 */ /* 0x004fc40000400000 */
[----:B------:R-:W-:-:S07]  /*21670*/  FMUL R11, R3, R22 ;  /* 0x00000016030b7220 */ /* 0x000fce0000400000 */
[C---:B------:R-:W-:Y:S01]  /*21680*/  HMMA.16816.F32.BF16 R8, R4.reuse, R20, R8 ;  /* 0x000000140408723c */ /* 0x040fe20000041808 */
[----:B------:R-:W2:Y:S11]  /*21690*/  LDL.LU.64 R20, [R1+0x1ea8] ;  /* 0x001ea80001147983 */ /* 0x000eb60000300a00 */
[----:B------:R-:W-:Y:S11]  /*216a0*/  @!UPT UIADD3 URZ, URZ, URZ, URZ ;  /* 0x0000003f3f3ff290 */ /* 0x000ff6000fffe03f */
[----:B------:R-:W-:Y:S01]  /*216b0*/  STL.64 [R1+0x180], R8 ;  /* 0x0001800801007387 */ /* 0x000fe20000100a00 */
[----:B------:R0:W-:Y:S01]  /*216c0*/  STL [R1+0x188], R10 ;  /* 0x0001880a01007387 */ /* 0x0001e20000100800 */
[----:B------:R-:W-:Y:S01]  /*216d0*/  MOV R28, R11 ;  /* 0x0000000b001c7202 */ /* 0x000fe20000000f00 */
[C---:B------:R-:W-:Y:S02]  /*216e0*/  FMUL R11, R3.reuse, R0 ;  /* 0x00000000030b7220 */ /* 0x040fe40000400000 */
[----:B0-----:R-:W-:Y:S02]  /*216f0*/  FMUL R10, R3, R14 ;  /* 0x0000000e030a7220 */ /* 0x001fe40000400000 */
[C---:B-----5:R-:W-:Y:S02]  /*21700*/  FMUL R8, R29.reuse, R19 ;  /* 0x000000131d087220 */ /* 0x060fe40000400000 */
[C---:B------:R-:W-:Y:S01]  /*21710*/  FMUL R9, R29.reuse, R15 ;  /* 0x0000000f1d097220 */ /* 0x040fe20000400000 */
[----:B------:R-:W-:Y:S01]  /*21720*/  STL [R1+0x1df8], R28 ;  /* 0x001df81c01007387 */ /* 0x000fe20000100800 */
[----:B------:R-:W5:Y:S05]  /*21730*/  LDL.LU.64 R22, [R1+0x1ea0] ;  /* 0x001ea00001167983 */ /* 0x000f6a0000300a00 */
[----:B--2---:R-:W-:Y:S01]  /*21740*/  HMMA.16816.F32.BF16 R8, R4, R20, R8 ;  /* 0x000000140408723c */ /* 0x004fe20000041808 */
[----:B------:R-:W2:Y:S01]  /*21750*/  LDL.LU R20, [R1+0x400] ;  /* 0x0004000001147983 */ /* 0x000ea20000300800 */
[----:B------:R-:W2:Y:S11]  /*21760*/  LDL.LU R15, [R1+0x404] ;  /* 0x00040400010f7983 */ /* 0x000eb60000300800 */
[----:B------:R-:W-:Y:S10]  /*21770*/  @!UPT UIADD3 URZ, URZ, URZ, URZ ;  /* 0x0000003f3f3ff290 */ /* 0x000ff4000fffe03f */
[----:B------:R3:W-:Y:S01]  /*21780*/  STL.64 [R1+0x170], R8 ;  /* 0x0001700801007387 */ /* 0x0007e20000100a00 */
[----:B------:R0:W-:Y:S02]  /*21790*/  STL.64 [R1+0x178], R10 ;  /* 0x0001780a01007387 */ /* 0x0001e40000100a00 */
[----:B------:R-:W2:Y:S02]  /*217a0*/  LDL.LU R14, [R1+0x408] ;  /* 0x00040800010e7983 */ /* 0x000ea40000300800 */
[----:B------:R-:W2:Y:S02]  /*217b0*/  LDL.LU R0, [R1+0x40c] ;  /* 0x00040c0001007983 */ /* 0x000ea40000300800 */
[C---:B---3--:R-:W-:Y:S02]  /*217c0*/  FMUL R8, R29.reuse, R18 ;  /* 0x000000121d087220 */ /* 0x048fe40000400000 */
[----:B------:R-:W-:Y:S02]  /*217d0*/  FMUL R9, R29, R17 ;  /* 0x000000111d097220 */ /* 0x000fe40000400000 */
[----:B0-----:R-:W-:-:S02]  /*217e0*/  FMUL R10, R3, R16 ;  /* 0x00000010030a7220 */ /* 0x001fc40000400000 */
[----:B------:R-:W0:Y:S01]  /*217f0*/  LDSM.16.M88.4 R16, [R12+0x14000] ;  /* 0x014000000c10783b */ /* 0x000e220000000200 */
[----:B------:R-:W-:-:S07]  /*21800*/  FMUL R11, R3, R13 ;  /* 0x0000000d030b7220 */ /* 0x000fce0000400000 */
[----:B----4-:R-:W-:Y:S01]  /*21810*/  HMMA.16816.F32.BF16 R8, R4, R24, R8 ;  /* 0x000000180408723c */ /* 0x010fe20000041808 */
[----:B------:R-:W-:Y:S01]  /*21820*/  MOV R13, R26 ;  /* 0x0000001a000d7202 */ /* 0x000fe20000000f00 */
[----:B0-----:R-:W-:Y:S01]  /*21830*/  STL.64 [R1+0x1e88], R18 ;  /* 0x001e881201007387 */ /* 0x001fe20000100a00 */
[----:B------:R5:W-:Y:S02]  /*21840*/  STL.64 [R1+0x1e80], R16 ;  /* 0x001e801001007387 */ /* 0x000be40000100a00 */
[----:B-----5:R-:W-:Y:S01]  /*21850*/  MOV R16, R23 ;  /* 0x0000001700107202 */ /* 0x020fe20000000f00 */
[----:B------:R-:W-:Y:S01]  /*21860*/  IMAD.MOV.U32 R17, RZ, RZ, R22 ;  /* 0x000000ffff117224 */ /* 0x000fe200078e0016 */
[----:B------:R-:W3:Y:S01]  /*21870*/  LDL.LU R23, [R1+0x1e9c] ;  /* 0x001e9c0001177983 */ /* 0x000ee20000300800 */
[----:B------:R-:W3:Y:S02]  /*21880*/  LDL.LU R22, [R1+0x1e98] ;  /* 0x001e980001167983 */ /* 0x000ee40000300800 */
[----:B------:R0:W-:Y:S02]  /*21890*/  STL [R1+0x1e40], R12 ;  /* 0x001e400c01007387 */ /* 0x0001e40000100800 */
[----:B------:R-:W4:Y:S11]  /*218a0*/  LDL.LU.64 R24, [R1+0x1e90] ;  /* 0x001e900001187983 */ /* 0x000f360000300a00 */
[----:B------:R2:W-:Y:S01]  /*218b0*/  STL.64 [R1+0x160], R8 ;  /* 0x0001600801007387 */ /* 0x0005e20000100a00 */
[----:B------:R1:W-:Y:S02]  /*218c0*/  STL.64 [R1+0x168], R10 ;  /* 0x0001680a01007387 */ /* 0x0003e40000100a00 */
[----:B------:R-:W5:Y:S02]  /*218d0*/  LDL.LU R28, [R1+0x410] ;  /* 0x00041000011c7983 */ /* 0x000f640000300800 */
[----:B------:R-:W3:Y:S01]  /*218e0*/  LDL.LU R19, [R1+0x414] ;  /* 0x0004140001137983 */ /* 0x000ee20000300800 */
[----:B------:R-:W4:Y:S01]  /*218f0*/  LDL.LU R18, [R1+0x418] ;  /* 0x0004180001127983 */ /* 0x000f220000300800 */
[----:B0-----:R-:W-:Y:S01]  /*21900*/  MOV R12, R27 ;  /* 0x0000001b000c7202 */ /* 0x001fe20000000f00 */
[----:B--2---:R-:W-:-:S02]  /*21910*/  FMUL R8, R29, R20 ;  /* 0x000000141d087220 */ /* 0x004fc40000400000 */
[----:B------:R-:W-:Y:S02]  /*21920*/  FMUL R9, R29, R15 ;  /* 0x0000000f1d097220 */ /* 0x000fe40000400000 */
[C---:B-1----:R-:W-:Y:S02]  /*21930*/  FMUL R10, R3.reuse, R14 ;  /* 0x0000000e030a7220 */ /* 0x042fe40000400000 */
[----:B------:R-:W-:Y:S02]  /*21940*/  FMUL R11, R3, R0 ;  /* 0x00000000030b7220 */ /* 0x000fe40000400000 */
[----:B------:R-:W2:Y:S01]  /*21950*/  LDL.LU R0, [R1+0x41c] ;  /* 0x00041c0001007983 */ /* 0x000ea20000300800 */
[----:B------:R-:W2:Y:S02]  /*21960*/  LDL.LU R27, [R1+0x420] ;  /* 0x00042000011b7983 */ /* 0x000ea40000300800 */
[----:B------:R-:W2:Y:S02]  /*21970*/  LDL.LU R26, [R1+0x424] ;  /* 0x00042400011a7983 */ /* 0x000ea40000300800 */
[----:B------:R-:W-:Y:S11]  /*21980*/  HMMA.16816.F32.BF16 R8, R4, R12, R8 ;  /* 0x0000000c0408723c */ /* 0x000ff60000041808 */
[----:B------:R-:W-:Y:S11]  /*21990*/  @!UPT UIADD3 URZ, URZ, URZ, URZ ;  /* 0x0000003f3f3ff290 */ /* 0x000ff6000fffe03f */
[----:B------:R-:W-:Y:S01]  /*219a0*/  @!UPT UIADD3 URZ, URZ, URZ, URZ ;  /* 0x0000003f3f3ff290 */ /* 0x000fe2000fffe03f */
[----:B------:R5:W-:Y:S01]  /*219b0*/  STL.64 [R1+0x150], R8 ;  /* 0x0001500801007387 */ /* 0x000be20000100a00 */
[----:B------:R4:W-:Y:S02]  /*219c0*/  STL.64 [R1+0x158], R10 ;  /* 0x0001580a01007387 */ /* 0x0009e40000100a00 */
[----:B------:R-:W2:Y:S02]  /*219d0*/  LDL.LU R21, [R1+0x428] ;  /* 0x0004280001157983 */ /* 0x000ea40000300800 */
[----:B------:R-:W2:Y:S01]  /*219e0*/  LDL.LU R20, [R1+0x42c] ;  /* 0x00042c0001147983 */ /* 0x000ea20000300800 */
[----:B------:R-:W2:Y:S01]  /*219f0*/  LDL.LU R12, [R1+0x20] ;  /* 0x00002000010c7983 */ /* 0x000ea20000300800 */
[----:B------:R-:W2:Y:S02]  /*21a00*/  LDL.LU R13, [R1+0x24] ;  /* 0x00002400010d7983 */ /* 0x000ea40000300800 */
[----:B------:R-:W2:Y:S02]  /*21a10*/  LDL.LU R14, [R1+0x28] ;  /* 0x00002800010e7983 */ /* 0x000ea40000300800 */
[----:B------:R-:W2:Y:S02]  /*21a20*/  LDL.LU R15, [R1+0x2c] ;  /* 0x00002c00010f7983 */ /* 0x000ea40000300800 */
[----:B-----5:R-:W-:-:S02]  /*21a30*/  FMUL R8, R29, R28 ;  /* 0x0000001c1d087220 */ /* 0x020fc40000400000 */
[----:B---3--:R-:W-:Y:S02]  /*21a40*/  FMUL R9, R29, R19 ;  /* 0x000000131d097220 */ /* 0x008fe40000400000 */
[C---:B----4-:R-:W-:Y:S02]  /*21a50*/  FMUL R10, R3.reuse, R18 ;  /* 0x00000012030a7220 */ /* 0x050fe40000400000 */
[----:B--2---:R-:W-:-:S07]  /*21a60*/  FMUL R11, R3, R0 ;  /* 0x00000000030b7220 */ /* 0x004fce0000400000 */
[----:B------:R-:W-:Y:S01]  /*21a70*/  HMMA.16816.F32.BF16 R8, R4, R16, R8 ;  /* 0x000000100408723c */ /* 0x000fe20000041808 */
[----:B------:R0:W-:Y:S01]  /*21a80*/  STL.64 [R1+0x1e50], R14 ;  /* 0x001e500e01007387 */ /* 0x0001e20000100a00 */
[----:B------:R-:W-:Y:S02]  /*21a90*/  STL.64 [R1+0x1e48], R12 ;  /* 0x001e480c01007387 */ /* 0x000fe40000100a00 */
[----:B------:R-:W2:Y:S01]  /*21aa0*/  LDL R0, [R1+0xdc0] ;  /* 0x000dc00001007983 */ /* 0x000ea20000100800 */
[----:B0-----:R-:W3:Y:S04]  /*21ab0*/  LDL R14, [R1+0x58] ;  /* 0x00005800010e7983 */ /* 0x001ee80000100800 */
[----:B------:R-:W3:Y:S01]  /*21ac0*/  LDL R15, [R1+0x5c] ;  /* 0x00005c00010f7983 */ /* 0x000ee20000100800 */
[----:B------:R-:W4:Y:S02]  /*21ad0*/  LDL.LU.64 R18, [R1+0x1e88] ;  /* 0x001e880001127983 */ /* 0x000f240000300a00 */
[----:B------:R-:W4:Y:S11]  /*21ae0*/  LDL.LU.64 R16, [R1+0x1e80] ;  /* 0x001e800001107983 */ /* 0x000f360000300a00 */
[----:B------:R0:W-:Y:S04]  /*21af0*/  STL.64 [R1+0x140], R8 ;  /* 0x0001400801007387 */ /* 0x0001e80000100a00 */
[----:B------:R-:W-:Y:S01]  /*21b00*/  STL.64 [R1+0x148], R10 ;  /* 0x0001480a01007387 */ /* 0x000fe20000100a00 */
[----:B------:R1:W-:Y:S02]  /*21b10*/  STL [R1+0x1698], R29 ;  /* 0x0016981d01007387 */ /* 0x0003e40000100800 */
[----:B0-----:R-:W-:-:S02]  /*21b20*/  FMUL R8, R29, R27 ;  /* 0x0000001b1d087220 */ /* 0x001fc40000400000 */
[----:B------:R-:W-:Y:S02]  /*21b30*/  FMUL R9, R29, R26 ;  /* 0x0000001a1d097220 */ /* 0x000fe40000400000 */
[----:B-1----:R-:W5:Y:S01]  /*21b40*/  LDL R29, [R1+0x15d0] ;  /* 0x0015d000011d7983 */ /* 0x002f620000100800 */
[----:B------:R-:W-:Y:S02]  /*21b50*/  STL [R1+0x169c], R3 ;  /* 0x00169c0301007387 */ /* 0x000fe40000100800 */
[----:B------:R-:W2:Y:S02]  /*21b60*/  LDL.LU.64 R26, [R1+0x1e78] ;  /* 0x001e7800011a7983 */ /* 0x000ea40000300a00 */
[C---:B------:R-:W-:Y:S02]  /*21b70*/  FMUL R10, R3.reuse, R21 ;  /* 0x00000015030a7220 */ /* 0x040fe40000400000 */
[----:B------:R-:W-:-:S07]  /*21b80*/  FMUL R11, R3, R20 ;  /* 0x00000014030b7220 */ /* 0x000fce0000400000 */
[----:B------:R-:W-:Y:S01]  /*21b90*/  HMMA.16816.F32.BF16 R8, R4, R24, R8 ;  /* 0x000000180408723c */ /* 0x000fe20000041808 */
[----:B------:R-:W4:Y:S06]  /*21ba0*/  LDL.LU.64 R24, [R1+0x1e70] ;  /* 0x001e700001187983 */ /* 0x000f2c0000300a00 */
[----:B--2---:R-:W-:Y:S02]  /*21bb0*/  MOV R4, R27 ;  /* 0x0000001b00047202 */ /* 0x004fe40000000f00 */
[----:B------:R-:W4:Y:S11]  /*21bc0*/  LDL.LU R27, [R1+0x1e68] ;  /* 0x001e6800011b7983 */ /* 0x000f360000300800 */
[----:B------:R-:W-:Y:S03]  /*21bd0*/  @!UPT UIADD3 URZ, URZ, URZ, URZ ;  /* 0x0000003f3f3ff290 */ /* 0x000fe6000fffe03f */
[----:B------:R-:W-:Y:S02]  /*21be0*/  STL.64 [R1], R8 ;  /* 0x0000000801007387 */ /* 0x000fe40000100a00 */
[----:B------:R0:W-:Y:S02]  /*21bf0*/  STL.64 [R1+0x8], R10 ;  /* 0x0000080a01007387 */ /* 0x0001e40000100a00 */
[----:B------:R-:W2:Y:S01]  /*21c00*/  LDL.LU R5, [R1+0xd4] ;  /* 0x0000d40001057983 */ /* 0x000ea20000300800 */
[----:B------:R-:W2:Y:S01]  /*21c10*/  LDL.LU R6, [R1+0xd8] ;  /* 0x0000d80001067983 */ /* 0x000ea20000300800 */
[----:B------:R-:W2:Y:S03]  /*21c20*/  LDL.LU R7, [R1+0xdc] ;  /* 0x0000dc0001077983 */ /* 0x000ea60000300800 */
[----:B0-----:R-:W2:Y:S04]  /*21c30*/  LDL R10, [R1+0x38] ;  /* 0x00003800010a7983 */ /* 0x001ea80000100800 */
[----:B------:R-:W2:Y:S01]  /*21c40*/  LDL R11, [R1+0x3c] ;  /* 0x00003c00010b7983 */ /* 0x000ea20000100800 */
[C---:B----4-:R-:W-:Y:S03]  /*21c50*/  HMMA.16816.F32.BF16 R24, R16.reuse, R22, R24 ;  /* 0x000000161018723c */ /* 0x050fe60000041818 */
[----:B------:R-:W3:Y:S01]  /*21c60*/  LDL.LU.64 R22, [R1+0x1e60] ;  /* 0x001e600001167983 */ /* 0x000ee20000300a00 */
[----:B------:R-:W3:Y:S11]  /*21c70*/  LDL.LU.64 R20, [R1+0x1e58] ;  /* 0x001e580001147983 */ /* 0x000ef60000300a00 */
[----:B------:R-:W-:Y:S08]  /*21c80*/  @!UPT UIADD3 URZ, URZ, URZ, URZ ;  /* 0x0000003f3f3ff290 */ /* 0x000ff0000fffe03f */
[----:B------:R0:W-:Y:S01]  /*21c90*/  STL.64 [R1+0x1d80], R26 ;  /* 0x001d801a01007387 */ /* 0x0001e20000100a00 */
[----:B------:R-:W-:Y:S03]  /*21ca0*/  STL.64 [R1+0x1d78], R24 ;  /* 0x001d781801007387 */ /* 0x000fe60000100a00 */
[----:B0-----:R-:W4:Y:S01]  /*21cb0*/  LDL.LU R26, [R1+0x48] ;  /* 0x00004800011a7983 */ /* 0x001f220000300800 */
[----:B------:R-:W4:Y:S01]  /*21cc0*/  LDL.LU R27, [R1+0x4c] ;  /* 0x00004c00011b7983 */ /* 0x000f220000300800 */
[C---:B---3--:R-:W-:Y:S02]  /*21cd0*/  HMMA.16816.F32.BF16 R20, R16.reuse, R14, R20 ;  /* 0x0000000e1014723c */ /* 0x048fe40000041814 */
[----:B------:R-:W4:Y:S01]  /*21ce0*/  LDL.LU.64 R14, [R1+0x1e50] ;  /* 0x001e5000010e7983 */ /* 0x000f220000300a00 */
[----:B------:R-:W4:Y:S11]  /*21cf0*/  LDL.LU.64 R12, [R1+0x1e48] ;  /* 0x001e4800010c7983 */ /* 0x000f360000300a00 */
[----:B------:R-:W-:Y:S09]  /*21d00*/  @!UPT UIADD3 URZ, URZ, URZ, URZ ;  /* 0x0000003f3f3ff290 */ /* 0x000ff2000fffe03f */
[----:B------:R-:W-:Y:S01]  /*21d10*/  STL [R1+0x1d88], R23 ;  /* 0x001d881701007387 */ /* 0x000fe20000100800 */
[----:B------:R0:W-:Y:S02]  /*21d20*/  STL [R1+0x1e18], R22 ;  /* 0x001e181601007387 */ /* 0x0001e40000100800 */
[----:B------:R-:W-:Y:S01]  /*21d30*/  STL.64 [R1+0x1e10], R20 ;  /* 0x001e101401007387 */ /* 0x000fe20000100a00 */
[----:B0-----:R-:W3:Y:S01]  /*21d40*/  LDL.LU.64 R22, [R1+0x18] ;  /* 0x0000180001167983 */ /* 0x001ee20000300a00 */
[C---:B----4-:R-:W-:Y:S11]  /*21d50*/  HMMA.16816.F32.BF16 R12, R16.reuse, R26, R12 ;  /* 0x0000001a100c723c */ /* 0x050ff6000004180c */
[----:B------:R-:W-:Y:S11]  /*21d60*/  @!UPT UIADD3 URZ, URZ, URZ, URZ ;  /* 0x0000003f3f3ff290 */ /* 0x000ff6000fffe03f */
[----:B------:R-:W-:Y:S01]  /*21d70*/  @!UPT UIADD3 URZ, URZ, URZ, URZ ;  /* 0x0000003f3f3ff290 */ /* 0x000fe2000fffe03f */
[----:B------:R0:W-:Y:S01]  /*21d80*/  STL.64 [R1+0x20], R12 ;  /* 0x0000200c01007387 */ /* 0x0001e20000100a00 */
[----:B------:R-:W-:Y:S03]  /*21d90*/  STL.64 [R1+0x28], R14 ;  /* 0x0000280e01007387 */ /* 0x000fe60000100a00 */
[----:B0-----:R-:W4:Y:S01]  /*21da0*/  LDL.LU R12, [R1+0x1e40] ;  /* 0x001e4000010c7983 */ /* 0x001f220000300800 */
[C---:B--2---:R-:W-:Y:S01]  /*21db0*/  HMMA.16816.F32.BF16 R4, R16.reuse, R10, R4 ;  /* 0x0000000a1004723c */ /* 0x044fe20000041804 */
[----:B-----5:R-:W-:Y:S04]  /*21dc0*/  LDSM.16.M88.4 R8, [R29+0x14000] ;  /* 0x014000001d08783b */ /* 0x020fe80000000200 */
[----:B------:R0:W-:Y:S01]  /*21dd0*/  STL [R1+0x1de4], R26 ;  /* 0x001de41a01007387 */ /* 0x0001e20000100800 */
[----:B------:R1:W-:Y:S01]  /*21de0*/  STL [R1+0x1de0], R27 ;  /* 0x001de01b01007387 */ /* 0x0003e20000100800 */
[----:B------:R-:W3:Y:S02]  /*21df0*/  LDL.LU R24, [R1+0xf0] ;  /* 0x0000f00001187983 */ /* 0x000ee40000300800 */
[----:B------:R-:W3:Y:S01]  /*21e00*/  LDL.LU R25, [R1+0xf4] ;  /* 0x0000f40001197983 */ /* 0x000ee20000300800 */
[----:B0-----:R-:W3:Y:S01]  /*21e10*/  LDL.LU R26, [R1+0xf8] ;  /* 0x0000f800011a7983 */ /* 0x001ee20000300800 */
[----:B-1----:R-:W3:Y:S03]  /*21e20*/  LDL.LU R27, [R1+0xfc] ;  /* 0x0000fc00011b7983 */ /* 0x002ee60000300800 */
[----:B----4-:R-:W0:Y:S04]  /*21e30*/  LDSM.16.M88.4 R12, [R12+0x15000] ;  /* 0x015000000c0c783b */ /* 0x010e280000000200 */
[----:B0-----:R-:W-:Y:S01]  /*21e40*/  STL.64 [R1+0x1e08], R14 ;  /* 0x001e080e01007387 */ /* 0x001fe20000100a00 */
[----:B------:R-:W-:Y:S02]  /*21e50*/  STL.64 [R1+0x1e00], R12 ;  /* 0x001e000c01007387 */ /* 0x000fe40000100a00 */
[----:B------:R0:W-:Y:S02]  /*21e60*/  STL.64 [R1+0x1d98], R10 ;  /* 0x001d980a01007387 */ /* 0x0001e40000100a00 */
[----:B------:R1:W-:Y:S01]  /*21e70*/  STL.64 [R1+0xe0], R4 ;  /* 0x0000e00401007387 */ /* 0x0003e20000100a00 */
[----:B------:R2:W-:Y:S01]  /*21e80*/  STL.64 [R1+0xe8], R6 ;  /* 0x0000e80601007387 */ /* 0x0005e20000100a00 */
[----:B------:R-:W-:Y:S03]  /*21e90*/  STL.64 [R1+0x1d90], R8 ;  /* 0x001d900801007387 */ /* 0x000fe60000100a00 */
[----:B------:R-:W4:Y:S04]  /*21ea0*/  LDSM.16.M88.4 R12, [R0] ;  /* 0x00000000000c783b */ /* 0x000f280000000200 */
[----:B0-----:R-:W5:Y:S01]  /*21eb0*/  LDL.LU R10, [R1+0xa8] ;  /* 0x0000a800010a7983 */ /* 0x001f620000300800 */
[----:B------:R-:W5:Y:S02]  /*21ec0*/  LDL.LU R11, [R1+0xac] ;  /* 0x0000ac00010b7983 */ /* 0x000f640000300800 */
[----:B-1----:R-:W3:Y:S02]  /*21ed0*/  LDL.LU R4, [R1+0xb0] ;  /* 0x0000b00001047983 */ /* 0x002ee40000300800 */
[----:B------:R-:W3:Y:S01]  /*21ee0*/  LDL.LU R5, [R1+0xb4] ;  /* 0x0000b40001057983 */ /* 0x000ee20000300800 */
[----:B--2---:R-:W2:Y:S01]  /*21ef0*/  LDL.LU R6, [R1+0xb8] ;  /* 0x0000b80001067983 */ /* 0x004ea20000300800 */
[----:B------:R-:W2:Y:S01]  /*21f00*/  LDL.LU R7, [R1+0xbc] ;  /* 0x0000bc0001077983 */ /* 0x000ea20000300800 */
[----:B----4-:R-:W-:Y:S01]  /*21f10*/  MOV R9, R12 ;  /* 0x0000000c00097202 */ /* 0x010fe20000000f00 */
[----:B------:R-:W-:Y:S01]  /*21f20*/  IMAD.MOV.U32 R8, RZ, RZ, R13 ;  /* 0x000000ffff087224 */ /* 0x000fe200078e000d */
[----:B--2---:R0:W-:Y:S01]  /*21f30*/  STL.64 [R1+0x1e28], R6 ;  /* 0x001e280601007387 */ /* 0x0041e20000100a00 */
[----:B---3--:R-:W-:Y:S03]  /*21f40*/  STL.64 [R1+0x1e20], R4 ;  /* 0x001e200401007387 */ /* 0x008fe60000100a00 */
[----:B0-----:R-:W2:Y:S01]  /*21f50*/  LDL.LU.64 R6, [R1+0x78] ;  /* 0x0000780001067983 */ /* 0x001ea20000300a00 */
[----:B------:R-:W-:Y:S02]  /*21f60*/  STL.64 [R1+0x1c0], R12 ;  /* 0x0001c00c01007387 */ /* 0x000fe40000100a00 */
[----:B------:R-:W-:Y:S02]  /*21f70*/  STL.64 [R1+0x1c8], R14 ;  /* 0x0001c80e01007387 */ /* 0x000fe40000100a00 */
[----:B-----5:R-:W-:Y:S01]  /*21f80*/  STL.64 [R1+0x1e38], R10 ;  /* 0x001e380a01007387 */ /* 0x020fe20000100a00 */
[----:B------:R0:W-:Y:S04]  /*21f90*/  STL.64 [R1+0x1e30], R8 ;  /* 0x001e300801007387 */ /* 0x0001e80000100a00 */
[----:B0-----:R-:W2:Y:S01]  /*21fa0*/  LDL.LU R8, [R1+0xc0] ;  /* 0x0000c00001087983 */ /* 0x001ea20000300800 */
[----:B------:R-:W2:Y:S02]  /*21fb0*/  LDL.LU R9, [R1+0xc4] ;  /* 0x0000c40001097983 */ /* 0x000ea40000300800 */
[----:B------:R-:W2:Y:S02]  /*21fc0*/  LDL.LU R10, [R1+0xc8] ;  /* 0x0000c800010a7983 */ /* 0x000ea40000300800 */
[----:B------:R-:W2:Y:S01]  /*21fd0*/  LDL.LU R11, [R1+0xcc] ;  /* 0x0000cc00010b7983 */ /* 0x000ea20000300800 */
[----:B------:R-:W-:Y:S07]  /*21fe0*/  HMMA.16816.F32.BF16 R12, R16, R22, R24 ;  /* 0x00000016100c723c */ /* 0x000fee0000041818 */
[----:B------:R-:W-:-:S02]  /*21ff0*/  MOV R26, R22 ;  /* 0x00000016001a7202 */ /* 0x000fc40000000f00 */
[----:B------:R-:W-:Y:S02]  /*22000*/  MOV R27, R23 ;  /* 0x00000017001b7202 */ /* 0x000fe40000000f00 */
[----:B------:R-:W0:Y:S11]  /*22010*/  LDSM.16.M88.4 R20, [R0+0x2000] ;  /* 0x002000000014783b */ /* 0x000e360000000200 */
[----:B------:R-:W-:Y:S01]  /*22020*/  @!UPT UIADD3 URZ, URZ, URZ, URZ ;  /* 0x0000003f3f3ff290 */ /* 0x000fe2000fffe03f */
[----:B------:R-:W-:Y:S01]  /*22030*/  STL.64 [R1+0x130], R12 ;  /* 0x0001300c01007387 */ /* 0x000fe20000100a00 */
[----:B------:R-:W-:Y:S02]  /*22040*/  STL.64 [R1+0x138], R14 ;  /* 0x0001380e01007387 */ /* 0x000fe40000100a00 */
[----:B------:R-:W1:Y:S01]  /*22050*/  LDSM.16.M88.4 R12, [R0+0x4000] ;  /* 0x00400000000c783b */ /* 0x000e620000000200 */
[----:B0-----:R0:W-:Y:S03]  /*22060*/  STL.64 [R1+0x1b0], R20 ;  /* 0x0001b01401007387 */ /* 0x0011e60000100a00 */
[----:B------:R3:W-:Y:S01]  /*22070*/  STL.64 [R1+0x1b8], R22 ;  /* 0x0001b81601007387 */ /* 0x0007e20000100a00 */
[----:B0-----:R-:W4:Y:S01]  /*22080*/  LDL.LU R20, [R1+0x80] ;  /* 0x0000800001147983 */ /* 0x001f220000300800 */
[----:B-1----:R-:W-:Y:S02]  /*22090*/  STL.64 [R1+0x1e0], R12 ;  /* 0x0001e00c01007387 */ /* 0x002fe40000100a00 */
[----:B------:R0:W-:Y:S02]  /*220a0*/  STL.64 [R1+0x1e8], R14 ;  /* 0x0001e80e01007387 */ /* 0x0001e40000100a00 */
[----:B------:R-:W4:Y:S01]  /*220b0*/  LDL.LU R21, [R1+0x84] ;  /* 0x0000840001157983 */ /* 0x000f220000300800 */
[----:B---3--:R-:W4:Y:S04]  /*220c0*/  LDL.LU R22, [R1+0x88] ;  /* 0x0000880001167983 */ /* 0x008f280000300800 */
[----:B0-----:R-:W4:Y:S01]  /*220d0*/  LDL.LU.64 R14, [R1+0x98] ;  /* 0x00009800010e7983 */ /* 0x001f220000300a00 */
[----:B------:R-:W-:Y:S01]  /*220e0*/  MOV R23, R2 ;  /* 0x0000000200177202 */ /* 0x000fe20000000f00 */
[----:B--2---:R-:W-:Y:S01]  /*220f0*/  HMMA.16816.F32.BF16 R8, R16, R6, R8 ;  /* 0x000000061008723c */ /* 0x004fe20000041808 */
[----:B------:R-:W-:Y:S01]  /*22100*/  MOV R25, R6 ;  /* 0x0000000600197202 */ /* 0x000fe20000000f00 */
[----:B------:R-:W-:-:S02]  /*22110*/  IMAD.MOV.U32 R24, RZ, RZ, R7 ;  /* 0x000000ffff187224 */ /* 0x000fc400078e0007 */
[----:B------:R-:W-:Y:S11]  /*22120*/  LDSM.16.M88.4 R4, [R0+0x8000] ;  /* 0x008000000004783b */ /* 0x000ff60000000200 */
[----:B------:R-:W-:Y:S08]  /*22130*/  @!UPT UIADD3 URZ, URZ, URZ, URZ ;  /* 0x0000003f3f3ff290 */ /* 0x000ff0000fffe03f */
[----:B------:R-:W-:Y:S01]  /*22140*/  STL.64 [R1+0x120], R8 ;  /* 0x0001200801007387 */ /* 0x000fe20000100a00 */
[----:B------:R0:W-:Y:S03]  /*22150*/  STL.64 [R1+0x128], R10 ;  /* 0x0001280a01007387 */ /* 0x0001e60000100a00 */
[----:B0-----:R-:W2:Y:S01]  /*22160*/  LDL.LU.64 R10, [R1+0x1e38] ;  /* 0x001e3800010a7983 */ /* 0x001ea20000300a00 */
[----:B------:R-:W3:Y:S02]  /*22170*/  LDL.LU.64 R8, [R1+0x1e30] ;  /* 0x001e300001087983 */ /* 0x000ee40000300a00 */
[----:B------:R-:W-:Y:S02]  /*22180*/  STL.64 [R1+0x1df0], R26 ;  /* 0x001df01a01007387 */ /* 0x000fe40000100a00 */
[----:B------:R-:W-:Y:S02]  /*22190*/  STL.64 [R1+0x1de8], R24 ;  /* 0x001de81801007387 */ /* 0x000fe40000100a00 */
[----:B------:R-:W0:Y:S04]  /*221a0*/  LDSM.16.M88.4 R24, [R0+0x6000] ;  /* 0x006000000018783b */ /* 0x000e280000000200 */
[----:B0-----:R-:W-:Y:S01]  /*221b0*/  STL.64 [R1+0x1d0], R24 ;  /* 0x0001d01801007387 */ /* 0x001fe20000100a00 */
[----:B------:R-:W-:Y:S02]  /*221c0*/  STL.64 [R1+0x1d8], R26 ;  /* 0x0001d81a01007387 */ /* 0x000fe40000100a00 */
[----:B------:R-:W-:Y:S02]  /*221d0*/  STL.64 [R1+0x200], R4 ;  /* 0x0002000401007387 */ /* 0x000fe40000100a00 */
[----:B------:R-:W-:Y:S02]  /*221e0*/  STL.64 [R1+0x208], R6 ;  /* 0x0002080601007387 */ /* 0x000fe40000100a00 */
[----:B------:R-:W0:Y:S04]  /*221f0*/  LDSM.16.M88.4 R4, [R0+0xc000] ;  /* 0x00c000000004783b */ /* 0x000e280000000200 */
[----:B------:R-:W1:Y:S04]  /*22200*/  LDSM.16.M88.4 R24, [R0+0xa000] ;  /* 0x00a000000018783b */ /* 0x000e680000000200 */
[----:B0-----:R-:W-:Y:S01]  /*22210*/  STL [R1+0x240], R4 ;  /* 0x0002400401007387 */ /* 0x001fe20000100800 */
[----:B-1----:R0:W-:Y:S02]  /*22220*/  STL.64 [R1+0x220], R24 ;  /* 0x0002201801007387 */ /* 0x0021e40000100a00 */
[----:B------:R1:W-:Y:S02]  /*22230*/  STL.64 [R1+0x228], R26 ;  /* 0x0002281a01007387 */ /* 0x0003e40000100a00 */
[----:B------:R-:W-:Y:S01]  /*22240*/  STL.64 [R1+0x248], R6 ;  /* 0x0002480601007387 */ /* 0x000fe20000100a00 */
[----:B------:R-:W-:-:S02]  /*22250*/  MOV R2, R5 ;  /* 0x0000000500027202 */ /* 0x000fc40000000f00 */
[----:B------:R-:W5:Y:S04]  /*22260*/  LDSM.16.M88.4 R4, [R0+0xe000] ;  /* 0x00e000000004783b */ /* 0x000f680000000200 */
[----:B0-----:R-:W3:Y:S01]  /*22270*/  LDL.LU R24, [R1+0x1a0] ;  /* 0x0001a00001187983 */ /* 0x001ee20000300800 */
[----:B------:R-:W3:Y:S02]  /*22280*/  LDL.LU R25, [R1+0x1a4] ;  /* 0x0001a40001197983 */ /* 0x000ee40000300800 */
[----:B-1----:R-:W3:Y:S02]  /*22290*/  LDL.LU R26, [R1+0x1a8] ;  /* 0x0001a800011a7983 */ /* 0x002ee40000300800 */
[----:B------:R-:W3:Y:S01]  /*222a0*/  LDL.LU R27, [R1+0x1ac] ;  /* 0x0001ac00011b7983 */ /* 0x000ee20000300800 */
[----:B------:R-:W-:Y:S04]  /*222b0*/  STL [R1+0x1d58], R2 ;  /* 0x001d580201007387 */ /* 0x000fe80000100800 */
[----:B-----5:R0:W-:Y:S01]  /*222c0*/  STL.64 [R1+0x268], R6 ;  /* 0x0002680601007387 */ /* 0x0201e20000100a00 */
[----:B------:R-:W-:-:S02]  /*222d0*/  MOV R28, R4 ;  /* 0x00000004001c7202 */ /* 0x000fc40000000f00 */
[----:B------:R-:W-:Y:S01]  /*222e0*/  MOV R3, R5 ;  /* 0x0000000500037202 */ /* 0x000fe20000000f00 */
[----:B0-----:R-:W5:Y:S01]  /*222f0*/  LDL.LU.64 R6, [R1+0x1e28] ;  /* 0x001e280001067983 */ /* 0x001f620000300a00 */
[----:B------:R-:W5:Y:S02]  /*22300*/  LDL.LU.64 R4, [R1+0x1e20] ;  /* 0x001e200001047983 */ /* 0x000f640000300a00 */
[----:B------:R0:W-:Y:S02]  /*22310*/  STL [R1+0x1978], R0 ;  /* 0x0019780001007387 */ /* 0x0001e40000100800 */
[----:B0-----:R-:W3:Y:S04]  /*22320*/  LDL R0, [R1+0xddc] ;  /* 0x000ddc0001007983 */ /* 0x001ee80000100800 */
[----:B--2---:R-:W-:Y:S01]  /*22330*/  STL.64 [R1+0x1da0], R10 ;  /* 0x001da00a01007387 */ /* 0x004fe20000100a00 */
[C---:B-----5:R-:W-:Y:S11]  /*22340*/  HMMA.16816.F32.BF16 R4, R16.reuse, R10, R4 ;  /* 0x0000000a1004723c */ /* 0x060ff60000041804 */
[----:B------:R-:W-:Y:S11]  /*22350*/  @!UPT UIADD3 URZ, URZ, URZ, URZ ;  /* 0x0000003f3f3ff290 */ /* 0x000ff6000fffe03f */
[----:B------:R-:W-:Y:S01]  /*22360*/  @!UPT UIADD3 URZ, URZ, URZ, URZ ;  /* 0x0000003f3f3ff290 */ /* 0x000fe2000fffe03f */
[----:B------:R-:W-:Y:S01]  /*22370*/  STL.64 [R1+0x110], R4 ;  /* 0x0001100401007387 */ /* 0x000fe20000100a00 */
[----:B------:R-:W-:Y:S02]  /*22380*/  STL.64 [R1+0x118], R6 ;  /* 0x0001180601007387 */ /* 0x000fe40000100a00 */
[----:B------:R-:W0:Y:S01]  /*22390*/  LDSM.16.M88.4 R4, [R29+0x15000] ;  /* 0x015000001d04783b */ /* 0x000e220000000200 */
[----:B----4-:R-:W-:Y:S01]  /*223a0*/  HMMA.16816.F32.BF16 R16, R16, R14, R20 ;  /* 0x0000000e1010723c */ /* 0x010fe20000041814 */
[----:B0-----:R-:W-:Y:S02]  /*223b0*/  STL [R1+0x1cc4], R4 ;  /* 0x001cc40401007387 */ /* 0x001fe40000100800 */
[----:B------:R-:W-:Y:S02]  /*223c0*/  STL [R1+0x1cc0], R5 ;  /* 0x001cc00501007387 */ /* 0x000fe40000100800 */
[----:B------:R0:W-:Y:S02]  /*223d0*/  STL [R1+0x1cbc], R6 ;  /* 0x001cbc0601007387 */ /* 0x0001e40000100800 */
[----:B------:R1:W-:Y:S01]  /*223e0*/  STL [R1+0x1cb8], R7 ;  /* 0x001cb80701007387 */ /* 0x0003e20000100800 */
[----:B0-----:R-:W2:Y:S01]  /*223f0*/  LDL.LU R6, [R1+0x68] ;  /* 0x0000680001067983 */ /* 0x001ea20000300800 */
[----:B-1----:R-:W2:Y:S02]  /*22400*/  LDL.LU R7, [R1+0x6c] ;  /* 0x00006c0001077983 */ /* 0x002ea40000300800 */
[----:B------:R0:W-:Y:S02]  /*22410*/  STL [R1+0x197c], R29 ;  /* 0x00197c1d01007387 */ /* 0x0001e40000100800 */
[----:B------:R-:W4:Y:S01]  /*22420*/  LDL.LU R22, [R1+0x1e18] ;  /* 0x001e180001167983 */ /* 0x000f220000300800 */
[----:B------:R-:W5:Y:S01]  /*22430*/  LDL.LU.64 R20, [R1+0x1e10] ;  /* 0x001e100001147983 */ /* 0x000f620000300a00 */
[----:B------:R-:W-:Y:S01]  /*22440*/  MOV R23, R14 ;  /* 0x0000000e00177202 */ /* 0x000fe20000000f00 */
[----:B------:R-:W-:-:S02]  /*22450*/  IMAD.MOV.U32 R2, RZ, RZ, R15 ;  /* 0x000000ffff027224 */ /* 0x000fc400078e000f */
[----:B------:R-:W2:Y:S01]  /*22460*/  LDL.LU.64 R14, [R1+0x1e08] ;  /* 0x001e0800010e7983 */ /* 0x000ea20000300a00 */
[----:B------:R-:W2:Y:S04]  /*22470*/  LDL.LU.64 R12, [R1+0x1e00] ;  /* 0x001e0000010c7983 */ /* 0x000ea80000300a00 */
[----:B------:R-:W-:Y:S02]  /*22480*/  STL.64 [R1+0x100], R16 ;  /* 0x0001001001007387 */ /* 0x000fe40000100a00 */
[----:B------:R-:W-:Y:S01]  /*22490*/  STL [R1+0x108], R18 ;  /* 0x0001081201007387 */ /* 0x000fe20000100800 */
[----:B0-----:R-:W-:Y:S02]  /*224a0*/  MOV R29, R19 ;  /* 0x00000013001d7202 */ /* 0x001fe40000000f00 */
[----:B---3--:R-:W0:Y:S04]  /*224b0*/  LDSM.16.M88.4 R16, [R0+0x14000] ;  /* 0x014000000010783b */ /* 0x008e280000000200 */
[----:B----4-:R1:W-:Y:S01]  /*224c0*/  STL.64 [R1+0x1db0], R22 ;  /* 0x001db01601007387 */ /* 0x0103e20000100a00 */
[----:B-----5:R-:W-:Y:S03]  /*224d0*/  STL.64 [R1+0x1da8], R20 ;  /* 0x001da81401007387 */ /* 0x020fe60000100a00 */
[----:B-1----:R-:W3:Y:S01]  /*224e0*/  LDL.LU R22, [R1+0x58] ;  /* 0x0000580001167983 */ /* 0x002ee20000300800 */
[----:B------:R-:W3:Y:S02]  /*224f0*/  LDL.LU R23, [R1+0x5c] ;  /* 0x00005c0001177983 */ /* 0x000ee40000300800 */
[----:B------:R-:W-:Y:S02]  /*22500*/  STL [R1+0x1d5c], R29 ;  /* 0x001d5c1d01007387 */ /* 0x000fe40000100800 */
[----:B0-----:R-:W-:Y:S01]  /*22510*/  STL.64 [R1+0x1c10], R18 ;  /* 0x001c101201007387 */ /* 0x001fe20000100a00 */
[----:B------:R0:W-:Y:S02]  /*22520*/  STL.64 [R1+0x1c08], R16 ;  /* 0x001c081001007387 */ /* 0x0001e40000100a00 */
[----:B0-----:R-:W-:-:S02]  /*22530*/  MOV R16, R28 ;  /* 0x0000001c00107202 */ /* 0x001fc40000000f00 */
[----:B------:R-:W-:Y:S01]  /*22540*/  MOV R17, R3 ;  /* 0x0000000300117202 */ /* 0x000fe20000000f00 */
[----:B------:R-:W4:Y:S02]  /*22550*/  LDL.LU R28, [R1+0x1df8] ;  /* 0x001df800011c7983 */ /* 0x000f240000300800 */
[----:B------:R0:W-:Y:S02]  /*22560*/  STL [R1+0x1cfc], R16 ;  /* 0x001cfc1001007387 */ /* 0x0001e40000100800 */
[----:B------:R1:W-:Y:S04]  /*22570*/  STL [R1+0x1d00], R17 ;  /* 0x001d001101007387 */ /* 0x0003e80000100800 */
[----:B0-----:R-:W3:Y:S01]  /*22580*/  LDL.LU R16, [R1+0x190] ;  /* 0x0001900001107983 */ /* 0x001ee20000300800 */
[----:B-1----:R-:W3:Y:S03]  /*22590*/  LDL.LU R17, [R1+0x194] ;  /* 0x0001940001117983 */ /* 0x002ee60000300800 */
[----:B------:R-:W3:Y:S01]  /*225a0*/  LDL.LU R18, [R1+0x198] ;  /* 0x0001980001127983 */ /* 0x000ee20000300800 */
[----:B------:R-:W3:Y:S01]  /*225b0*/  LDL.LU R19, [R1+0x19c] ;  /* 0x00019c0001137983 */ /* 0x000ee20000300800 */
[C---:B--2---:R-:W-:Y:S02]  /*225c0*/  HMMA.16816.F32.BF16 R4, R12.reuse, R6, R24 ;  /* 0x000000060c04723c */ /* 0x044fe40000041818 */
[----:B------:R-:W2:Y:S01]  /*225d0*/  LDL.LU.64 R26, [R1+0x1df0] ;  /* 0x001df000011a7983 */ /* 0x000ea20000300a00 */
[----:B------:R-:W5:Y:S11]  /*225e0*/  LDL.LU.64 R24, [R1+0x1de8] ;  /* 0x001de80001187983 */ /* 0x000f760000300a00 */
[----:B------:R-:W-:Y:S09]  /*225f0*/  @!UPT UIADD3 URZ, URZ, URZ, URZ ;  /* 0x0000003f3f3ff290 */ /* 0x000ff2000fffe03f */
[----:B------:R0:W-:Y:S01]  /*22600*/  STL.64 [R1+0xf0], R4 ;  /* 0x0000f00401007387 */ /* 0x0001e20000100a00 */
[----:B------:R1:W-:Y:S03]  /*22610*/  STL.64 [R1+0xf8], R6 ;  /* 0x0000f80601007387 */ /* 0x0003e60000100a00 */
[----:B0-----:R-:W2:Y:S01]  /*22620*/  LDL.LU R4, [R1+0x180] ;  /* 0x0001800001047983 */ /* 0x001ea20000300800 */
[----:B------:R-:W2:Y:S02]  /*22630*/  LDL.LU R5, [R1+0x184] ;  /* 0x0001840001057983 */ /* 0x000ea40000300800 */
[----:B-1----:R-:W2:Y:S01]  /*22640*/  LDL.LU R6, [R1+0x188] ;  /* 0x0001880001067983 */ /* 0x002ea20000300800 */
[----:B---3--:R-:W-:Y:S01]  /*22650*/  HMMA.16816.F32.BF16 R16, R12, R22, R16 ;  /* 0x000000160c10723c */ /* 0x008fe20000041810 */
[----:B----4-:R-:W-:Y:S11]  /*22660*/  MOV R7, R28 ;  /* 0x0000001c00077202 */ /* 0x010ff60000000f00 */
[----:B------:R-:W-:Y:S11]  /*22670*/  @!UPT UIADD3 URZ, URZ, URZ, URZ ;  /* 0x0000003f3f3ff290 */ /* 0x000ff6000fffe03f */
[----:B------:R0:W-:Y:S01]  /*22680*/  STL [R1+0xd0], R16 ;  /* 0x0000d01001007387 */ /* 0x0001e20000100800 */
[----:B------:R-:W-:Y:S01]  /*22690*/  IMAD.MOV.U32 R28, RZ, RZ, R17 ;  /* 0x000000ffff1c7224 */ /* 0x000fe200078e0011 */
[----:B------:R-:W-:Y:S02]  /*226a0*/  MOV R3, R18 ;  /* 0x0000001200037202 */ /* 0x000fe40000000f00 */
[----:B------:R-:W-:Y:S01]  /*226b0*/  MOV R0, R19 ;  /* 0x0000001300007202 */ /* 0x000fe20000000f00 */
[----:B0-----:R-:W3:Y:S01]  /*226c0*/  LDL.LU R16, [R1+0x140] ;  /* 0x0001400001107983 */ /* 0x001ee20000300800 */
[----:B------:R-:W3:Y:S02]  /*226d0*/  LDL.LU R17, [R1+0x144] ;  /* 0x0001440001117983 */ /* 0x000ee40000300800 */
[----:B------:R-:W4:Y:S02]  /*226e0*/  LDL.LU R18, [R1+0x148] ;  /* 0x0001480001127983 */ /* 0x000f240000300800 */
[----:B------:R-:W4:Y:S02]  /*226f0*/  LDL.LU R19, [R1+0x14c] ;  /* 0x00014c0001137983 */ /* 0x000f240000300800 */
[----:B-----5:R-:W-:Y:S01]  /*22700*/  IMAD.MOV.U32 R10, RZ, RZ, R25 ;  /* 0x000000ffff0a7224 */ /* 0x020fe200078e0019 */
[----:B------:R-:W-:Y:S01]  /*22710*/  MOV R11, R24 ;  /* 0x00000018000b7202 */ /* 0x000fe20000000f00 */
[----:B----4-:R2:W-:Y:S01]  /*22720*/  STL.64 [R1+0x1dc0], R18 ;  /* 0x001dc01201007387 */ /* 0x0105e20000100a00 */
[----:B---3--:R-:W-:Y:S01]  /*22730*/  STL.64 [R1+0x1db8], R16 ;  /* 0x001db81001007387 */ /* 0x008fe20000100a00 */
[----:B--2---:R-:W-:-:S02]  /*22740*/  MOV R18, R26 ;  /* 0x0000001a00127202 */ /* 0x004fc40000000f00 */
[----:B------:R-:W-:Y:S01]  /*22750*/  MOV R19, R27 ;  /* 0x0000001b00137202 */ /* 0x000fe20000000f00 */
[----:B------:R-:W2:Y:S01]  /*22760*/  LDL.LU R26, [R1+0x1de4] ;  /* 0x001de400011a7983 */ /* 0x000ea20000300800 */
[----:B------:R-:W2:Y:S03]  /*22770*/  LDL.LU R27, [R1+0x1de0] ;  /* 0x001de000011b7983 */ /* 0x000ea60000300800 */
[----:B------:R0:W-:Y:S04]  /*22780*/  STL.64 [R1+0x1dc8], R18 ;  /* 0x001dc81201007387 */ /* 0x0001e80000100a00 */
[----:B0-----:R-:W3:Y:S01]  /*22790*/  LDL.LU R18, [R1+0x38] ;  /* 0x0000380001127983 */ /* 0x001ee20000300800 */
[----:B------:R-:W3:Y:S02]  /*227a0*/  LDL.LU R19, [R1+0x3c] ;  /* 0x00003c0001137983 */ /* 0x000ee40000300800 */
[----:B------:R-:W-:Y:S02]  /*227b0*/  STL.64 [R1+0x1dd8], R10 ;  /* 0x001dd80a01007387 */ /* 0x000fe40000100a00 */
[----:B------:R0:W-:Y:S02]  /*227c0*/  STL.64 [R1+0x1dd0], R8 ;  /* 0x001dd00801007387 */ /* 0x0001e40000100a00 */
[----:B0-----:R-:W3:Y:S01]  /*227d0*/  LDL.LU R8, [R1+0x170] ;  /* 0x0001700001087983 */ /* 0x001ee20000300800 */
[----:B------:R-:W3:Y:S02]  /*227e0*/  LDL.LU R9, [R1+0x174] ;  /* 0x0001740001097983 */ /* 0x000ee40000300800 */
[----:B------:R-:W3:Y:S02]  /*227f0*/  LDL.LU R10, [R1+0x178] ;  /* 0x00017800010a7983 */ /* 0x000ee40000300800 */
[----:B------:R-:W3:Y:S01]  /*22800*/  LDL.LU R11, [R1+0x17c] ;  /* 0x00017c00010b7983 */ /* 0x000ee20000300800 */
[----:B------:R-:W4:Y:S01]  /*22810*/  LDL.LU R20, [R1+0x150] ;  /* 0x0001500001147983 */ /* 0x000f220000300800 */
[----:B------:R-:W4:Y:S02]  /*22820*/  LDL.LU R21, [R1+0x154] ;  /* 0x0001540001157983 */ /* 0x000f240000300800 */
[----:B------:R-:W4:Y:S02]  /*22830*/  LDL.LU R22, [R1+0x158] ;  /* 0x0001580001167983 */ /* 0x000f240000300800 */
[----:B------:R-:W4:Y:S01]  /*22840*/  LDL.LU R23, [R1+0x15c] ;  /* 0x00015c0001177983 */ /* 0x000f220000300800 */
[----:B------:R-:W-:Y:S01]  /*22850*/  STL [R1+0x1cd0], R0 ;  /* 0x001cd00001007387 */ /* 0x000fe20000100800 */
[----:B------:R-:W-:Y:S02]  /*22860*/  STL [R1+0x1ccc], R3 ;  /* 0x001ccc0301007387 */ /* 0x000fe40000100800 */
[----:B------:R-:W-:Y:S01]  /*22870*/  STL [R1+0x1cc8], R28 ;  /* 0x001cc81c01007387 */ /* 0x000fe20000100800 */
[C---:B--2---:R-:W-:Y:S11]  /*22880*/  HMMA.16816.F32.BF16 R24, R12.reuse, R26, R4 ;  /* 0x0000001a0c18723c */ /* 0x044ff60000041804 */
[----:B------:R-:W-:Y:S11]  /*22890*/  @!UPT UIADD3 URZ, URZ, URZ, URZ ;  /* 0x0000003f3f3ff290 */ /* 0x000ff6000fffe03f */
[----:B------:R-:W-:Y:S02]  /*228a0*/  @!UPT UIADD3 URZ, URZ, URZ, URZ ;  /* 0x0000003f3f3ff290 */ /* 0x000fe4000fffe03f */
[----:B------:R-:W-:Y:S01]  /*228b0*/  MOV R4, R24 ;  /* 0x0000001800047202 */ /* 0x000fe20000000f00 */
[----:B---3--:R-:W-:Y:S01]  /*228c0*/  HMMA.16816.F32.BF16 R16, R12, R18, R8 ;  /* 0x000000120c10723c */ /* 0x008fe20000041808 */
[----:B------:R-:W-:Y:S01]  /*228d0*/  IMAD.MOV.U32 R7, RZ, RZ, R27 ;  /* 0x000000ffff077224 */ /* 0x000fe200078e001b */
[----:B------:R-:W-:Y:S02]  /*228e0*/  MOV R5, R25 ;  /* 0x0000001900057202 */ /* 0x000fe40000000f00 */
[----:B------:R-:W-:Y:S01]  /*228f0*/  MOV R6, R26 ;  /* 0x0000001a00067202 */ /* 0x000fe20000000f00 */
[----:B------:R-:W2:Y:S01]  /*22900*/  LDL.LU R24, [R1] ;  /* 0x0000000001187983 */ /* 0x000ea20000300800 */
[----:B------:R-:W2:Y:S02]  /*22910*/  LDL.LU R25, [R1+0x4] ;  /* 0x0000040001197983 */ /* 0x000ea40000300800 */
[----:B------:R-:W2:Y:S02]  /*22920*/  LDL.LU R26, [R1+0x8] ;  /* 0x00000800011a7983 */ /* 0x000ea40000300800 */
[----:B------:R-:W2:Y:S01]  /*22930*/  LDL.LU R27, [R1+0xc] ;  /* 0x00000c00011b7983 */ /* 0x000ea20000300800 */
[----:B------:R-:W-:Y:S01]  /*22940*/  STL [R1+0x1ce0], R7 ;  /* 0x001ce00701007387 */ /* 0x000fe20000100800 */
[----:B------:R-:W-:Y:S02]  /*22950*/  STL [R1+0x1cdc], R6 ;  /* 0x001cdc0601007387 */ /* 0x000fe40000100800 */
[----:B------:R-:W-:Y:S02]  /*22960*/  STL [R1+0x1cd8], R5 ;  /* 0x001cd80501007387 */ /* 0x000fe40000100800 */
[----:B------:R0:W-:Y:S02]  /*22970*/  STL [R1+0x1cd4], R4 ;  /* 0x001cd40401007387 */ /* 0x0001e40000100800 */
[----:B0-----:R-:W3:Y:S01]  /*22980*/  LDL.LU R4, [R1+0x160] ;  /* 0x0001600001047983 */ /* 0x001ee20000300800 */
[----:B------:R-:W3:Y:S02]  /*22990*/  LDL.LU R5, [R1+0x164] ;  /* 0x0001640001057983 */ /* 0x000ee40000300800 */
[----:B------:R-:W3:Y:S02]  /*229a0*/  LDL.LU R6, [R1+0x168] ;  /* 0x0001680001067983 */ /* 0x000ee40000300800 */
[----:B------:R-:W3:Y:S01]  /*229b0*/  LDL.LU R7, [R1+0x16c] ;  /* 0x00016c0001077983 */ /* 0x000ee20000300800 */
[----:B------:R-:W4:Y:S01]  /*229c0*/  LDL.LU.64 R10, [R1+0x1dd8] ;  /* 0x001dd800010a7983 */ /* 0x000f220000300a00 */
[----:B------:R-:W5:Y:S01]  /*229d0*/  LDL.LU.64 R8, [R1+0x1dd0] ;  /* 0x001dd00001087983 */ /* 0x000f620000300a00 */
[----:B------:R-:W-:Y:S01]  /*229e0*/  MOV R3, R18 ;  /* 0x0000001200037202 */ /* 0x000fe20000000f00 */
[----:B------:R3:W-:Y:S01]  /*229f0*/  STL [R1+0xb0], R16 ;  /* 0x0000b01001007387 */ /* 0x0007e20000100800 */
[----:B------:R-:W-:-:S02]  /*22a00*/  MOV R28, R19 ;  /* 0x00000013001c7202 */ /* 0x000fc40000000f00 */
[----:B------:R-:W3:Y:S01]  /*22a10*/  LDL.LU.64 R18, [R1+0x1dc8] ;  /* 0x001dc80001127983 */ /* 0x000ee20000300a00 */
[----:B------:R-:W-:Y:S02]  /*22a20*/  MOV R0, R17 ;  /* 0x0000001100007202 */ /* 0x000fe40000000f00 */
[----:B------:R-:W-:Y:S02]  /*22a30*/  STL [R1+0x1cec], R28 ;  /* 0x001cec1c01007387 */ /* 0x000fe40000100800 */
[----:B------:R-:W-:Y:S01]  /*22a40*/  STL [R1+0x1ce8], R3 ;  /* 0x001ce80301007387 */ /* 0x000fe20000100800 */
[----:B------:R-:W-:Y:S01]  /*22a50*/  STL [R1+0x1ce4], R0 ;  /* 0x001ce40001007387 */ /* 0x000fe20000100800 */
[----:B---3--:R-:W-:Y:S11]  /*22a60*/  HMMA.16816.F32.BF16 R16, R12, R18, R4 ;  /* 0x000000120c10723c */ /* 0x008ff60000041804 */
[----:B------:R-:W-:Y:S11]  /*22a70*/  @!UPT UIADD3 URZ, URZ, URZ, URZ ;  /* 0x0000003f3f3ff290 */ /* 0x000ff6000fffe03f */
[----:B------:R-:W-:Y:S02]  /*22a80*/  @!UPT UIADD3 URZ, URZ, URZ, URZ ;  /* 0x0000003f3f3ff290 */ /* 0x000fe4000fffe03f */
[----:B------:R-:W-:Y:S02]  /*22a90*/  MOV R4, R19 ;  /* 0x0000001300047202 */ /* 0x000fe40000000f00 */
[----:B------:R-:W-:Y:S02]  /*22aa0*/  MOV R5, R18 ;  /* 0x0000001200057202 */ /* 0x000fe40000000f00 */
[----:B------:R-:W-:Y:S01]  /*22ab0*/  MOV R7, R16 ;  /* 0x0000001000077202 */ /* 0x000fe20000000f00 */
[----:B------:R-:W-:Y:S01]  /*22ac0*/  IMAD.MOV.U32 R6, RZ, RZ, R17 ;  /* 0x000000ffff067224 */ /* 0x000fe200078e0011 */
[----:B------:R-:W3:Y:S01]  /*22ad0*/  LDL.LU.64 R18, [R1+0x1dc0] ;  /* 0x001dc00001127983 */ /* 0x000ee20000300a00 */
[----:B------:R-:W3:Y:S02]  /*22ae0*/  LDL.LU.64 R16, [R1+0x1db8] ;  /* 0x001db80001107983 */ /* 0x000ee40000300a00 */
[----:B------:R5:W-:Y:S02]  /*22af0*/  STL [R1+0x1d04], R4 ;  /* 0x001d040401007387 */ /* 0x000be40000100800 */
[----:B------:R0:W-:Y:S01]  /*22b00*/  STL [R1+0x1cf8], R5 ;  /* 0x001cf80501007387 */ /* 0x0001e20000100800 */
[----:B-----5:R-:W-:-:S02]  /*22b10*/  MOV R4, R9 ;  /* 0x0000000900047202 */ /* 0x020fc40000000f00 */
[----:B0-----:R-:W-:Y:S02]  /*22b20*/  MOV R5, R8 ;  /* 0x0000000800057202 */ /* 0x001fe40000000f00 */
[C---:B----4-:R-:W-:Y:S01]  /*22b30*/  HMMA.16816.F32.BF16 R8, R12.reuse, R10, R20 ;  /* 0x0000000a0c08723c */ /* 0x050fe20000041814 */
[----:B------:R-:W-:Y:S01]  /*22b40*/  STL [R1+0x1cf4], R6 ;  /* 0x001cf40601007387 */ /* 0x000fe20000100800 */
[----:B------:R-:W-:Y:S02]  /*22b50*/  STL [R1+0x1cf0], R7 ;  /* 0x001cf00701007387 */ /* 0x000fe40000100800 */
[----:B------:R-:W4:Y:S02]  /*22b60*/  LDL.LU.64 R22, [R1+0x1db0] ;  /* 0x001db00001167983 */ /* 0x000f240000300a00 */
[----:B------:R-:W5:Y:S11]  /*22b70*/  LDL.LU.64 R20, [R1+0x1da8] ;  /* 0x001da80001147983 */ /* 0x000f760000300a00 */
[----:B------:R-:W-:Y:S06]  /*22b80*/  @!UPT UIADD3 URZ, URZ, URZ, URZ ;  /* 0x0000003f3f3ff290 */ /* 0x000fec000fffe03f */
[----:B------:R-:W-:Y:S01]  /*22b90*/  STL.64 [R1+0x70], R8 ;  /* 0x0000700801007387 */ /* 0x000fe20000100a00 */
[----:B------:R0:W-:Y:S03]  /*22ba0*/  STL.64 [R1+0x78], R10 ;  /* 0x0000780a01007387 */ /* 0x0001e60000100a00 */
[----:B0-----:R-:W3:Y:S02]  /*22bb0*/  LDL.LU.64 R10, [R1+0x1da0] ;  /* 0x001da000010a7983 */ /* 0x001ee40000300a00 */
[C---:B---3--:R-:W-:Y:S11]  /*22bc0*/  HMMA.16816.F32.BF16 R8, R12.reuse, R10, R16 ;  /* 0x0000000a0c08723c */ /* 0x048ff60000041810 */
[----:B------:R-:W-:Y:S11]  /*22bd0*/  @!UPT UIADD3 URZ, URZ, URZ, URZ ;  /* 0x0000003f3f3ff290 */ /* 0x000ff6000fffe03f */
[----:B------:R-:W-:Y:S02]  /*22be0*/  @!UPT UIADD3 URZ, URZ, URZ, URZ ;  /* 0x0000003f3f3ff290 */ /* 0x000fe4000fffe03f */
[----:B------:R-:W-:Y:S02]  /*22bf0*/  MOV R18, R10 ;  /* 0x0000000a00127202 */ /* 0x000fe40000000f00 */
[----:B------:R-:W-:Y:S01]  /*22c00*/  MOV R19, R11 ;  /* 0x0000000b00137202 */ /* 0x000fe20000000f00 */
[----:B------:R-:W-:Y:S01]  /*22c10*/  IMAD.MOV.U32 R3, RZ, RZ, R8 ;  /* 0x000000ffff037224 */ /* 0x000fe200078e0008 */
[----:B------:R-:W-:Y:S01]  /*22c20*/  MOV R0, R9 ;  /* 0x0000000900007202 */ /* 0x000fe20000000f00 */
[----:B------:R-:W3:Y:S01]  /*22c30*/  LDL.LU.64 R10, [R1+0x1d98] ;  /* 0x001d9800010a7983 */ /* 0x000ee20000300a00 */
[----:B------:R-:W3:Y:S02]  /*22c40*/  LDL.LU.64 R8, [R1+0x1d90] ;  /* 0x001d900001087983 */ /* 0x000ee40000300a00 */
[----:B------:R4:W-:Y:S02]  /*22c50*/  STL.64 [R1+0x1d60], R18 ;  /* 0x001d601201007387 */ /* 0x0009e40000100a00 */
[----:B----4-:R-:W-:Y:S01]  /*22c60*/  MOV R18, R23 ;  /* 0x0000001700127202 */ /* 0x010fe20000000f00 */
[----:B------:R-:W-:Y:S01]  /*22c70*/  IMAD.MOV.U32 R19, RZ, RZ, R2 ;  /* 0x000000ffff137224 */ /* 0x000fe200078e0002 */
[----:B------:R-:W5:Y:S06]  /*22c80*/  LDL.LU R23, [R1+0x1d88] ;  /* 0x001d880001177983 */ /* 0x000f6c0000300800 */
[----:B--2---:R-:W-:Y:S01]  /*22c90*/  HMMA.16816.F32.BF16 R12, R12, R18, R24 ;  /* 0x000000120c0c723c */ /* 0x004fe20000041818 */
[----:B------:R0:W-:Y:S01]  /*22ca0*/  STL [R1+0x1d08], R3 ;  /* 0x001d080301007387 */ /* 0x0001e20000100800 */
[----:B------:R-:W3:Y:S02]  /*22cb0*/  LDL.LU.64 R26, [R1+0x1d80] ;  /* 0x001d8000011a7983 */ /* 0x000ee40000300a00 */
[----:B------:R-:W3:Y:S11]  /*22cc0*/  LDL.LU.64 R24, [R1+0x1d78] ;  /* 0x001d780001187983 */ /* 0x000ef60000300a00 */
[----:B------:R-:W-:Y:S08]  /*22cd0*/  @!UPT UIADD3 URZ, URZ, URZ, URZ ;  /* 0x0000003f3f3ff290 */ /* 0x000ff0000fffe03f */
[----:B------:R1:W-:Y:S01]  /*22ce0*/  STL [R1+0x54], R13 ;  /* 0x0000540d01007387 */ /* 0x0003e20000100800 */
[----:B------:R-:W-:Y:S02]  /*22cf0*/  MOV R29, R12 ;  /* 0x0000000c001d7202 */ /* 0x000fe40000000f00 */
[----:B------:R-:W2:Y:S01]  /*22d00*/  LDL.LU R12, [R1+0x20] ;  /* 0x00002000010c7983 */ /* 0x000ea20000300800 */
[----:B------:R-:W-:Y:S02]  /*22d10*/  MOV R2, R14 ;  /* 0x0000000e00027202 */ /* 0x000fe40000000f00 */
[----:B0-----:R-:W-:Y:S01]  /*22d20*/  MOV R3, R15 ;  /* 0x0000000f00037202 */ /* 0x001fe20000000f00 */
[----:B-1----:R-:W2:Y:S01]  /*22d30*/  LDL.LU R13, [R1+0x24] ;  /* 0x00002400010d7983 */ /* 0x002ea20000300800 */
[----:B------:R-:W4:Y:S02]  /*22d40*/  LDL.LU R14, [R1+0x28] ;  /* 0x00002800010e7983 */ /* 0x000f240000300800 */
[----:B------:R-:W4:Y:S02]  /*22d50*/  LDL.LU R15, [R1+0x2c] ;  /* 0x00002c00010f7983 */ /* 0x000f240000300800 */
[----:B----4-:R-:W-:Y:S01]  /*22d60*/  STL.64 [R1+0x1d70], R14 ;  /* 0x001d700e01007387 */ /* 0x010fe20000100a00 */
[----:B--2---:R0:W-:Y:S03]  /*22d70*/  STL.64 [R1+0x1d68], R12 ;  /* 0x001d680c01007387 */ /* 0x0041e60000100a00 */
[----:B0-----:R-:W5:Y:S01]  /*22d80*/  LDL.LU.64 R12, [R1+0x1b0] ;  /* 0x0001b000010c7983 */ /* 0x001f620000300a00 */
[C---:B---3--:R-:W-:Y:S01]  /*22d90*/  HMMA.16816.F32.BF16 R4, R8.reuse, R4, R24 ;  /* 0x000000040804723c */ /* 0x048fe20000041818 */
[----:B------:R-:W2:Y:S02]  /*22da0*/  LDL.LU R16, [R1+0xe0] ;  /* 0x0000e00001107983 */ /* 0x000ea40000300800 */
[----:B------:R-:W2:Y:S01]  /*22db0*/  LDL.LU R17, [R1+0xe4] ;  /* 0x0000e40001117983 */ /* 0x000ea20000300800 */
[----:B------:R-:W2:Y:S01]  /*22dc0*/  LDL.LU R18, [R1+0xe8] ;  /* 0x0000e80001127983 */ /* 0x000ea20000300800 */
[----:B------:R-:W2:Y:S02]  /*22dd0*/  LDL.LU R19, [R1+0xec] ;  /* 0x0000ec0001137983 */ /* 0x000ea40000300800 */
[----:B------:R-:W3:Y:S11]  /*22de0*/  LDL.LU.64 R14, [R1+0x1d70] ;  /* 0x001d7000010e7983 */ /* 0x000ef60000300a00 */
[----:B------:R-:W-:Y:S06]  /*22df0*/  @!UPT UIADD3 URZ, URZ, URZ, URZ ;  /* 0x0000003f3f3ff290 */ /* 0x000fec000fffe03f */
[----:B------:R-:W-:Y:S01]  /*22e00*/  MOV R24, R7 ;  /* 0x0000000700187202 */ /* 0x000fe20000000f00 */
[C---:B-----5:R-:W-:Y:S01]  /*22e10*/  HMMA.16816.F32.BF16 R20, R8.reuse, R12, R20 ;  /* 0x0000000c0814723c */ /* 0x060fe20000041814 */
[----:B------:R-:W-:Y:S02]  /*22e20*/  MOV R7, R12 ;  /* 0x0000000c00077202 */ /* 0x000fe40000000f00 */
[----:B------:R-:W-:Y:S02]  /*22e30*/  MOV R28, R13 ;  /* 0x0000000d001c7202 */ /* 0x000fe40000000f00 */
[----:B------:R-:W3:Y:S11]  /*22e40*/  LDL.LU.64 R12, [R1+0x1d68] ;  /* 0x001d6800010c7983 */ /* 0x000ef60000300a00 */
[----:B------:R-:W-:Y:S07]  /*22e50*/  @!UPT UIADD3 URZ, URZ, URZ, URZ ;  /* 0x0000003f3f3ff290 */ /* 0x000fee000fffe03f */
[----:B------:R-:W-:Y:S01]  /*22e60*/  STL.64 [R1+0x1bf0], R22 ;  /* 0x001bf01601007387 */ /* 0x000fe20000100a00 */
[----:B------:R0:W-:Y:S03]  /*22e70*/  STL.64 [R1+0x1be8], R20 ;  /* 0x001be81401007387 */ /* 0x0001e60000100a00 */
[----:B0-----:R-:W4:Y:S01]  /*22e80*/  LDL.LU.64 R20, [R1+0x1c0] ;  /* 0x0001c00001147983 */ /* 0x001f220000300a00 */
[----:B------:R-:W5:Y:S03]  /*22e90*/  LDL.64 R22, [R1+0x1c8] ;  /* 0x0001c80001167983 */ /* 0x000f660000100a00 */
[----:B-----5:R-:W-:Y:S01]  /*22ea0*/  STL.64 [R1+0x1d18], R22 ;  /* 0x001d181601007387 */ /* 0x020fe20000100a00 */
[----:B----4-:R0:W-:Y:S03]  /*22eb0*/  STL.64 [R1+0x1d10], R20 ;  /* 0x001d101401007387 */ /* 0x0101e60000100a00 */
[----:B0-----:R-:W4:Y:S01]  /*22ec0*/  LDL.LU.64 R20, [R1+0x1e0] ;  /* 0x0001e00001147983 */ /* 0x001f220000300a00 */
[----:B------:R-:W-:Y:S01]  /*22ed0*/  MOV R25, R6 ;  /* 0x0000000600197202 */ /* 0x000fe20000000f00 */
[----:B------:R-:W-:Y:S01]  /*22ee0*/  IMAD.MOV.U32 R26, RZ, RZ, R5 ;  /* 0x000000ffff1a7224 */ /* 0x000fe200078e0005 */
[----:B----4-:R-:W-:Y:S01]  /*22ef0*/  MOV R6, R21 ;  /* 0x0000001500067202 */ /* 0x010fe20000000f00 */
[----:B------:R-:W-:Y:S01]  /*22f00*/  IMAD.MOV.U32 R5, RZ, RZ, R20 ;  /* 0x000000ffff057224 */ /* 0x000fe200078e0014 */
[----:B---3--:R-:W-:Y:S03]  /*22f10*/  HMMA.16816.F32.BF16 R12, R8, R20, R12 ;  /* 0x00000014080c723c */ /* 0x008fe6000004180c */
[----:B------:R-:W-:Y:S01]  /*22f20*/  STL.64 [R1+0x1d50], R6 ;  /* 0x001d500601007387 */ /* 0x000fe20000100a00 */
[----:B------:R-:W-:Y:S02]  /*22f30*/  STL [R1+0x1d48], R5 ;  /* 0x001d480501007387 */ /* 0x000fe40000100800 */
[----:B------:R-:W3:Y:S02]  /*22f40*/  LDL.LU R20, [R1+0x110] ;  /* 0x0001100001147983 */ /* 0x000ee40000300800 */
[----:B------:R-:W3:Y:S01]  /*22f50*/  LDL.LU R21, [R1+0x114] ;  /* 0x0001140001157983 */ /* 0x000ee20000300800 */
[----:B------:R-:W4:Y:S01]  /*22f60*/  LDL.LU R22, [R1+0x118] ;  /* 0x0001180001167983 */ /* 0x000f220000300800 */
[----:B------:R-:W4:Y:S03]  /*22f70*/  LDL.LU R23, [R1+0x11c] ;  /* 0x00011c0001177983 */ /* 0x000f260000300800 */
[----:B----4-:R-:W-:Y:S01]  /*22f80*/  STL.64 [R1+0x1d28], R22 ;  /* 0x001d281601007387 */ /* 0x010fe20000100a00 */
[----:B---3--:R0:W-:Y:S03]  /*22f90*/  STL.64 [R1+0x1d20], R20 ;  /* 0x001d201401007387 */ /* 0x0081e60000100a00 */
[----:B0-----:R-:W3:Y:S04]  /*22fa0*/  LDL R20, [R1+0x220] ;  /* 0x0002200001147983 */ /* 0x001ee80000100800 */
[----:B------:R-:W3:Y:S01]  /*22fb0*/  LDL R21, [R1+0x224] ;  /* 0x0002240001157983 */ /* 0x000ee20000100800 */
[----:B------:R-:W-:-:S02]  /*22fc0*/  MOV R27, R4 ;  /* 0x00000004001b7202 */ /* 0x000fc40000000f00 */
[----:B------:R-:W4:Y:S01]  /*22fd0*/  LDL.LU.64 R4, [R1+0x200] ;  /* 0x0002000001047983 */ /* 0x000f220000300a00 */
[----:B---3--:R0:W-:Y:S04]  /*22fe0*/  STL.64 [R1+0x1d40], R20 ;  /* 0x001d401401007387 */ /* 0x0081e80000100a00 */
[----:B0-----:R-:W4:Y:S01]  /*22ff0*/  LDL.LU R20, [R1+0x130] ;  /* 0x0001300001147983 */ /* 0x001f220000300800 */
[----:B------:R-:W4:Y:S02]  /*23000*/  LDL.LU R21, [R1+0x134] ;  /* 0x0001340001157983 */ /* 0x000f240000300800 */
[----:B------:R-:W4:Y:S02]  /*23010*/  LDL.LU R22, [R1+0x138] ;  /* 0x0001380001167983 */ /* 0x000f240000300800 */
[----:B------:R-:W4:Y:S01]  /*23020*/  LDL.LU R23, [R1+0x13c] ;  /* 0x00013c0001177983 */ /* 0x000f220000300800 */
[----:B------:R-:W-:Y:S01]  /*23030*/  STL.64 [R1+0x1c00], R14 ;  /* 0x001c000e01007387 */ /* 0x000fe20000100a00 */
[----:B------:R0:W-:Y:S03]  /*23040*/  STL.64 [R1+0x1bf8], R12 ;  /* 0x001bf80c01007387 */ /* 0x0001e60000100a00 */
[----:B0-----:R-:W2:Y:S02]  /*23050*/  LDL.LU.64 R12, [R1+0x1d0] ;  /* 0x0001d000010c7983 */ /* 0x001ea40000300a00 */
[----:B--2---:R-:W-:Y:S11]  /*23060*/  HMMA.16816.F32.BF16 R16, R8, R12, R16 ;  /* 0x0000000c0810723c */ /* 0x004ff60000041810 */
[----:B------:R-:W-:Y:S11]  /*23070*/  @!UPT UIADD3 URZ, URZ, URZ, URZ ;  /* 0x0000003f3f3ff290 */ /* 0x000ff6000fffe03f */
[----:B------:R-:W-:Y:S01]  /*23080*/  @!UPT UIADD3 URZ, URZ, URZ, URZ ;  /* 0x0000003f3f3ff290 */ /* 0x000fe2000fffe03f */
[----:B------:R-:W-:Y:S01]  /*23090*/  STL.64 [R1+0x30], R16 ;  /* 0x0000301001007387 */ /* 0x000fe20000100a00 */
[----:B------:R0:W-:Y:S03]  /*230a0*/  STL.64 [R1+0x38], R18 ;  /* 0x0000381201007387 */ /* 0x0001e60000100a00 */
[----:B0-----:R-:W2:Y:S01]  /*230b0*/  LDL.LU.64 R18, [R1+0x1d60] ;  /* 0x001d600001127983 */ /* 0x001ea20000300a00 */
[----:B------:R-:W-:Y:S02]  /*230c0*/  MOV R17, R12 ;  /* 0x0000000c00117202 */ /* 0x000fe40000000f00 */
[----:B------:R-:W-:Y:S02]  /*230d0*/  MOV R16, R13 ;  /* 0x0000000d00107202 */ /* 0x000fe40000000f00 */
[----:B------:R-:W-:Y:S02]  /*230e0*/  MOV R14, R25 ;  /* 0x00000019000e7202 */ /* 0x000fe40000000f00 */
[----:B------:R-:W-:Y:S01]  /*230f0*/  MOV R15, R24 ;  /* 0x00000018000f7202 */ /* 0x000fe20000000f00 */
[----:B------:R-:W-:-:S02]  /*23100*/  MOV R12, R27 ;  /* 0x0000001b000c7202 */ /* 0x000fc40000000f00 */
[----:B------:R-:W-:Y:S01]  /*23110*/  IMAD.MOV.U32 R13, RZ, RZ, R26 ;  /* 0x000000ffff0d7224 */ /* 0x000fe200078e001a */
[----:B----4-:R-:W-:Y:S01]  /*23120*/  HMMA.16816.F32.BF16 R20, R8, R4, R20 ;  /* 0x000000040814723c */ /* 0x010fe20000041814 */
[----:B--2---:R-:W-:Y:S01]  /*23130*/  STL.64 [R1+0x1d38], R18 ;  /* 0x001d381201007387 */ /* 0x004fe20000100a00 */
[----:B------:R0:W-:Y:S03]  /*23140*/  STL.64 [R1+0x1d30], R16 ;  /* 0x001d301001007387 */ /* 0x0001e60000100a00 */
[----:B0-----:R-:W2:Y:S01]  /*23150*/  LDL.LU R16, [R1+0x120] ;  /* 0x0001200001107983 */ /* 0x001ea20000300800 */
[----:B------:R-:W2:Y:S02]  /*23160*/  LDL.LU R17, [R1+0x124] ;  /* 0x0001240001117983 */ /* 0x000ea40000300800 */
[----:B------:R-:W2:Y:S02]  /*23170*/  LDL.LU R18, [R1+0x128] ;  /* 0x0001280001127983 */ /* 0x000ea40000300800 */
[----:B------:R-:W2:Y:S01]  /*23180*/  LDL.LU R19, [R1+0x12c] ;  /* 0x00012c0001137983 */ /* 0x000ea20000300800 */
[----:B------:R-:W-:Y:S01]  /*23190*/  STL.64 [R1+0x1c20], R14 ;  /* 0x001c200e01007387 */ /* 0x000fe20000100a00 */
[----:B------:R0:W-:Y:S02]  /*231a0*/  STL.64 [R1+0x1c18], R12 ;  /* 0x001c180c01007387 */ /* 0x0001e40000100a00 */
[----:B0-----:R-:W-:-:S02]  /*231b0*/  MOV R12, R29 ;  /* 0x0000001d000c7202 */ /* 0x001fc40000000f00 */
[----:B------:R-:W3:Y:S01]  /*231c0*/  LDL.LU R29, [R1+0x1d5c] ;  /* 0x001d5c00011d7983 */ /* 0x000ee20000300800 */
[----:B------:R-:W4:Y:S01]  /*231d0*/  LDL.LU R13, [R1+0x54] ;  /* 0x00005400010d7983 */ /* 0x000f220000300800 */
[----:B------:R-:W-:Y:S01]  /*231e0*/  MOV R14, R2 ;  /* 0x00000002000e7202 */ /* 0x000fe20000000f00 */
[----:B------:R-:W-:Y:S01]  /*231f0*/  IMAD.MOV.U32 R15, RZ, RZ, R3 ;  /* 0x000000ffff0f7224 */ /* 0x000fe200078e0003 */
[----:B------:R-:W5:Y:S01]  /*23200*/  LDL.LU R2, [R1+0x1d58] ;  /* 0x001d580001027983 */ /* 0x000f620000300800 */
[----:B------:R-:W2:Y:S02]  /*23210*/  LDL.LU R24, [R1+0x100] ;  /* 0x0001000001187983 */ /* 0x000ea40000300800 */
[----:B------:R-:W2:Y:S02]  /*23220*/  LDL.LU R25, [R1+0x104] ;  /* 0x0001040001197983 */ /* 0x000ea40000300800 */
[----:B------:R-:W2:Y:S01]  /*23230*/  LDL.LU R26, [R1+0x108] ;  /* 0x00010800011a7983 */ /* 0x000ea20000300800 */
[----:B------:R-:W-:Y:S01]  /*23240*/  STL.64 [R1+0x1c30], R14 ;  /* 0x001c300e01007387 */ /* 0x000fe20000100a00 */
[----:B------:R-:W-:Y:S01]  /*23250*/  MOV R3, R4 ;  /* 0x0000000400037202 */ /* 0x000fe20000000f00 */
[----:B------:R-:W-:-:S02]  /*23260*/  MOV R4, R5 ;  /* 0x0000000500047202 */ /* 0x000fc40000000f00 */
[----:B----4-:R0:W-:Y:S04]  /*23270*/  STL.64 [R1+0x1c28], R12 ;  /* 0x001c280c01007387 */ /* 0x0101e80000100a00 */
[----:B0-----:R-:W4:Y:S01]  /*23280*/  LDL.LU R12, [R1+0x240] ;  /* 0x00024000010c7983 */ /* 0x001f220000300800 */
[----:B------:R-:W2:Y:S02]  /*23290*/  LDL.LU.64 R6, [R1+0x1d50] ;  /* 0x001d500001067983 */ /* 0x000ea40000300a00 */
[----:B------:R-:W2:Y:S02]  /*232a0*/  LDL.LU R5, [R1+0x1d48] ;  /* 0x001d480001057983 */ /* 0x000ea40000300800 */
[----:B------:R0:W-:Y:S01]  /*232b0*/  STL.64 [R1+0x20], R20 ;  /* 0x0000201401007387 */ /* 0x0001e20000100a00 */
[----:B------:R2:W-:Y:S04]  /*232c0*/  STL [R1+0x28], R22 ;  /* 0x0000281601007387 */ /* 0x0005e80000100800 */
[----:B0-----:R-:W2:Y:S01]  /*232d0*/  LDL.LU.64 R20, [R1+0x1d40] ;  /* 0x001d400001147983 */ /* 0x001ea20000300a00 */
[----:B---3--:R-:W-:Y:S01]  /*232e0*/  MOV R27, R29 ;  /* 0x0000001d001b7202 */ /* 0x008fe20000000f00 */
[----:B------:R-:W-:Y:S01]  /*232f0*/  IMAD.MOV.U32 R29, RZ, RZ, R23 ;  /* 0x000000ffff1d7224 */ /* 0x000fe200078e0017 */
[----:B-----5:R-:W-:-:S04]  /*23300*/  MOV R13, R2 ;  /* 0x00000002000d7202 */ /* 0x020fc80000000f00 */
[----:B------:R-:W-:Y:S01]  /*23310*/  STL [R1+0x1be4], R29 ;  /* 0x001be41d01007387 */ /* 0x000fe20000100800 */
[C---:B--2---:R-:W-:Y:S03]  /*23320*/  HMMA.16816.F32.BF16 R20, R8.reuse, R20, R16 ;  /* 0x000000140814723c */ /* 0x044fe60000041810 */
[----:B------:R-:W2:Y:S01]  /*23330*/  LDL.LU.64 R18, [R1+0x1d38] ;  /* 0x001d380001127983 */ /* 0x000ea20000300a00 */
[----:B------:R-:W3:Y:S11]  /*23340*/  LDL.LU.64 R16, [R1+0x1d30] ;  /* 0x001d300001107983 */ /* 0x000ef60000300a00 */
[----:B------:R-:W-:Y:S08]  /*23350*/  @!UPT UIADD3 URZ, URZ, URZ, URZ ;  /* 0x0000003f3f3ff290 */ /* 0x000ff0000fffe03f */
[----:B------:R-:W-:Y:S01]  /*23360*/  STL.64 [R1+0x10], R20 ;  /* 0x0000101401007387 */ /* 0x000fe20000100a00 */
[----:B------:R0:W-:Y:S01]  /*23370*/  STL [R1+0x18], R22 ;  /* 0x0000181601007387 */ /* 0x0001e20000100800 */
[----:B------:R-:W-:Y:S02]  /*23380*/  MOV R2, R23 ;  /* 0x0000001700027202 */ /* 0x000fe40000000f00 */
[----:B0-----:R-:W4:Y:S01]  /*23390*/  LDL.LU.64 R22, [R1+0x1d28] ;  /* 0x001d280001167983 */ /* 0x001f220000300a00 */
[----:B------:R-:W4:Y:S02]  /*233a0*/  LDL.LU.64 R20, [R1+0x1d20] ;  /* 0x001d200001147983 */ /* 0x000f240000300a00 */
[----:B----4-:R-:W-:Y:S11]  /*233b0*/  HMMA.16816.F32.BF16 R20, R8, R12, R20 ;  /* 0x0000000c0814723c */ /* 0x010ff60000041814 */
[----:B------:R-:W-:Y:S11]  /*233c0*/  @!UPT UIADD3 URZ, URZ, URZ, URZ ;  /* 0x0000003f3f3ff290 */ /* 0x000ff6000fffe03f */
[----:B------:R-:W-:Y:S01]  /*233d0*/  @!UPT UIADD3 URZ, URZ, URZ, URZ ;  /* 0x0000003f3f3ff290 */ /* 0x000fe2000fffe03f */
[----:B------:R-:W-:Y:S01]  /*233e0*/  STL.64 [R1], R20 ;  /* 0x0000001401007387 */ /* 0x000fe20000100a00 */
[----:B------:R0:W-:Y:S01]  /*233f0*/  STL [R1+0x8], R22 ;  /* 0x0000081601007387 */ /* 0x0001e20000100800 */
[----:B------:R-:W-:Y:S02]  /*23400*/  MOV R29, R23 ;  /* 0x00000017001d7202 */ /* 0x000fe40000000f00 */
[----:B0-----:R-:W4:Y:S01]  /*23410*/  LDL.LU.64 R22, [R1+0x1d18] ;  /* 0x001d180001167983 */ /* 0x001f220000300a00 */
[----:B------:R-:W5:Y:S02]  /*23420*/  LDL.LU.64 R20, [R1+0x1d10] ;  /* 0x001d100001147983 */ /* 0x000f640000300a00 */
[----:B------:R0:W-:Y:S02]  /*23430*/  STL.64 [R1+0x1c40], R12 ;  /* 0x001c400c01007387 */ /* 0x0001e40000100a00 */
[----:B0-----:R-:W2:Y:S01]  /*23440*/  LDL.LU R12, [R1+0x70] ;  /* 0x00007000010c7983 */ /* 0x001ea20000300800 */
[----:B------:R-:W2:Y:S02]  /*23450*/  LDL.LU R13, [R1+0x74] ;  /* 0x00007400010d7983 */ /* 0x000ea40000300800 */
[----:B------:R-:W2:Y:S02]  /*23460*/  LDL.LU R14, [R1+0x78] ;  /* 0x00007800010e7983 */ /* 0x000ea40000300800 */
[----:B------:R-:W2:Y:S02]  /*23470*/  LDL.LU R15, [R1+0x7c] ;  /* 0x00007c00010f7983 */ /* 0x000ea40000300800 */
[----:B--2---:R-:W-:Y:S01]  /*23480*/  STL.64 [R1+0x1c50], R14 ;  /* 0x001c500e01007387 */ /* 0x004fe20000100a00 */
[----:B------:R0:W-:Y:S02]  /*23490*/  STL.64 [R1+0x1c48], R12 ;  /* 0x001c480c01007387 */ /* 0x0001e40000100a00 */
[----:B0-----:R-:W-:-:S02]  /*234a0*/  MOV R12, R3 ;  /* 0x00000003000c7202 */ /* 0x001fc40000000f00 */
[----:B------:R-:W-:Y:S01]  /*234b0*/  MOV R13, R4 ;  /* 0x00000004000d7202 */ /* 0x000fe20000000f00 */
[----:B------:R-:W2:Y:S01]  /*234c0*/  LDL.LU R3, [R1+0x1d08] ;  /* 0x001d080001037983 */ /* 0x000ea20000300800 */
[----:B------:R-:W2:Y:S03]  /*234d0*/  LDL.LU R4, [R1+0x1d04] ;  /* 0x001d040001047983 */ /* 0x000ea60000300800 */
[----:B------:R3:W-:Y:S02]  /*234e0*/  STL.64 [R1+0x1c68], R12 ;  /* 0x001c680c01007387 */ /* 0x0007e40000100a00 */
[----:B---3--:R-:W-:Y:S01]  /*234f0*/  IMAD.MOV.U32 R12, RZ, RZ, R17 ;  /* 0x000000ffff0c7224 */ /* 0x008fe200078e0011 */
[----:B------:R-:W-:Y:S01]  /*23500*/  MOV R13, R16 ;  /* 0x00000010000d7202 */ /* 0x000fe20000000f00 */
[----:B------:R-:W3:Y:S01]  /*23510*/  LDL.LU R17, [R1+0x1d00] ;  /* 0x001d000001117983 */ /* 0x000ee20000300800 */
[----:B------:R-:W3:Y:S03]  /*23520*/  LDL.LU R16, [R1+0x1cfc] ;  /* 0x001cfc0001107983 */ /* 0x000ee60000300800 */
[----:B------:R0:W-:Y:S02]  /*23530*/  STL.64 [R1+0x1c80], R12 ;  /* 0x001c800c01007387 */ /* 0x0001e40000100a00 */
[----:B0-----:R-:W-:-:S02]  /*23540*/  MOV R12, R5 ;  /* 0x00000005000c7202 */ /* 0x001fc40000000f00 */
[----:B------:R-:W-:Y:S01]  /*23550*/  MOV R13, R6 ;  /* 0x00000006000d7202 */ /* 0x000fe20000000f00 */
[----:B------:R-:W4:Y:S01]  /*23560*/  LDL.LU R5, [R1+0x1cf8] ;  /* 0x001cf80001057983 */ /* 0x000f220000300800 */
[----:B------:R-:W4:Y:S03]  /*23570*/  LDL.LU R6, [R1+0x1cf4] ;  /* 0x001cf40001067983 */ /* 0x000f260000300800 */
[----:B------:R0:W-:Y:S02]  /*23580*/  STL.64 [R1+0x1c98], R12 ;  /* 0x001c980c01007387 */ /* 0x0001e40000100a00 */
[----:B0-----:R-:W-:Y:S02]  /*23590*/  MOV R12, R7 ;  /* 0x00000007000c7202 */ /* 0x001fe40000000f00 */
[----:B------:R-:W5:Y:S01]  /*235a0*/  LDL.LU R7, [R1+0x1cf0] ;  /* 0x001cf00001077983 */ /* 0x000f620000300800 */
[----:B------:R-:W-:-:S02]  /*235b0*/  IMAD.MOV.U32 R13, RZ, RZ, R28 ;  /* 0x000000ffff0d7224 */ /* 0x000fc400078e001c */
[----:B------:R-:W5:Y:S03]  /*235c0*/  LDL.LU R28, [R1+0x1cec] ;  /* 0x001cec00011c7983 */ /* 0x000f660000300800 */
[----:B------:R0:W-:Y:S04]  /*235d0*/  STL.64 [R1+0x1cb0], R12 ;  /* 0x001cb00c01007387 */ /* 0x0001e80000100a00 */
[----:B0-----:R-:W5:Y:S01]  /*235e0*/  LDL.LU R12, [R1+0xf0] ;  /* 0x0000f000010c7983 */ /* 0x001f620000300800 */
[----:B------:R-:W5:Y:S02]  /*235f0*/  LDL.LU R13, [R1+0xf4] ;  /* 0x0000f400010d7983 */ /* 0x000f640000300800 */
[----:B------:R-:W5:Y:S02]  /*23600*/  LDL.LU R14, [R1+0xf8] ;  /* 0x0000f800010e7983 */ /* 0x000f640000300800 */
[----:B------:R-:W5:Y:S01]  /*23610*/  LDL.LU R15, [R1+0xfc] ;  /* 0x0000fc00010f7983 */ /* 0x000f620000300800 */
[----:B---3--:R-:W-:Y:S01]  /*23620*/  HMMA.16816.F32.BF16 R24, R8, R16, R24 ;  /* 0x000000100818723c */ /* 0x008fe20000041818 */
[----:B------:R2:W-:Y:S06]  /*23630*/  STL.64 [R1+0x1c38], R16 ;  /* 0x001c381001007387 */ /* 0x0005ec0000100a00 */
[----:B--2---:R-:W-:-:S02]  /*23640*/  MOV R16, R3 ;  /* 0x0000000300107202 */ /* 0x004fc40000000f00 */
[----:B------:R-:W-:Y:S01]  /*23650*/  MOV R17, R0 ;  /* 0x0000000000117202 */ /* 0x000fe20000000f00 */
[----:B------:R-:W2:Y:S01]  /*23660*/  LDL.LU R3, [R1+0x1ce8] ;  /* 0x001ce80001037983 */ /* 0x000ea20000300800 */
[----:B------:R-:W3:Y:S02]  /*23670*/  LDL.LU R0, [R1+0x1ce4] ;  /* 0x001ce40001007983 */ /* 0x000ee40000300800 */
[----:B------:R4:W-:Y:S01]  /*23680*/  STL.64 [R1+0x1c60], R18 ;  /* 0x001c601201007387 */ /* 0x0009e20000100a00 */
[----:B------:R0:W-:Y:S01]  /*23690*/  STL.64 [R1+0x1c58], R16 ;  /* 0x001c581001007387 */ /* 0x0001e20000100a00 */
[----:B----4-:R-:W-:Y:S01]  /*236a0*/  IMAD.MOV.U32 R18, RZ, RZ, R5 ;  /* 0x000000ffff127224 */ /* 0x010fe200078e0005 */
[----:B------:R-:W-:Y:S02]  /*236b0*/  MOV R19, R4 ;  /* 0x0000000400137202 */ /* 0x000fe40000000f00 */
[----:B0-----:R-:W-:Y:S02]  /*236c0*/  MOV R17, R6 ;  /* 0x0000000600117202 */ /* 0x001fe40000000f00 */
[----:B-----5:R-:W-:-:S02]  /*236d0*/  MOV R16, R7 ;  /* 0x0000000700107202 */ /* 0x020fc40000000f00 */
[----:B------:R-:W4:Y:S01]  /*236e0*/  LDL.LU R7, [R1+0x1ce0] ;  /* 0x001ce00001077983 */ /* 0x000f220000300800 */
[----:B------:R-:W5:Y:S02]  /*236f0*/  LDL.LU R6, [R1+0x1cdc] ;  /* 0x001cdc0001067983 */ /* 0x000f640000300800 */
[----:B------:R-:W5:Y:S02]  /*23700*/  LDL.LU R5, [R1+0x1cd8] ;  /* 0x001cd80001057983 */ /* 0x000f640000300800 */
[----:B------:R-:W5:Y:S01]  /*23710*/  LDL.LU R4, [R1+0x1cd4] ;  /* 0x001cd40001047983 */ /* 0x000f620000300800 */
[----:B------:R-:W-:Y:S01]  /*23720*/  STL.64 [R1+0x1c78], R18 ;  /* 0x001c781201007387 */ /* 0x000fe20000100a00 */
[----:B------:R0:W-:Y:S03]  /*23730*/  STL.64 [R1+0x1c70], R16 ;  /* 0x001c701001007387 */ /* 0x0001e60000100a00 */
[----:B0-----:R-:W5:Y:S01]  /*23740*/  LDL.LU R16, [R1+0xb0] ;  /* 0x0000b00001107983 */ /* 0x001f620000300800 */
[----:B------:R-:W-:-:S02]  /*23750*/  MOV R19, R28 ;  /* 0x0000001c00137202 */ /* 0x000fc40000000f00 */
[----:B--2---:R-:W-:Y:S02]  /*23760*/  MOV R18, R3 ;  /* 0x0000000300127202 */ /* 0x004fe40000000f00 */
[----:B---3--:R-:W-:Y:S02]  /*23770*/  MOV R17, R0 ;  /* 0x0000000000117202 */ /* 0x008fe40000000f00 */
[----:B------:R-:W2:Y:S01]  /*23780*/  LDL.LU R0, [R1+0x1cd0] ;  /* 0x001cd00001007983 */ /* 0x000ea20000300800 */
[----:B------:R-:W3:Y:S02]  /*23790*/  LDL.LU R3, [R1+0x1ccc] ;  /* 0x001ccc0001037983 */ /* 0x000ee40000300800 */
[----:B------:R-:W2:Y:S02]  /*237a0*/  LDL.LU R28, [R1+0x1cc8] ;  /* 0x001cc800011c7983 */ /* 0x000ea40000300800 */
[----:B------:R4:W-:Y:S02]  /*237b0*/  STL.64 [R1+0x1c90], R18 ;  /* 0x001c901201007387 */ /* 0x0009e40000100a00 */
[----:B----4-:R-:W-:-:S02]  /*237c0*/  MOV R19, R7 ;  /* 0x0000000700137202 */ /* 0x010fc40000000f00 */
[----:B-----5:R-:W-:Y:S01]  /*237d0*/  MOV R18, R6 ;  /* 0x0000000600127202 */ /* 0x020fe20000000f00 */
[----:B------:R0:W-:Y:S02]  /*237e0*/  STL.64 [R1+0x1c88], R16 ;  /* 0x001c881001007387 */ /* 0x0001e40000100a00 */
[----:B0-----:R-:W-:Y:S01]  /*237f0*/  IMAD.MOV.U32 R16, RZ, RZ, R4 ;  /* 0x000000ffff107224 */ /* 0x001fe200078e0004 */
[----:B------:R-:W-:Y:S01]  /*23800*/  MOV R17, R5 ;  /* 0x0000000500117202 */ /* 0x000fe20000000f00 */
[----:B------:R-:W4:Y:S01]  /*23810*/  LDL.LU R4, [R1+0x1cc4] ;  /* 0x001cc40001047983 */ /* 0x000f220000300800 */
[----:B------:R-:W4:Y:S02]  /*23820*/  LDL.LU R5, [R1+0x1cc0] ;  /* 0x001cc00001057983 */ /* 0x000f240000300800 */
[----:B------:R-:W4:Y:S02]  /*23830*/  LDL.LU R6, [R1+0x1cbc] ;  /* 0x001cbc0001067983 */ /* 0x000f240000300800 */
[----:B------:R-:W4:Y:S01]  /*23840*/  LDL.LU R7, [R1+0x1cb8] ;  /* 0x001cb80001077983 */ /* 0x000f220000300800 */
[----:B------:R-:W-:Y:S01]  /*23850*/  STL.64 [R1+0x1ca8], R18 ;  /* 0x001ca81201007387 */ /* 0x000fe20000100a00 */
[----:B------:R0:W-:Y:S03]  /*23860*/  STL.64 [R1+0x1ca0], R16 ;  /* 0x001ca01001007387 */ /* 0x0001e60000100a00 */
[----:B0-----:R-:W5:Y:S01]  /*23870*/  LDL.LU R16, [R1+0xd0] ;  /* 0x0000d00001107983 */ /* 0x001f620000300800 */
[----:B------:R-:W2:Y:S02]  /*23880*/  LDL R11, [R1+0xddc] ;  /* 0x000ddc00010b7983 */ /* 0x000ea40000100800 */
[----:B------:R-:W-:Y:S02]  /*23890*/  STL.64 [R1+0x1ba8], R26 ;  /* 0x001ba81a01007387 */ /* 0x000fe40000100a00 */
[----:B------:R0:W-:Y:S02]  /*238a0*/  STL.64 [R1+0x1ba0], R24 ;  /* 0x001ba01801007387 */ /* 0x0001e40000100a00 */
[----:B0-----:R-:W2:Y:S01]  /*238b0*/  LDL.LU.64 R24, [R1+0x220] ;  /* 0x0002200001187983 */ /* 0x001ea20000300a00 */
[----:B------:R-:W2:Y:S01]  /*238c0*/  LDL.LU.64 R26, [R1+0x228] ;  /* 0x00022800011a7983 */ /* 0x000ea20000300a00 */
[----:B----4-:R-:W-:Y:S11]  /*238d0*/  HMMA.16816.F32.BF16 R12, R4, R20, R12 ;  /* 0x00000014040c723c */ /* 0x010ff6000004180c */
[----:B------:R-:W-:Y:S11]  /*238e0*/  @!UPT UIADD3 URZ, URZ, URZ, URZ ;  /* 0x0000003f3f3ff290 */ /* 0x000ff6000fffe03f */
[----:B------:R-:W-:Y:S01]  /*238f0*/  @!UPT UIADD3 URZ, URZ, URZ, URZ ;  /* 0x0000003f3f3ff290 */ /* 0x000fe2000fffe03f */
[----:B------:R0:W-:Y:S01]  /*23900*/  STL.64 [R1+0x160], R12 ;  /* 0x0001600c01007387 */ /* 0x0001e20000100a00 */
[----:B------:R5:W-:Y:S03]  /*23910*/  STL.64 [R1+0x168], R14 ;  /* 0x0001680e01007387 */ /* 0x000be60000100a00 */
[----:B0-----:R-:W5:Y:S01]  /*23920*/  LDL.LU.64 R12, [R1+0x1cb0] ;  /* 0x001cb000010c7983 */ /* 0x001f620000300a00 */
[----:B--2---:R-:W-:Y:S01]  /*23930*/  MOV R17, R28 ;  /* 0x0000001c00117202 */ /* 0x004fe20000000f00 */
[----:B---3--:R-:W-:Y:S01]  /*23940*/  IMAD.MOV.U32 R18, RZ, RZ, R3 ;  /* 0x000000ffff127224 */ /* 0x008fe200078e0003 */
[----:B------:R-:W-:-:S07]  /*23950*/  MOV R19, R0 ;  /* 0x0000000000137202 */ /* 0x000fce0000000f00 */
[C---:B-----5:R-:W-:Y:S01]  /*23960*/  HMMA.16816.F32.BF16 R12, R4.reuse, R12, R16 ;  /* 0x0000000c040c723c */ /* 0x060fe20000041810 */
[----:B------:R-:W2:Y:S01]  /*23970*/  LDL.LU.64 R18, [R1+0x1ca8] ;  /* 0x001ca80001127983 */ /* 0x000ea20000300a00 */
[----:B------:R-:W2:Y:S11]  /*23980*/  LDL.LU.64 R16, [R1+0x1ca0] ;  /* 0x001ca00001107983 */ /* 0x000eb60000300a00 */
[----:B------:R-:W-:Y:S10]  /*23990*/  @!UPT UIADD3 URZ, URZ, URZ, URZ ;  /* 0x0000003f3f3ff290 */ /* 0x000ff4000fffe03f */
[----:B------:R0:W-:Y:S01]  /*239a0*/  STL.64 [R1+0x150], R12 ;  /* 0x0001500c01007387 */ /* 0x0001e20000100a00 */
[----:B------:R2:W-:Y:S03]  /*239b0*/  STL.64 [R1+0x158], R14 ;  /* 0x0001580e01007387 */ /* 0x0005e60000100a00 */
[----:B0-----:R-:W2:Y:S02]  /*239c0*/  LDL.LU.64 R12, [R1+0x1c98] ;  /* 0x001c9800010c7983 */ /* 0x001ea40000300a00 */
[----:B--2---:R-:W-:Y:S02]  /*239d0*/  HMMA.16816.F32.BF16 R12, R4, R12, R16 ;  /* 0x0000000c040c723c */ /* 0x004fe40000041810 */
[----:B------:R-:W2:Y:S01]  /*239e0*/  LDL.LU.64 R18, [R1+0x1c90] ;  /* 0x001c900001127983 */ /* 0x000ea20000300a00 */
[----:B------:R-:W2:Y:S11]  /*239f0*/  LDL.LU.64 R16, [R1+0x1c88] ;  /* 0x001c880001107983 */ /* 0x000eb60000300a00 */
[----:B------:R-:W-:Y:S09]  /*23a00*/  @!UPT UIADD3 URZ, URZ, URZ, URZ ;  /* 0x0000003f3f3ff290 */ /* 0x000ff2000fffe03f */
[----:B------:R0:W-:Y:S01]  /*23a10*/  STL.64 [R1+0x140], R12 ;  /* 0x0001400c01007387 */ /* 0x0001e20000100a00 */
[----:B------:R2:W-:Y:S03]  /*23a20*/  STL [R1+0x148], R14 ;  /* 0x0001480e01007387 */ /* 0x0005e60000100800 */
[----:B0-----:R-:W2:Y:S01]  /*23a30*/  LDL.LU.64 R12, [R1+0x1c80] ;  /* 0x001c8000010c7983 */ /* 0x001ea20000300a00 */
[----:B------:R-:W-:-:S05]  /*23a40*/  MOV R3, R15 ;  /* 0x0000000f00037202 */ /* 0x000fca0000000f00 */
[----:B------:R-:W-:Y:S01]  /*23a50*/  STL [R1+0x1b80], R3 ;  /* 0x001b800301007387 */ /* 0x000fe20000100800 */
[C---:B--2---:R-:W-:Y:S03]  /*23a60*/  HMMA.16816.F32.BF16 R12, R4.reuse, R12, R16 ;  /* 0x0000000c040c723c */ /* 0x044fe60000041810 */
[----:B------:R-:W2:Y:S01]  /*23a70*/  LDL.LU.64 R18, [R1+0x1c78] ;  /* 0x001c780001127983 */ /* 0x000ea20000300a00 */
[----:B------:R-:W2:Y:S11]  /*23a80*/  LDL.LU.64 R16, [R1+0x1c70] ;  /* 0x001c700001107983 */ /* 0x000eb60000300a00 */
[----:B------:R-:W-:Y:S08]  /*23a90*/  @!UPT UIADD3 URZ, URZ, URZ, URZ ;  /* 0x0000003f3f3ff290 */ /* 0x000ff0000fffe03f */
[----:B------:R0:W-:Y:S01]  /*23aa0*/  STL.64 [R1+0x130], R12 ;  /* 0x0001300c01007387 */ /* 0x0001e20000100a00 */
[----:B------:R2:W-:Y:S03]  /*23ab0*/  STL.64 [R1+0x138], R14 ;  /* 0x0001380e01007387 */ /* 0x0005e60000100a00 */
[----:B0-----:R-:W2:Y:S02]  /*23ac0*/  LDL.LU.64 R12, [R1+0x1c68] ;  /* 0x001c6800010c7983 */ /* 0x001ea40000300a00 */
[C---:B--2---:R-:W-:Y:S02]  /*23ad0*/  HMMA.16816.F32.BF16 R12, R4.reuse, R12, R16 ;  /* 0x0000000c040c723c */ /* 0x044fe40000041810 */
[----:B------:R-:W2:Y:S01]  /*23ae0*/  LDL.LU.64 R18, [R1+0x1c60] ;  /* 0x001c600001127983 */ /* 0x000ea20000300a00 */
[----:B------:R-:W2:Y:S11]  /*23af0*/  LDL.LU.64 R16, [R1+0x1c58] ;  /* 0x001c580001107983 */ /* 0x000eb60000300a00 */
[----:B------:R-:W-:Y:S09]  /*23b00*/  @!UPT UIADD3 URZ, URZ, URZ, URZ ;  /* 0x0000003f3f3ff290 */ /* 0x000ff2000fffe03f */
[----:B------:R-:W-:Y:S01]  /*23b10*/  STL.64 [R1+0x120], R12 ;  /* 0x0001200c01007387 */ /* 0x000fe20000100a00 */
[----:B------:R0:W-:Y:S01]  /*23b20*/  STL [R1+0x128], R14 ;  /* 0x0001280e01007387 */ /* 0x0001e20000100800 */
[----:B------:R-:W-:Y:S02]  /*23b30*/  MOV R3, R15 ;  /* 0x0000000f00037202 */ /* 0x000fe40000000f00 */
[----:B0-----:R-:W3:Y:S01]  /*23b40*/  LDL.LU.64 R14, [R1+0x1c50] ;  /* 0x001c5000010e7983 */ /* 0x001ee20000300a00 */
[----:B------:R-:W3:Y:S02]  /*23b50*/  LDL.LU.64 R12, [R1+0x1c48] ;  /* 0x001c4800010c7983 */ /* 0x000ee40000300a00 */
[----:B------:R-:W-:Y:S01]  /*23b60*/  STL [R1+0x1b84], R3 ;  /* 0x001b840301007387 */ /* 0x000fe20000100800 */
[C---:B---3--:R-:W-:Y:S11]  /*23b70*/  HMMA.16816.F32.BF16 R12, R4.reuse, R24, R12 ;  /* 0x00000018040c723c */ /* 0x048ff6000004180c */
[----:B------:R-:W-:Y:S11]  /*23b80*/  @!UPT UIADD3 URZ, URZ, URZ, URZ ;  /* 0x0000003f3f3ff290 */ /* 0x000ff6000fffe03f */
[----:B------:R-:W-:Y:S01]  /*23b90*/  @!UPT UIADD3 URZ, URZ, URZ, URZ ;  /* 0x0000003f3f3ff290 */ /* 0x000fe2000fffe03f */
[----:B------:R0:W-:Y:S01]  /*23ba0*/  STL.64 [R1+0x110], R12 ;  /* 0x0001100c01007387 */ /* 0x0001e20000100a00 */
[----:B------:R-:W-:Y:S03]  /*23bb0*/  STL.64 [R1+0x118], R14 ;  /* 0x0001180e01007387 */ /* 0x000fe60000100a00 */
[----:B0-----:R-:W2:Y:S01]  /*23bc0*/  LDL.LU.64 R12, [R1+0x1c40] ;  /* 0x001c4000010c7983 */ /* 0x001ea20000300a00 */
[----:B------:R0:W-:Y:S03]  /*23bd0*/  STL.64 [R1+0x1bc0], R26 ;  /* 0x001bc01a01007387 */ /* 0x0001e60000100a00 */
[----:B0-----:R-:W3:Y:S01]  /*23be0*/  LDL.64 R26, [R1+0x1e8] ;  /* 0x0001e800011a7983 */ /* 0x001ee20000100a00 */
[C---:B--2---:R-:W-:Y:S03]  /*23bf0*/  HMMA.16816.F32.BF16 R12, R4.reuse, R12, R16 ;  /* 0x0000000c040c723c */ /* 0x044fe60000041810 */
[----:B------:R-:W2:Y:S11]  /*23c00*/  LDL.LU.64 R16, [R1+0x1c38] ;  /* 0x001c380001107983 */ /* 0x000eb60000300a00 */
[----:B------:R-:W-:Y:S09]  /*23c10*/  @!UPT UIADD3 URZ, URZ, URZ, URZ ;  /* 0x0000003f3f3ff290 */ /* 0x000ff2000fffe03f */
[----:B------:R-:W-:Y:S01]  /*23c20*/  STL.64 [R1+0x100], R12 ;  /* 0x0001000c01007387 */ /* 0x000fe20000100a00 */
[----:B------:R0:W-:Y:S03]  /*23c30*/  STL.64 [R1+0x108], R14 ;  /* 0x0001080e01007387 */ /* 0x0001e60000100a00 */
[----:B0-----:R-:W2:Y:S01]  /*23c40*/  LDL.LU.64 R14, [R1+0x1c30] ;  /* 0x001c3000010e7983 */ /* 0x001ea20000300a00 */
[----:B------:R-:W2:Y:S02]  /*23c50*/  LDL.LU.64 R12, [R1+0x1c28] ;  /* 0x001c2800010c7983 */ /* 0x000ea40000300a00 */
[----:B--2---:R-:W-:Y:S01]  /*23c60*/  HMMA.16816.F32.BF16 R4, R4, R16, R12 ;  /* 0x000000100404723c */ /* 0x004fe2000004180c */
[----:B------:R-:W2:Y:S01]  /*23c70*/  LDL.LU.64 R14, [R1+0x1c20] ;  /* 0x001c2000010e7983 */ /* 0x000ea20000300a00 */
[----:B------:R-:W2:Y:S02]  /*23c80*/  LDL.LU.64 R12, [R1+0x1c18] ;  /* 0x001c1800010c7983 */ /* 0x000ea40000300a00 */
[----:B------:R-:W2:Y:S02]  /*23c90*/  LDL.LU.64 R18, [R1+0x1c10] ;  /* 0x001c100001127983 */ /* 0x000ea40000300a00 */
[----:B------:R-:W2:Y:S02]  /*23ca0*/  LDL.LU.64 R16, [R1+0x1c08] ;  /* 0x001c080001107983 */ /* 0x000ea40000300a00 */
[----:B------:R-:W-:Y:S11]  /*23cb0*/  IMAD.MOV.U32 R3, RZ, RZ, R23 ;  /* 0x000000ffff037224 */ /* 0x000ff600078e0017 */
[----:B------:R-:W-:Y:S05]  /*23cc0*/  @!UPT UIADD3 URZ, URZ, URZ, URZ ;  /* 0x0000003f3f3ff290 */ /* 0x000fea000fffe03f */
[----:B------:R-:W-:Y:S01]  /*23cd0*/  MOV R28, R7 ;  /* 0x00000007001c7202 */ /* 0x000fe20000000f00 */
[----:B------:R-:W-:Y:S01]  /*23ce0*/  STL.64 [R1+0xf0], R4 ;  /* 0x0000f00401007387 */ /* 0x000fe20000100a00 */
[----:B------:R0:W-:Y:S02]  /*23cf0*/  STL [R1+0xf8], R6 ;  /* 0x0000f80601007387 */ /* 0x0001e40000100800 */
[----:B------:R-:W4:Y:S01]  /*23d00*/  LDL R7, [R1+0x1bc] ;  /* 0x0001bc0001077983 */ /* 0x000f220000100800 */
[----:B0-----:R-:W4:Y:S01]  /*23d10*/  LDL R6, [R1+0x1b8] ;  /* 0x0001b80001067983 */ /* 0x001f220000100800 */
[----:B------:R-:W-:Y:S01]  /*23d20*/  STL [R1+0x1b88], R28 ;  /* 0x001b881c01007387 */ /* 0x000fe20000100800 */
[C---:B--2---:R-:W-:Y:S11]  /*23d30*/  HMMA.16816.F32.BF16 R12, R16.reuse, R22, R12 ;  /* 0x00000016100c723c */ /* 0x044ff6000004180c */
[----:B------:R-:W-:Y:S11]  /*23d40*/  @!UPT UIADD3 URZ, URZ, URZ, URZ ;  /* 0x0000003f3f3ff290 */ /* 0x000ff6000fffe03f */
[----:B------:R-:W-:Y:S01]  /*23d50*/  @!UPT UIADD3 URZ, URZ, URZ, URZ ;  /* 0x0000003f3f3ff290 */ /* 0x000fe2000fffe03f */
[----:B------:R-:W-:Y:S01]  /*23d60*/  STL.64 [R1+0xe0], R12 ;  /* 0x0000e00c01007387 */ /* 0x000fe20000100a00 */
[----:B------:R0:W-:Y:S03]  /*23d70*/  STL.64 [R1+0xe8], R14 ;  /* 0x0000e80e01007387 */ /* 0x0001e60000100a00 */
[----:B0-----:R-:W2:Y:S01]  /*23d80*/  LDL.LU.64 R14, [R1+0x1c00] ;  /* 0x001c0000010e7983 */ /* 0x001ea20000300a00 */
[----:B------:R-:W2:Y:S02]  /*23d90*/  LDL.LU.64 R12, [R1+0x1bf8] ;  /* 0x001bf800010c7983 */ /* 0x000ea40000300a00 */
[----:B------:R-:W4:Y:S02]  /*23da0*/  LDL.LU.64 R22, [R1+0x1bf0] ;  /* 0x001bf00001167983 */ /* 0x000f240000300a00 */
[----:B------:R-:W4:Y:S01]  /*23db0*/  LDL.LU.64 R20, [R1+0x1be8] ;  /* 0x001be80001147983 */ /* 0x000f220000300a00 */
[----:B------:R-:W5:Y:S01]  /*23dc0*/  LDL R0, [R1+0x294] ;  /* 0x0002940001007983 */ /* 0x000f620000100800 */
[----:B------:R-:W-:Y:S01]  /*23dd0*/  STL [R1+0x1b8c], R3 ;  /* 0x001b8c0301007387 */ /* 0x000fe20000100800 */
[----:B---3--:R-:W-:Y:S01]  /*23de0*/  MOV R28, R27 ;  /* 0x0000001b001c7202 */ /* 0x008fe20000000f00 */
[C---:B----4-:R-:W-:Y:S08]  /*23df0*/  HMMA.16816.F32.BF16 R20, R16.reuse, R6, R20 ;  /* 0x000000061014723c */ /* 0x050ff00000041814 */
[----:B--2---:R-:W-:Y:S01]  /*23e00*/  HMMA.16816.F32.BF16 R4, R16, R26, R12 ;  /* 0x0000001a1004723c */ /* 0x004fe2000004180c */
[----:B------:R0:W1:Y:S02]  /*23e10*/  LDSM.16.M88.4 R12, [R11+0x15000] ;  /* 0x015000000b0c783b */ /* 0x0000640000000200 */
[----:B0-----:R-:W-:Y:S11]  /*23e20*/  MOV R11, R29 ;  /* 0x0000001d000b7202 */ /* 0x001ff60000000f00 */
[----:B------:R-:W-:Y:S01]  /*23e30*/  @!UPT UIADD3 URZ, URZ, URZ, URZ ;  /* 0x0000003f3f3ff290 */ /* 0x000fe2000fffe03f */
[----:B------:R-:W-:Y:S01]  /*23e40*/  STL [R1+0x1ad4], R20 ;  /* 0x001ad41401007387 */ /* 0x000fe20000100800 */
[----:B------:R-:W-:Y:S02]  /*23e50*/  STL [R1+0x1ad0], R21 ;  /* 0x001ad01501007387 */ /* 0x000fe40000100800 */
[----:B------:R-:W-:Y:S02]  /*23e60*/  STL [R1+0x1acc], R22 ;  /* 0x001acc1601007387 */ /* 0x000fe40000100800 */
[----:B------:R0:W-:Y:S02]  /*23e70*/  STL [R1+0x1ac8], R23 ;  /* 0x001ac81701007387 */ /* 0x0001e40000100800 */
[----:B0-----:R-:W2:Y:S01]  /*23e80*/  LDL.64 R22, [R1+0x1d8] ;  /* 0x0001d80001167983 */ /* 0x001ea20000100a00 */
[----:B------:R-:W-:Y:S02]  /*23e90*/  STL [R1+0x1b90], R28 ;  /* 0x001b901c01007387 */ /* 0x000fe40000100800 */
[----:B------:R-:W-:Y:S02]  /*23ea0*/  STL.64 [R1+0xd0], R4 ;  /* 0x0000d00401007387 */ /* 0x000fe40000100a00 */
[----:B------:R-:W-:Y:S01]  /*23eb0*/  STL.64 [R1+0xd8], R6 ;  /* 0x0000d80601007387 */ /* 0x000fe20000100a00 */
[----:B------:R-:W3:Y:S01]  /*23ec0*/  LDL.LU R8, [R1] ;  /* 0x0000000001087983 */ /* 0x000ee20000300800 */
[----:B------:R-:W3:Y:S02]  /*23ed0*/  LDL.LU R9, [R1+0x4] ;  /* 0x0000040001097983 */ /* 0x000ee40000300800 */
[----:B------:R-:W4:Y:S02]  /*23ee0*/  LDL.LU R10, [R1+0x8] ;  /* 0x00000800010a7983 */ /* 0x000f240000300800 */
[----:B------:R-:W2:Y:S01]  /*23ef0*/  LDL.LU R29, [R1+0x1be4] ;  /* 0x001be400011d7983 */ /* 0x000ea20000300800 */
[----:B------:R-:W2:Y:S04]  /*23f00*/  LDL.LU.64 R26, [R1+0x208] ;  /* 0x00020800011a7983 */ /* 0x000ea80000300a00 */
[----:B--2---:R0:W-:Y:S01]  /*23f10*/  STL.64 [R1+0x1bd8], R26 ;  /* 0x001bd81a01007387 */ /* 0x0041e20000100a00 */
[----:B------:R-:W2:Y:S02]  /*23f20*/  LDL.LU R24, [R1+0x30] ;  /* 0x0000300001187983 */ /* 0x000ea40000300800 */
[----:B------:R-:W2:Y:S01]  /*23f30*/  LDL.LU R25, [R1+0x34] ;  /* 0x0000340001197983 */ /* 0x000ea20000300800 */
[----:B0-----:R-:W2:Y:S01]  /*23f40*/  LDL.LU R26, [R1+0x38] ;  /* 0x00003800011a7983 */ /* 0x001ea20000300800 */
[----:B------:R-:W2:Y:S02]  /*23f50*/  LDL.LU R27, [R1+0x3c] ;  /* 0x00003c00011b7983 */ /* 0x000ea40000300800 */
[----:B----4-:R-:W-:Y:S02]  /*23f60*/  STL.64 [R1+0x1bb8], R10 ;  /* 0x001bb80a01007387 */ /* 0x010fe40000100a00 */
[----:B---3--:R0:W-:Y:S02]  /*23f70*/  STL.64 [R1+0x1bb0], R8 ;  /* 0x001bb00801007387 */ /* 0x0081e40000100a00 */
[----:B0-----:R-:W3:Y:S01]  /*23f80*/  LDL.LU R8, [R1+0x10] ;  /* 0x0000100001087983 */ /* 0x001ee20000300800 */
[----:B------:R-:W3:Y:S02]  /*23f90*/  LDL.LU R9, [R1+0x14] ;  /* 0x0000140001097983 */ /* 0x000ee40000300800 */
[----:B------:R-:W4:Y:S01]  /*23fa0*/  LDL.LU R10, [R1+0x18] ;  /* 0x00001800010a7983 */ /* 0x000f220000300800 */
[----:B------:R-:W-:-:S02]  /*23fb0*/  MOV R11, R2 ;  /* 0x00000002000b7202 */ /* 0x000fc40000000f00 */
[----:B------:R-:W2:Y:S01]  /*23fc0*/  LDL.LU R2, [R1+0x1be0] ;  /* 0x001be00001027983 */ /* 0x000ea20000300800 */
[----:B------:R-:W-:-:S03]  /*23fd0*/  IMAD.MOV.U32 R3, RZ, RZ, R23 ;  /* 0x000000ffff037224 */ /* 0x000fc600078e0017 */
[----:B--2---:R-:W0:Y:S01]  /*23fe0*/  LDSM.16.M88.4 R4, [R2+0x14080] ;  /* 0x014080000204783b */ /* 0x004e220000000200 */
[----:B------:R-:W-:Y:S03]  /*23ff0*/  HMMA.16816.F32.BF16 R24, R16, R22, R24 ;  /* 0x000000161018723c */ /* 0x000fe60000041818 */
[----:B----4-:R-:W-:Y:S01]  /*24000*/  STL.64 [R1+0x1bd0], R10 ;  /* 0x001bd00a01007387 */ /* 0x010fe20000100a00 */
[----:B---3--:R2:W-:Y:S02]  /*24010*/  STL.64 [R1+0x1bc8], R8 ;  /* 0x001bc80801007387 */ /* 0x0085e40000100a00 */
[----:B-----5:R-:W3:Y:S01]  /*24020*/  LDSM.16.M88.4 R20, [R0+0x80] ;  /* 0x000080000014783b */ /* 0x020ee20000000200 */
[----:B--2---:R-:W2:Y:S03]  /*24030*/  LDL.LU R8, [R1+0x20] ;  /* 0x0000200001087983 */ /* 0x004ea60000300800 */
[----:B------:R-:W2:Y:S02]  /*24040*/  LDL.LU R9, [R1+0x24] ;  /* 0x0000240001097983 */ /* 0x000ea40000300800 */
[----:B------:R-:W2:Y:S02]  /*24050*/  LDL.LU R10, [R1+0x28] ;  /* 0x00002800010a7983 */ /* 0x000ea40000300800 */
[----:B-1----:R-:W-:Y:S01]  /*24060*/  STL [R1+0x1b9c], R13 ;  /* 0x001b9c0d01007387 */ /* 0x002fe20000100800 */
[----:B------:R-:W-:Y:S01]  /*24070*/  STL [R1+0x1b98], R14 ;  /* 0x001b980e01007387 */ /* 0x000fe20000100800 */
[----:B------:R-:W-:Y:S03]  /*24080*/  STL [R1+0x1b94], R15 ;  /* 0x001b940f01007387 */ /* 0x000fe60000100800 */
[----:B0-----:R0:W-:Y:S01]  /*24090*/  STL.64 [R1+0x1ae0], R6 ;  /* 0x001ae00601007387 */ /* 0x0011e20000100a00 */
[----:B------:R1:W-:Y:S03]  /*240a0*/  STL.64 [R1+0x1ad8], R4 ;  /* 0x001ad80401007387 */ /* 0x0003e60000100a00 */
[----:B0-----:R-:W4:Y:S01]  /*240b0*/  LDL.LU R6, [R1+0x248] ;  /* 0x0002480001067983 */ /* 0x001f220000300800 */
[----:B------:R-:W4:Y:S02]  /*240c0*/  LDL.LU R7, [R1+0x24c] ;  /* 0x00024c0001077983 */ /* 0x000f240000300800 */
[----:B------:R-:W-:Y:S02]  /*240d0*/  STL.64 [R1+0xc0], R24 ;  /* 0x0000c01801007387 */ /* 0x000fe40000100a00 */
[----:B------:R-:W-:Y:S02]  /*240e0*/  STL.64 [R1+0xc8], R26 ;  /* 0x0000c81a01007387 */ /* 0x000fe40000100a00 */
[----:B------:R-:W0:Y:S04]  /*240f0*/  LDSM.16.M88.4 R24, [R0+0x2080] ;  /* 0x002080000018783b */ /* 0x000e280000000200 */
[----:B---3--:R3:W-:Y:S01]  /*24100*/  STL.64 [R1+0x170], R20 ;  /* 0x0001701401007387 */ /* 0x0087e20000100a00 */
[----:B------:R-:W-:Y:S01]  /*24110*/  STL.64 [R1+0x178], R22 ;  /* 0x0001781601007387 */ /* 0x000fe20000100a00 */
[----:B-1----:R-:W-:-:S02]  /*24120*/  MOV R5, R20 ;  /* 0x0000001400057202 */ /* 0x002fc40000000f00 */
[----:B------:R-:W-:Y:S01]  /*24130*/  MOV R4, R21 ;  /* 0x0000001500047202 */ /* 0x000fe20000000f00 */
[----:B0-----:R-:W-:Y:S01]  /*24140*/  STL.64 [R1+0x190], R24 ;  /* 0x0001901801007387 */ /* 0x001fe20000100a00 */
[----:B---3--:R-:W-:Y:S01]  /*24150*/  MOV R20, R24 ;  /* 0x0000001800147202 */ /* 0x008fe20000000f00 */
[----:B------:R-:W-:Y:S01]  /*24160*/  STL.64 [R1+0x198], R26 ;  /* 0x0001981a01007387 */ /* 0x000fe20000100a00 */
[----:B------:R-:W-:Y:S02]  /*24170*/  MOV R21, R25 ;  /* 0x0000001900157202 */ /* 0x000fe40000000f00 */
[----:B------:R-:W0:Y:S04]  /*24180*/  LDSM.16.M88.4 R24, [R0+0x4080] ;  /* 0x004080000018783b */ /* 0x000e280000000200 */
[----:B0-----:R-:W-:Y:S01]  /*24190*/  STL.64 [R1+0x1f0], R24 ;  /* 0x0001f01801007387 */ /* 0x001fe20000100a00 */
[----:B------:R-:W-:Y:S02]  /*241a0*/  STL.64 [R1+0x1f8], R26 ;  /* 0x0001f81a01007387 */ /* 0x000fe40000100a00 */
[----:B------:R-:W0:Y:S02]  /*241b0*/  LDSM.16.M88.4 R24, [R0+0x6080] ;  /* 0x006080000018783b */ /* 0x000e240000000200 */
[----:B0-----:R-:W-:Y:S02]  /*241c0*/  STL.64 [R1+0x210], R24 ;  /* 0x0002101801007387 */ /* 0x001fe40000100a00 */
        /* <DEDUP_REMOVED lines=8> */
[----:B0-----:R0:W-:Y:S04]  /*24250*/  STL.64 [R1+0x278], R26 ;  /* 0x0002781a01007387 */ /* 0x0011e80000100a00 */
[----:B0-----:R-:W2:Y:S01]  /*24260*/  LDL.LU.64 R26, [R1+0x1bd8] ;  /* 0x001bd800011a7983 */ /* 0x001ea20000300a00 */
[----:B------:R-:W-:Y:S01]  /*24270*/  MOV R11, R29 ;  /* 0x0000001d000b7202 */ /* 0x000fe20000000f00 */
[----:B------:R-:W-:Y:S01]  /*24280*/  IMAD.MOV.U32 R22, RZ, RZ, R24 ;  /* 0x000000ffff167224 */ /* 0x000fe200078e0018 */
[----:B------:R-:W-:-:S05]  /*24290*/  MOV R23, R25 ;  /* 0x0000001900177202 */ /* 0x000fca0000000f00 */
[----:B------:R0:W-:Y:S01]  /*242a0*/  STL.64 [R1+0x1af0], R22 ;  /* 0x001af01601007387 */ /* 0x0001e20000100a00 */
[----:B------:R-:W-:Y:S03]  /*242b0*/  STL.64 [R1+0x1ae8], R20 ;  /* 0x001ae81401007387 */ /* 0x000fe60000100a00 */
[----:B0-----:R-:W3:Y:S01]  /*242c0*/  LDL.LU.64 R22, [R1+0x268] ;  /* 0x0002680001167983 */ /* 0x001ee20000300a00 */
[----:B--2---:R-:W-:Y:S01]  /*242d0*/  HMMA.16816.F32.BF16 R8, R16, R26, R8 ;  /* 0x0000001a1008723c */ /* 0x004fe20000041808 */
[----:B------:R-:W-:Y:S02]  /*242e0*/  MOV R15, R26 ;  /* 0x0000001a000f7202 */ /* 0x000fe40000000f00 */
[----:B------:R-:W-:Y:S02]  /*242f0*/  MOV R28, R27 ;  /* 0x0000001b001c7202 */ /* 0x000fe40000000f00 */
[----:B------:R-:W0:Y:S11]  /*24300*/  LDSM.16.M88.4 R24, [R0+0xe080] ;  /* 0x00e080000018783b */ /* 0x000e360000000200 */
[----:B------:R-:W-:Y:S07]  /*24310*/  @!UPT UIADD3 URZ, URZ, URZ, URZ ;  /* 0x0000003f3f3ff290 */ /* 0x000fee000fffe03f */
[----:B------:R-:W-:Y:S01]  /*24320*/  STL.64 [R1+0xb0], R8 ;  /* 0x0000b00801007387 */ /* 0x000fe20000100a00 */
[----:B------:R1:W-:Y:S03]  /*24330*/  STL.64 [R1+0xb8], R10 ;  /* 0x0000b80a01007387 */ /* 0x0003e60000100a00 */
[----:B-1----:R-:W2:Y:S01]  /*24340*/  LDL.LU.64 R10, [R1+0x1bd0] ;  /* 0x001bd000010a7983 */ /* 0x002ea20000300a00 */
[----:B------:R-:W2:Y:S03]  /*24350*/  LDL.LU.64 R8, [R1+0x1bc8] ;  /* 0x001bc80001087983 */ /* 0x000ea60000300a00 */
[----:B0-----:R-:W-:Y:S01]  /*24360*/  STL.64 [R1+0x280], R24 ;  /* 0x0002801801007387 */ /* 0x001fe20000100a00 */
[----:B------:R0:W-:Y:S01]  /*24370*/  STL [R1+0x28c], R27 ;  /* 0x00028c1b01007387 */ /* 0x0001e20000100800 */
[----:B------:R-:W-:-:S02]  /*24380*/  MOV R0, R26 ;  /* 0x0000001a00007202 */ /* 0x000fc40000000f00 */
[----:B0-----:R-:W2:Y:S03]  /*24390*/  LDL.LU.64 R26, [R1+0x1bc0] ;  /* 0x001bc000011a7983 */ /* 0x001ea60000300a00 */
[----:B------:R-:W-:Y:S01]  /*243a0*/  STL [R1+0x1980], R0 ;  /* 0x0019800001007387 */ /* 0x000fe20000100800 */
[C---:B--2---:R-:W-:Y:S11]  /*243b0*/  HMMA.16816.F32.BF16 R8, R16.reuse, R26, R8 ;  /* 0x0000001a1008723c */ /* 0x044ff60000041808 */
[----:B------:R-:W-:Y:S11]  /*243c0*/  @!UPT UIADD3 URZ, URZ, URZ, URZ ;  /* 0x0000003f3f3ff290 */ /* 0x000ff6000fffe03f */
[----:B------:R-:W-:Y:S01]  /*243d0*/  @!UPT UIADD3 URZ, URZ, URZ, URZ ;  /* 0x0000003f3f3ff290 */ /* 0x000fe2000fffe03f */
[----:B------:R-:W-:Y:S01]  /*243e0*/  STL.64 [R1+0xa0], R8 ;  /* 0x0000a00801007387 */ /* 0x000fe20000100a00 */
[----:B------:R0:W-:Y:S03]  /*243f0*/  STL.64 [R1+0xa8], R10 ;  /* 0x0000a80a01007387 */ /* 0x0001e60000100a00 */
[----:B0-----:R-:W4:Y:S01]  /*24400*/  LDL.LU.64 R10, [R1+0x1bb8] ;  /* 0x001bb800010a7983 */ /* 0x001f220000300a00 */
[----:B------:R-:W4:Y:S02]  /*24410*/  LDL.LU.64 R8, [R1+0x1bb0] ;  /* 0x001bb00001087983 */ /* 0x000f240000300a00 */
[----:B------:R-:W-:Y:S01]  /*24420*/  IMAD.MOV.U32 R13, RZ, RZ, R26 ;  /* 0x000000ffff0d7224 */ /* 0x000fe200078e001a */
[----:B------:R-:W-:Y:S02]  /*24430*/  MOV R14, R27 ;  /* 0x0000001b000e7202 */ /* 0x000fe40000000f00 */
[----:B------:R-:W3:Y:S01]  /*24440*/  LDL.LU.64 R26, [R1+0x1ba8] ;  /* 0x001ba800011a7983 */ /* 0x000ee20000300a00 */
[----:B------:R-:W3:Y:S01]  /*24450*/  LDL.LU.64 R24, [R1+0x1ba0] ;  /* 0x001ba00001187983 */ /* 0x000ee20000300a00 */
[C---:B----4-:R-:W-:Y:S11]  /*24460*/  HMMA.16816.F32.BF16 R8, R16.reuse, R6, R8 ;  /* 0x000000061008723c */ /* 0x050ff60000041808 */
[----:B------:R-:W-:Y:S11]  /*24470*/  @!UPT UIADD3 URZ, URZ, URZ, URZ ;  /* 0x0000003f3f3ff290 */ /* 0x000ff6000fffe03f */
[----:B------:R-:W-:Y:S01]  /*24480*/  @!UPT UIADD3 URZ, URZ, URZ, URZ ;  /* 0x0000003f3f3ff290 */ /* 0x000fe2000fffe03f */
[----:B------:R-:W-:Y:S01]  /*24490*/  STL.64 [R1+0x90], R8 ;  /* 0x0000900801007387 */ /* 0x000fe20000100a00 */
[----:B------:R-:W-:Y:S02]  /*244a0*/  MOV R29, R10 ;  /* 0x0000000a001d7202 */ /* 0x000fe40000000f00 */
[----:B------:R-:W-:Y:S02]  /*244b0*/  MOV R0, R11 ;  /* 0x0000000b00007202 */ /* 0x000fe40000000f00 */
[----:B------:R0:W1:Y:S01]  /*244c0*/  LDSM.16.M88.4 R8, [R2+0x15080] ;  /* 0x015080000208783b */ /* 0x0000620000000200 */
[----:B---3--:R-:W-:Y:S01]  /*244d0*/  HMMA.16816.F32.BF16 R16, R16, R22, R24 ;  /* 0x000000161010723c */ /* 0x008fe20000041818 */
[----:B------:R-:W-:Y:S02]  /*244e0*/  STL.64 [R1+0x1af8], R6 ;  /* 0x001af80601007387 */ /* 0x000fe40000100a00 */
[----:B------:R2:W-:Y:S01]  /*244f0*/  STL [R1+0x1abc], R0 ;  /* 0x001abc0001007387 */ /* 0x0005e20000100800 */
[----:B------:R-:W-:Y:S01]  /*24500*/  STL [R1+0x1ab8], R29 ;  /* 0x001ab81d01007387 */ /* 0x000fe20000100800 */
[----:B0-----:R-:W-:Y:S01]  /*24510*/  MOV R2, R22 ;  /* 0x0000001600027202 */ /* 0x001fe20000000f00 */
[----:B--2---:R-:W-:-:S02]  /*24520*/  IMAD.MOV.U32 R0, RZ, RZ, R23 ;  /* 0x000000ffff007224 */ /* 0x004fc400078e0017 */
[----:B-1----:R-:W-:Y:S01]  /*24530*/  STL [R1+0x1a54], R8 ;  /* 0x001a540801007387 */ /* 0x002fe20000100800 */
[----:B------:R-:W-:Y:S02]  /*24540*/  STL [R1+0x1a50], R9 ;  /* 0x001a500901007387 */ /* 0x000fe40000100800 */
[----:B------:R-:W-:Y:S02]  /*24550*/  STL [R1+0x1a4c], R10 ;  /* 0x001a4c0a01007387 */ /* 0x000fe40000100800 */
[----:B------:R0:W-:Y:S02]  /*24560*/  STL [R1+0x1a48], R11 ;  /* 0x001a480b01007387 */ /* 0x0001e40000100800 */
[----:B0-----:R-:W2:Y:S08]  /*24570*/  LDL R11, [R1+0x15d4] ;  /* 0x0015d400010b7983 */ /* 0x001eb00000100800 */
[----:B------:R-:W-:Y:S02]  /*24580*/  STL.64 [R1+0x10], R16 ;  /* 0x0000101001007387 */ /* 0x000fe40000100a00 */
[----:B------:R-:W-:Y:S02]  /*24590*/  STL.64 [R1+0x18], R18 ;  /* 0x0000181201007387 */ /* 0x000fe40000100a00 */
[----:B------:R-:W3:Y:S01]  /*245a0*/  LDL.LU R20, [R1+0x100] ;  /* 0x0001000001147983 */ /* 0x000ee20000300800 */
[----:B------:R-:W3:Y:S01]  /*245b0*/  LDL.LU R21, [R1+0x104] ;  /* 0x0001040001157983 */ /* 0x000ee20000300800 */
[----:B------:R-:W4:Y:S02]  /*245c0*/  LDL.LU R22, [R1+0x108] ;  /* 0x0001080001167983 */ /* 0x000f240000300800 */
[----:B------:R-:W4:Y:S01]  /*245d0*/  LDL.LU R23, [R1+0x10c] ;  /* 0x00010c0001177983 */ /* 0x000f220000300800 */
[----:B------:R-:W-:-:S02]  /*245e0*/  MOV R6, R13 ;  /* 0x0000000d00067202 */ /* 0x000fc40000000f00 */
[----:B------:R-:W-:Y:S01]  /*245f0*/  MOV R7, R14 ;  /* 0x0000000e00077202 */ /* 0x000fe20000000f00 */
[----:B--2---:R-:W0:Y:S04]  /*24600*/  LDSM.16.M88.4 R16, [R11+0x14080] ;  /* 0x014080000b10783b */ /* 0x004e280000000200 */
[----:B----4-:R-:W-:Y:S01]  /*24610*/  STL.64 [R1+0x1b08], R22 ;  /* 0x001b081601007387 */ /* 0x010fe20000100a00 */
[----:B---3--:R-:W-:Y:S02]  /*24620*/  STL.64 [R1+0x1b00], R20 ;  /* 0x001b001401007387 */ /* 0x008fe40000100a00 */
[----:B------:R-:W2:Y:S02]  /*24630*/  LDL.LU R13, [R1+0x1b9c] ;  /* 0x001b9c00010d7983 */ /* 0x000ea40000300800 */
[----:B------:R-:W2:Y:S01]  /*24640*/  LDL.LU R14, [R1+0x1b98] ;  /* 0x001b9800010e7983 */ /* 0x000ea20000300800 */
[----:B------:R1:W-:Y:S02]  /*24650*/  STL.64 [R1+0x1b10], R6 ;  /* 0x001b100601007387 */ /* 0x0003e40000100a00 */
[----:B-1----:R-:W-:-:S02]  /*24660*/  MOV R6, R15 ;  /* 0x0000000f00067202 */ /* 0x002fc40000000f00 */
[----:B------:R-:W-:Y:S01]  /*24670*/  MOV R7, R28 ;  /* 0x0000001c00077202 */ /* 0x000fe20000000f00 */
[----:B------:R-:W2:Y:S01]  /*24680*/  LDL.LU R15, [R1+0x1b94] ;  /* 0x001b9400010f7983 */ /* 0x000ea20000300800 */
[----:B------:R-:W3:Y:S03]  /*24690*/  LDL.LU R28, [R1+0x1b90] ;  /* 0x001b9000011c7983 */ /* 0x000ee60000300800 */
[----:B------:R1:W-:Y:S04]  /*246a0*/  STL.64 [R1+0x1b28], R6 ;  /* 0x001b280601007387 */ /* 0x0003e80000100a00 */
[----:B-1----:R-:W4:Y:S01]  /*246b0*/  LDL.LU R6, [R1+0x1d8] ;  /* 0x0001d80001067983 */ /* 0x002f220000300800 */
[----:B------:R-:W-:-:S02]  /*246c0*/  IMAD.MOV.U32 R7, RZ, RZ, R3 ;  /* 0x000000ffff077224 */ /* 0x000fc400078e0003 */
[----:B------:R-:W5:Y:S02]  /*246d0*/  LDL.LU R3, [R1+0x1b8c] ;  /* 0x001b8c0001037983 */ /* 0x000f640000300800 */
[----:B------:R-:W2:Y:S01]  /*246e0*/  LDL.LU R26, [R1+0x1b8] ;  /* 0x0001b800011a7983 */ /* 0x000ea20000300800 */
[----:B------:R-:W2:Y:S04]  /*246f0*/  LDL.LU R27, [R1+0x1bc] ;  /* 0x0001bc00011b7983 */ /* 0x000ea80000300800 */
[----:B--2---:R-:W-:Y:S01]  /*24700*/  STL.64 [R1+0x1b68], R26 ;  /* 0x001b681a01007387 */ /* 0x004fe20000100a00 */
[----:B----4-:R1:W-:Y:S03]  /*24710*/  STL.64 [R1+0x1b40], R6 ;  /* 0x001b400601007387 */ /* 0x0103e60000100a00 */
[----:B-1----:R-:W2:Y:S01]  /*24720*/  LDL.LU R6, [R1+0x1e8] ;  /* 0x0001e80001067983 */ /* 0x002ea20000300800 */
[----:B---3--:R-:W-:-:S02]  /*24730*/  MOV R7, R28 ;  /* 0x0000001c00077202 */ /* 0x008fc40000000f00 */
[----:B------:R-:W3:Y:S02]  /*24740*/  LDL.LU R28, [R1+0x1b88] ;  /* 0x001b8800011c7983 */ /* 0x000ee40000300800 */
[----:B------:R-:W4:Y:S01]  /*24750*/  LDL.LU R26, [R1+0x1c8] ;  /* 0x0001c800011a7983 */ /* 0x000f220000300800 */
[----:B-----5:R-:W-:Y:S02]  /*24760*/  MOV R27, R3 ;  /* 0x00000003001b7202 */ /* 0x020fe40000000f00 */
[----:B------:R-:W5:Y:S04]  /*24770*/  LDL.LU R3, [R1+0x1b84] ;  /* 0x001b840001037983 */ /* 0x000f680000300800 */
[----:B--2---:R-:W-:Y:S01]  /*24780*/  STL.64 [R1+0x1b60], R6 ;  /* 0x001b600601007387 */ /* 0x004fe20000100a00 */
[----:B------:R1:W-:Y:S03]  /*24790*/  STL.64 [R1+0x1b58], R4 ;  /* 0x001b580401007387 */ /* 0x0003e60000100a00 */
[----:B-1----:R-:W2:Y:S01]  /*247a0*/  LDL.LU R4, [R1+0x150] ;  /* 0x0001500001047983 */ /* 0x002ea20000300800 */
[----:B------:R-:W2:Y:S02]  /*247b0*/  LDL.LU R5, [R1+0x154] ;  /* 0x0001540001057983 */ /* 0x000ea40000300800 */
[----:B------:R-:W2:Y:S02]  /*247c0*/  LDL.LU R6, [R1+0x158] ;  /* 0x0001580001067983 */ /* 0x000ea40000300800 */
[----:B------:R-:W2:Y:S02]  /*247d0*/  LDL.LU R7, [R1+0x15c] ;  /* 0x00015c0001077983 */ /* 0x000ea40000300800 */
[----:B--2---:R-:W-:Y:S01]  /*247e0*/  STL.64 [R1+0x1b78], R6 ;  /* 0x001b780601007387 */ /* 0x004fe20000100a00 */
[----:B------:R1:W-:Y:S03]  /*247f0*/  STL.64 [R1+0x1b70], R4 ;  /* 0x001b700401007387 */ /* 0x0003e60000100a00 */
[----:B-1----:R-:W4:Y:S01]  /*24800*/  LDL.LU R4, [R1+0x160] ;  /* 0x0001600001047983 */ /* 0x002f220000300800 */
[----:B------:R-:W4:Y:S02]  /*24810*/  LDL.LU R5, [R1+0x164] ;  /* 0x0001640001057983 */ /* 0x000f240000300800 */
[----:B------:R-:W4:Y:S02]  /*24820*/  LDL.LU R6, [R1+0x168] ;  /* 0x0001680001067983 */ /* 0x000f240000300800 */
[----:B------:R-:W4:Y:S01]  /*24830*/  LDL.LU R7, [R1+0x16c] ;  /* 0x00016c0001077983 */ /* 0x000f220000300800 */
[----:B------:R-:W2:Y:S01]  /*24840*/  LDL.LU R20, [R1+0x110] ;  /* 0x0001100001147983 */ /* 0x000ea20000300800 */
[----:B------:R-:W2:Y:S02]  /*24850*/  LDL.LU R21, [R1+0x114] ;  /* 0x0001140001157983 */ /* 0x000ea40000300800 */
[----:B------:R-:W2:Y:S02]  /*24860*/  LDL.LU R22, [R1+0x118] ;  /* 0x0001180001167983 */ /* 0x000ea40000300800 */
[----:B------:R-:W2:Y:S02]  /*24870*/  LDL.LU R23, [R1+0x11c] ;  /* 0x00011c0001177983 */ /* 0x000ea40000300800 */
[----:B--2---:R-:W-:Y:S01]  /*24880*/  STL.64 [R1+0x1b20], R22 ;  /* 0x001b201601007387 */ /* 0x004fe20000100a00 */
[----:B------:R1:W-:Y:S03]  /*24890*/  STL.64 [R1+0x1b18], R20 ;  /* 0x001b181401007387 */ /* 0x0003e60000100a00 */
[----:B-1----:R-:W2:Y:S01]  /*248a0*/  LDL.LU R20, [R1+0x120] ;  /* 0x0001200001147983 */ /* 0x002ea20000300800 */
[----:B------:R-:W2:Y:S02]  /*248b0*/  LDL.LU R21, [R1+0x124] ;  /* 0x0001240001157983 */ /* 0x000ea40000300800 */
[----:B------:R-:W2:Y:S01]  /*248c0*/  LDL.LU R22, [R1+0x128] ;  /* 0x0001280001167983 */ /* 0x000ea20000300800 */
[----:B-----5:R-:W-:-:S02]  /*248d0*/  MOV R23, R3 ;  /* 0x0000000300177202 */ /* 0x020fc40000000f00 */
[----:B------:R-:W5:Y:S01]  /*248e0*/  LDL.LU R3, [R1+0x1b80] ;  /* 0x001b800001037983 */ /* 0x000f620000300800 */
[C---:B----4-:R-:W-:Y:S03]  /*248f0*/  HMMA.16816.F32.BF16 R24, R12.reuse, R26, R4 ;  /* 0x0000001a0c18723c */ /* 0x050fe60000041804 */
[----:B--2---:R-:W-:Y:S01]  /*24900*/  STL.64 [R1+0x1b38], R22 ;  /* 0x001b381601007387 */ /* 0x004fe20000100a00 */
[----:B------:R1:W-:Y:S03]  /*24910*/  STL.64 [R1+0x1b30], R20 ;  /* 0x001b301401007387 */ /* 0x0003e60000100a00 */
[----:B-1----:R-:W2:Y:S01]  /*24920*/  LDL.LU R20, [R1+0x130] ;  /* 0x0001300001147983 */ /* 0x002ea20000300800 */
[----:B------:R-:W2:Y:S02]  /*24930*/  LDL.LU R21, [R1+0x134] ;  /* 0x0001340001157983 */ /* 0x000ea40000300800 */
[----:B------:R-:W4:Y:S02]  /*24940*/  LDL.LU R22, [R1+0x138] ;  /* 0x0001380001167983 */ /* 0x000f240000300800 */
[----:B------:R-:W4:Y:S02]  /*24950*/  LDL.LU R23, [R1+0x13c] ;  /* 0x00013c0001177983 */ /* 0x000f240000300800 */
[----:B----4-:R-:W-:Y:S01]  /*24960*/  STL.64 [R1+0x1b50], R22 ;  /* 0x001b501601007387 */ /* 0x010fe20000100a00 */
[----:B--2---:R1:W-:Y:S03]  /*24970*/  STL.64 [R1+0x1b48], R20 ;  /* 0x001b481401007387 */ /* 0x0043e60000100a00 */
[----:B-1----:R-:W2:Y:S01]  /*24980*/  LDL.LU R20, [R1+0x140] ;  /* 0x0001400001147983 */ /* 0x002ea20000300800 */
[----:B------:R-:W2:Y:S02]  /*24990*/  LDL.LU R21, [R1+0x144] ;  /* 0x0001440001157983 */ /* 0x000ea40000300800 */
[----:B------:R-:W2:Y:S02]  /*249a0*/  LDL.LU R22, [R1+0x148] ;  /* 0x0001480001167983 */ /* 0x000ea40000300800 */
[----:B0-----:R-:W-:Y:S01]  /*249b0*/  STL.64 [R1+0x19b0], R18 ;  /* 0x0019b01201007387 */ /* 0x001fe20000100a00 */
[----:B------:R-:W-:Y:S01]  /*249c0*/  STL.64 [R1+0x19a8], R16 ;  /* 0x0019a81001007387 */ /* 0x000fe20000100a00 */
[----:B------:R-:W4:Y:S02]  /*249d0*/  LDL.LU.64 R6, [R1+0x1b78] ;  /* 0x001b780001067983 */ /* 0x000f240000300a00 */
[----:B------:R-:W4:Y:S02]  /*249e0*/  LDL.LU.64 R4, [R1+0x1b70] ;  /* 0x001b700001047983 */ /* 0x000f240000300a00 */
[----:B------:R-:W-:Y:S01]  /*249f0*/  STL.64 [R1+0x80], R24 ;  /* 0x0000801801007387 */ /* 0x000fe20000100a00 */
[----:B------:R0:W-:Y:S04]  /*24a00*/  STL.64 [R1+0x88], R26 ;  /* 0x0000881a01007387 */ /* 0x0001e80000100a00 */
[----:B0-----:R-:W4:Y:S01]  /*24a10*/  LDL.LU.64 R26, [R1+0x1b68] ;  /* 0x001b6800011a7983 */ /* 0x001f220000300a00 */
[----:B-----5:R-:W-:Y:S01]  /*24a20*/  MOV R23, R3 ;  /* 0x0000000300177202 */ /* 0x020fe20000000f00 */
[----:B----4-:R-:W-:Y:S02]  /*24a30*/  HMMA.16816.F32.BF16 R24, R12, R26, R4 ;  /* 0x0000001a0c18723c */ /* 0x010fe40000041804 */
[----:B------:R-:W2:Y:S01]  /*24a40*/  LDL.LU.64 R6, [R1+0x1b60] ;  /* 0x001b600001067983 */ /* 0x000ea20000300a00 */
[----:B------:R-:W4:Y:S02]  /*24a50*/  LDL.LU.64 R4, [R1+0x1b58] ;  /* 0x001b580001047983 */ /* 0x000f240000300a00 */
[----:B------:R-:W-:Y:S11]  /*24a60*/  IMAD.MOV.U32 R18, RZ, RZ, R2 ;  /* 0x000000ffff127224 */ /* 0x000ff600078e0002 */
[----:B------:R-:W-:Y:S07]  /*24a70*/  @!UPT UIADD3 URZ, URZ, URZ, URZ ;  /* 0x0000003f3f3ff290 */ /* 0x000fee000fffe03f */
[----:B------:R4:W-:Y:S01]  /*24a80*/  STL.64 [R1+0x70], R24 ;  /* 0x0000701801007387 */ /* 0x0009e20000100a00 */
[----:B------:R-:W-:Y:S02]  /*24a90*/  MOV R2, R27 ;  /* 0x0000001b00027202 */ /* 0x000fe40000000f00 */
[----:B------:R-:W-:-:S03]  /*24aa0*/  MOV R3, R26 ;  /* 0x0000001a00037202 */ /* 0x000fc60000000f00 */
[----:B------:R-:W-:Y:S02]  /*24ab0*/  STL [R1+0x1a7c], R2 ;  /* 0x001a7c0201007387 */ /* 0x000fe40000100800 */
[----:B------:R-:W-:Y:S01]  /*24ac0*/  STL [R1+0x1a78], R3 ;  /* 0x001a780301007387 */ /* 0x000fe20000100800 */
[----:B----4-:R-:W-:Y:S01]  /*24ad0*/  MOV R24, R5 ;  /* 0x0000000500187202 */ /* 0x010fe20000000f00 */
[----:B------:R-:W-:Y:S02]  /*24ae0*/  IMAD.MOV.U32 R25, RZ, RZ, R4 ;  /* 0x000000ffff197224 */ /* 0x000fe400078e0004 */
[C---:B--2---:R-:W-:Y:S01]  /*24af0*/  HMMA.16816.F32.BF16 R4, R12.reuse, R6, R20 ;  /* 0x000000060c04723c */ /* 0x044fe20000041814 */
[----:B------:R-:W2:Y:S01]  /*24b00*/  LDL.LU.64 R22, [R1+0x1b50] ;  /* 0x001b500001167983 */ /* 0x000ea20000300a00 */
[----:B------:R-:W2:Y:S11]  /*24b10*/  LDL.LU.64 R20, [R1+0x1b48] ;  /* 0x001b480001147983 */ /* 0x000eb60000300a00 */
[----:B------:R-:W-:Y:S10]  /*24b20*/  @!UPT UIADD3 URZ, URZ, URZ, URZ ;  /* 0x0000003f3f3ff290 */ /* 0x000ff4000fffe03f */
[----:B------:R-:W-:Y:S01]  /*24b30*/  STL [R1+0x60], R4 ;  /* 0x0000600401007387 */ /* 0x000fe20000100800 */
[----:B------:R-:W-:Y:S02]  /*24b40*/  MOV R9, R6 ;  /* 0x0000000600097202 */ /* 0x000fe40000000f00 */
[----:B------:R-:W-:Y:S02]  /*24b50*/  MOV R10, R7 ;  /* 0x00000007000a7202 */ /* 0x000fe40000000f00 */
[----:B------:R-:W2:Y:S01]  /*24b60*/  LDL.LU.64 R6, [R1+0x1b40] ;  /* 0x001b400001067983 */ /* 0x000ea20000300a00 */
[----:B------:R-:W-:Y:S02]  /*24b70*/  MOV R8, R5 ;  /* 0x0000000500087202 */ /* 0x000fe40000000f00 */
[----:B------:R-:W-:Y:S03]  /*24b80*/  STL.64 [R1+0x1a60], R10 ;  /* 0x001a600a01007387 */ /* 0x000fe60000100a00 */
[----:B------:R0:W-:Y:S04]  /*24b90*/  STL.64 [R1+0x1a58], R8 ;  /* 0x001a580801007387 */ /* 0x0001e80000100a00 */
[----:B0-----:R-:W4:Y:S01]  /*24ba0*/  LDL.LU R8, [R1+0xf0] ;  /* 0x0000f00001087983 */ /* 0x001f220000300800 */
[----:B------:R-:W4:Y:S02]  /*24bb0*/  LDL.LU R9, [R1+0xf4] ;  /* 0x0000f40001097983 */ /* 0x000f240000300800 */
[----:B------:R-:W4:Y:S01]  /*24bc0*/  LDL.LU R10, [R1+0xf8] ;  /* 0x0000f800010a7983 */ /* 0x000f220000300800 */
[----:B---3--:R-:W-:Y:S01]  /*24bd0*/  MOV R11, R28 ;  /* 0x0000001c000b7202 */ /* 0x008fe20000000f00 */
[C---:B--2---:R-:W-:Y:S01]  /*24be0*/  HMMA.16816.F32.BF16 R4, R12.reuse, R6, R20 ;  /* 0x000000060c04723c */ /* 0x044fe20000041814 */
[----:B------:R-:W2:Y:S01]  /*24bf0*/  LDL.LU.64 R22, [R1+0x1b38] ;  /* 0x001b380001167983 */ /* 0x000ea20000300a00 */
[----:B------:R-:W2:Y:S11]  /*24c00*/  LDL.LU.64 R20, [R1+0x1b30] ;  /* 0x001b300001147983 */ /* 0x000eb60000300a00 */
[----:B------:R-:W-:Y:S10]  /*24c10*/  @!UPT UIADD3 URZ, URZ, URZ, URZ ;  /* 0x0000003f3f3ff290 */ /* 0x000ff4000fffe03f */
[----:B------:R-:W-:Y:S01]  /*24c20*/  STL.64 [R1+0x50], R4 ;  /* 0x0000500401007387 */ /* 0x000fe20000100a00 */
[----:B------:R0:W-:Y:S02]  /*24c30*/  STL [R1+0x58], R6 ;  /* 0x0000580601007387 */ /* 0x0001e40000100800 */
[----:B------:R-:W-:Y:S02]  /*24c40*/  IMAD.MOV.U32 R28, RZ, RZ, R7 ;  /* 0x000000ffff1c7224 */ /* 0x000fe400078e0007 */
[----:B0-----:R-:W2:Y:S03]  /*24c50*/  LDL.LU.64 R6, [R1+0x1b28] ;  /* 0x001b280001067983 */ /* 0x001ea60000300a00 */
[----:B------:R-:W-:Y:S01]  /*24c60*/  STL [R1+0x1a80], R28 ;  /* 0x001a801c01007387 */ /* 0x000fe20000100800 */
[C---:B--2---:R-:W-:Y:S01]  /*24c70*/  HMMA.16816.F32.BF16 R4, R12.reuse, R6, R20 ;  /* 0x000000060c04723c */ /* 0x044fe20000041814 */
[----:B------:R-:W2:Y:S01]  /*24c80*/  LDL.LU.64 R22, [R1+0x1b20] ;  /* 0x001b200001167983 */ /* 0x000ea20000300a00 */
[----:B------:R-:W2:Y:S11]  /*24c90*/  LDL.LU.64 R20, [R1+0x1b18] ;  /* 0x001b180001147983 */ /* 0x000eb60000300a00 */
[----:B------:R-:W-:Y:S10]  /*24ca0*/  @!UPT UIADD3 URZ, URZ, URZ, URZ ;  /* 0x0000003f3f3ff290 */ /* 0x000ff4000fffe03f */
[----:B------:R2:W-:Y:S01]  /*24cb0*/  STL.64 [R1+0x40], R4 ;  /* 0x0000400401007387 */ /* 0x0005e20000100a00 */
[----:B------:R-:W-:Y:S02]  /*24cc0*/  MOV R2, R6 ;  /* 0x0000000600027202 */ /* 0x000fe40000000f00 */
[----:B------:R-:W-:Y:S02]  /*24cd0*/  MOV R3, R7 ;  /* 0x0000000700037202 */ /* 0x000fe40000000f00 */
[----:B------:R-:W2:Y:S03]  /*24ce0*/  LDL.LU.64 R6, [R1+0x1b10] ;  /* 0x001b100001067983 */ /* 0x000ea60000300a00 */
[----:B------:R-:W-:Y:S02]  /*24cf0*/  STL [R1+0x1ac4], R3 ;  /* 0x001ac40301007387 */ /* 0x000fe40000100800 */
[----:B------:R-:W-:Y:S01]  /*24d00*/  STL [R1+0x1ac0], R2 ;  /* 0x001ac00201007387 */ /* 0x000fe20000100800 */
[----:B--2---:R-:W-:Y:S01]  /*24d10*/  HMMA.16816.F32.BF16 R4, R12, R6, R20 ;  /* 0x000000060c04723c */ /* 0x004fe20000041814 */
[----:B------:R-:W2:Y:S01]  /*24d20*/  LDL.LU.64 R22, [R1+0x1b08] ;  /* 0x001b080001167983 */ /* 0x000ea20000300a00 */
[----:B------:R-:W2:Y:S11]  /*24d30*/  LDL.LU.64 R20, [R1+0x1b00] ;  /* 0x001b000001147983 */ /* 0x000eb60000300a00 */
[----:B------:R-:W-:Y:S10]  /*24d40*/  @!UPT UIADD3 URZ, URZ, URZ, URZ ;  /* 0x0000003f3f3ff290 */ /* 0x000ff4000fffe03f */
[----:B------:R-:W-:Y:S01]  /*24d50*/  STL.64 [R1+0x30], R4 ;  /* 0x0000300401007387 */ /* 0x000fe20000100a00 */
[----:B------:R0:W-:Y:S01]  /*24d60*/  STL [R1+0x38], R6 ;  /* 0x0000380601007387 */ /* 0x0001e20000100800 */
[----:B------:R-:W-:Y:S02]  /*24d70*/  MOV R28, R7 ;  /* 0x00000007001c7202 */ /* 0x000fe40000000f00 */
[----:B0-----:R-:W2:Y:S01]  /*24d80*/  LDL.LU.64 R6, [R1+0x1af8] ;  /* 0x001af80001067983 */ /* 0x001ea20000300a00 */
[----:B------:R-:W-:-:S07]  /*24d90*/  MOV R19, R0 ;  /* 0x0000000000137202 */ /* 0x000fce0000000f00 */
[C---:B----4-:R-:W-:Y:S08]  /*24da0*/  HMMA.16816.F32.BF16 R16, R12.reuse, R18, R8 ;  /* 0x000000120c10723c */ /* 0x050ff00000041808 */
[----:B--2---:R-:W-:Y:S01]  /*24db0*/  HMMA.16816.F32.BF16 R4, R12, R6, R20 ;  /* 0x000000060c04723c */ /* 0x004fe20000041814 */
[----:B------:R-:W2:Y:S01]  /*24dc0*/  LDL.LU.64 R22, [R1+0x1af0] ;  /* 0x001af00001167983 */ /* 0x000ea20000300a00 */
[----:B------:R-:W3:Y:S11]  /*24dd0*/  LDL.LU.64 R20, [R1+0x1ae8] ;  /* 0x001ae80001147983 */ /* 0x000ef60000300a00 */
[----:B------:R-:W-:Y:S11]  /*24de0*/  @!UPT UIADD3 URZ, URZ, URZ, URZ ;  /* 0x0000003f3f3ff290 */ /* 0x000ff6000fffe03f */
[----:B------:R-:W-:Y:S02]  /*24df0*/  MOV R0, R6 ;  /* 0x0000000600007202 */ /* 0x000fe40000000f00 */
[----:B------:R-:W-:Y:S02]  /*24e00*/  MOV R29, R7 ;  /* 0x00000007001d7202 */ /* 0x000fe40000000f00 */
[----:B------:R-:W-:Y:S01]  /*24e10*/  MOV R3, R4 ;  /* 0x0000000400037202 */ /* 0x000fe20000000f00 */
[----:B------:R-:W-:Y:S01]  /*24e20*/  IMAD.MOV.U32 R2, RZ, RZ, R5 ;  /* 0x000000ffff027224 */ /* 0x000fe200078e0005 */
[----:B------:R-:W4:Y:S01]  /*24e30*/  LDL.LU.64 R6, [R1+0x1ae0] ;  /* 0x001ae00001067983 */ /* 0x000f220000300a00 */
[----:B------:R-:W4:Y:S01]  /*24e40*/  LDL.LU.64 R4, [R1+0x1ad8] ;  /* 0x001ad80001047983 */ /* 0x000f220000300a00 */
[----:B---3--:R-:W-:Y:S02]  /*24e50*/  MOV R12, R20 ;  /* 0x00000014000c7202 */ /* 0x008fe40000000f00 */
[----:B------:R-:W-:Y:S01]  /*24e60*/  MOV R13, R21 ;  /* 0x00000015000d7202 */ /* 0x000fe20000000f00 */
[----:B------:R-:W4:Y:S01]  /*24e70*/  LDL.LU R20, [R1+0x1ad4] ;  /* 0x001ad40001147983 */ /* 0x000f220000300800 */
[----:B------:R-:W4:Y:S02]  /*24e80*/  LDL.LU R21, [R1+0x1ad0] ;  /* 0x001ad00001157983 */ /* 0x000f240000300800 */
[----:B------:R-:W3:Y:S02]  /*24e90*/  LDL.LU R8, [R1+0xd0] ;  /* 0x0000d00001087983 */ /* 0x000ee40000300800 */
[----:B------:R-:W3:Y:S01]  /*24ea0*/  LDL.LU R9, [R1+0xd4] ;  /* 0x0000d40001097983 */ /* 0x000ee20000300800 */
[----:B------:R-:W3:Y:S01]  /*24eb0*/  LDL.LU R10, [R1+0xd8] ;  /* 0x0000d800010a7983 */ /* 0x000ee20000300800 */
[----:B------:R-:W3:Y:S02]  /*24ec0*/  LDL.LU R11, [R1+0xdc] ;  /* 0x0000dc00010b7983 */ /* 0x000ee40000300800 */
[----:B------:R-:W-:Y:S02]  /*24ed0*/  STL.64 [R1+0x19c0], R18 ;  /* 0x0019c01201007387 */ /* 0x000fe40000100a00 */
[----:B------:R2:W-:Y:S02]  /*24ee0*/  STL.64 [R1+0x19b8], R16 ;  /* 0x0019b81001007387 */ /* 0x0005e40000100a00 */
[----:B--2---:R-:W-:Y:S01]  /*24ef0*/  IMAD.MOV.U32 R16, RZ, RZ, R22 ;  /* 0x000000ffff107224 */ /* 0x004fe200078e0016 */
[----:B------:R-:W-:Y:S01]  /*24f00*/  MOV R17, R23 ;  /* 0x0000001700117202 */ /* 0x000fe20000000f00 */
[----:B------:R-:W4:Y:S01]  /*24f10*/  LDL.LU R22, [R1+0x1acc] ;  /* 0x001acc0001167983 */ /* 0x000f220000300800 */
[----:B------:R-:W4:Y:S03]  /*24f20*/  LDL.LU R23, [R1+0x1ac8] ;  /* 0x001ac80001177983 */ /* 0x000f260000300800 */
[----:B------:R0:W-:Y:S04]  /*24f30*/  STL.64 [R1+0x1aa0], R16 ;  /* 0x001aa01001007387 */ /* 0x0001e80000100a00 */
[----:B0-----:R-:W2:Y:S01]  /*24f40*/  LDL.LU R16, [R1+0xe0] ;  /* 0x0000e00001107983 */ /* 0x001ea20000300800 */
[----:B------:R-:W2:Y:S02]  /*24f50*/  LDL.LU R17, [R1+0xe4] ;  /* 0x0000e40001117983 */ /* 0x000ea40000300800 */
[----:B------:R-:W2:Y:S02]  /*24f60*/  LDL.LU R18, [R1+0xe8] ;  /* 0x0000e80001127983 */ /* 0x000ea40000300800 */
[----:B------:R-:W2:Y:S01]  /*24f70*/  LDL.LU R19, [R1+0xec] ;  /* 0x0000ec0001137983 */ /* 0x000ea20000300800 */
[C---:B----4-:R-:W-:Y:S08]  /*24f80*/  HMMA.16816.F32.BF16 R20, R4.reuse, R12, R20 ;  /* 0x0000000c0414723c */ /* 0x050ff00000041814 */
[C---:B--2---:R-:W-:Y:S11]  /*24f90*/  HMMA.16816.F32.BF16 R24, R4.reuse, R24, R16 ;  /* 0x000000180418723c */ /* 0x044ff60000041810 */
[----:B------:R-:W-:Y:S11]  /*24fa0*/  @!UPT UIADD3 URZ, URZ, URZ, URZ ;  /* 0x0000003f3f3ff290 */ /* 0x000ff6000fffe03f */
[----:B------:R-:W-:Y:S01]  /*24fb0*/  @!UPT UIADD3 URZ, URZ, URZ, URZ ;  /* 0x0000003f3f3ff290 */ /* 0x000fe2000fffe03f */
[----:B------:R-:W-:Y:S01]  /*24fc0*/  STL.64 [R1+0x19d0], R26 ;  /* 0x0019d01a01007387 */ /* 0x000fe20000100a00 */
[----:B------:R0:W-:Y:S03]  /*24fd0*/  STL.64 [R1+0x19c8], R24 ;  /* 0x0019c81801007387 */ /* 0x0001e60000100a00 */
[----:B0-----:R-:W3:Y:S01]  /*24fe0*/  LDL.LU.64 R24, [R1+0x1f0] ;  /* 0x0001f00001187983 */ /* 0x001ee20000300a00 */
[----:B------:R-:W2:Y:S02]  /*24ff0*/  LDL.LU.64 R16, [R1+0x210] ;  /* 0x0002100001107983 */ /* 0x000ea40000300a00 */
[----:B------:R-:W-:Y:S02]  /*25000*/  STL.64 [R1+0x19a0], R22 ;  /* 0x0019a01601007387 */ /* 0x000fe40000100a00 */
[----:B------:R0:W-:Y:S02]  /*25010*/  STL.64 [R1+0x1998], R20 ;  /* 0x0019981401007387 */ /* 0x0001e40000100a00 */
[----:B0-----:R-:W4:Y:S01]  /*25020*/  LDL.LU.64 R20, [R1+0x170] ;  /* 0x0001700001147983 */ /* 0x001f220000300a00 */
[----:B------:R-:W5:Y:S03]  /*25030*/  LDL.LU.64 R22, [R1+0x178] ;  /* 0x0001780001167983 */ /* 0x000f660000300a00 */
[----:B-----5:R-:W-:Y:S01]  /*25040*/  STL.64 [R1+0x1a70], R22 ;  /* 0x001a701601007387 */ /* 0x020fe20000100a00 */
[----:B----4-:R0:W-:Y:S03]  /*25050*/  STL.64 [R1+0x1a68], R20 ;  /* 0x001a681401007387 */ /* 0x0101e60000100a00 */
[----:B0-----:R-:W4:Y:S01]  /*25060*/  LDL.LU R20, [R1+0xa0] ;  /* 0x0000a00001147983 */ /* 0x001f220000300800 */
[----:B------:R-:W4:Y:S02]  /*25070*/  LDL.LU R21, [R1+0xa4] ;  /* 0x0000a40001157983 */ /* 0x000f240000300800 */
[----:B------:R-:W5:Y:S02]  /*25080*/  LDL.LU R22, [R1+0xa8] ;  /* 0x0000a80001167983 */ /* 0x000f640000300800 */
[----:B------:R-:W5:Y:S02]  /*25090*/  LDL.LU R23, [R1+0xac] ;  /* 0x0000ac0001177983 */ /* 0x000f640000300800 */
[----:B-----5:R-:W-:Y:S01]  /*250a0*/  STL.64 [R1+0x1a90], R22 ;  /* 0x001a901601007387 */ /* 0x020fe20000100a00 */
[----:B----4-:R0:W-:Y:S03]  /*250b0*/  STL.64 [R1+0x1a88], R20 ;  /* 0x001a881401007387 */ /* 0x0101e60000100a00 */
[----:B0-----:R-:W4:Y:S01]  /*250c0*/  LDL.LU R20, [R1+0xb0] ;  /* 0x0000b00001147983 */ /* 0x001f220000300800 */
[----:B------:R-:W4:Y:S02]  /*250d0*/  LDL.LU R21, [R1+0xb4] ;  /* 0x0000b40001157983 */ /* 0x000f240000300800 */
[----:B------:R-:W5:Y:S02]  /*250e0*/  LDL.LU R22, [R1+0xb8] ;  /* 0x0000b80001167983 */ /* 0x000f640000300800 */
[----:B------:R-:W5:Y:S01]  /*250f0*/  LDL.LU R23, [R1+0xbc] ;  /* 0x0000bc0001177983 */ /* 0x000f620000300800 */
[----:B---3--:R-:W-:Y:S01]  /*25100*/  HMMA.16816.F32.BF16 R12, R4, R24, R8 ;  /* 0x00000018040c723c */ /* 0x008fe20000041808 */
[----:B------:R-:W-:-:S06]  /*25110*/  MOV R26, R0 ;  /* 0x00000000001a7202 */ /* 0x000fcc0000000f00 */
[----:B------:R-:W-:Y:S02]  /*25120*/  MOV R11, R24 ;  /* 0x00000018000b7202 */ /* 0x000fe40000000f00 */
[----:B------:R-:W-:Y:S01]  /*25130*/  MOV R10, R25 ;  /* 0x00000019000a7202 */ /* 0x000fe20000000f00 */
[----:B------:R-:W-:Y:S01]  /*25140*/  MOV R24, R3 ;  /* 0x0000000300187202 */ /* 0x000fe20000000f00 */
[----:B------:R-:W-:Y:S01]  /*25150*/  MOV R27, R29 ;  /* 0x0000001d001b7202 */ /* 0x000fe20000000f00 */
[----:B------:R-:W-:Y:S01]  /*25160*/  IMAD.MOV.U32 R25, RZ, RZ, R2 ;  /* 0x000000ffff197224 */ /* 0x000fe200078e0002 */
[----:B-----5:R-:W-:Y:S01]  /*25170*/  STL.64 [R1+0x1ab0], R22 ;  /* 0x001ab01601007387 */ /* 0x020fe20000100a00 */
[----:B----4-:R0:W-:Y:S03]  /*25180*/  STL.64 [R1+0x1aa8], R20 ;  /* 0x001aa81401007387 */ /* 0x0101e60000100a00 */
[----:B0-----:R-:W2:Y:S01]  /*25190*/  LDL.LU R20, [R1+0xc0] ;  /* 0x0000c00001147983 */ /* 0x001ea20000300800 */
[----:B------:R-:W2:Y:S02]  /*251a0*/  LDL.LU R21, [R1+0xc4] ;  /* 0x0000c40001157983 */ /* 0x000ea40000300800 */
[----:B------:R-:W2:Y:S02]  /*251b0*/  LDL.LU R22, [R1+0xc8] ;  /* 0x0000c80001167983 */ /* 0x000ea40000300800 */
[----:B------:R-:W2:Y:S01]  /*251c0*/  LDL.LU R23, [R1+0xcc] ;  /* 0x0000cc0001177983 */ /* 0x000ea20000300800 */
[----:B------:R-:W-:Y:S01]  /*251d0*/  STL.64 [R1+0x1a98], R10 ;  /* 0x001a980a01007387 */ /* 0x000fe20000100a00 */
[----:B------:R-:W3:Y:S02]  /*251e0*/  LDL.LU.64 R8, [R1+0x230] ;  /* 0x0002300001087983 */ /* 0x000ee40000300a00 */
[----:B------:R-:W4:Y:S02]  /*251f0*/  LDL.LU R3, [R1+0x1ac4] ;  /* 0x001ac40001037983 */ /* 0x000f240000300800 */
[----:B------:R-:W5:Y:S01]  /*25200*/  LDL.LU R2, [R1+0x1ac0] ;  /* 0x001ac00001027983 */ /* 0x000f620000300800 */
[----:B------:R-:W3:Y:S01]  /*25210*/  LDL.LU R0, [R1+0x1abc] ;  /* 0x001abc0001007983 */ /* 0x000ee20000300800 */
[----:B------:R-:W3:Y:S02]  /*25220*/  LDL.LU R29, [R1+0x1ab8] ;  /* 0x001ab800011d7983 */ /* 0x000ee40000300800 */
[----:B------:R-:W-:Y:S02]  /*25230*/  STL.64 [R1+0x19e0], R26 ;  /* 0x0019e01a01007387 */ /* 0x000fe40000100a00 */
[----:B------:R0:W-:Y:S02]  /*25240*/  STL.64 [R1+0x19d8], R24 ;  /* 0x0019d81801007387 */ /* 0x0001e40000100a00 */
[----:B0-----:R-:W3:Y:S01]  /*25250*/  LDL.LU R24, [R1+0x250] ;  /* 0x0002500001187983 */ /* 0x001ee20000300800 */
[----:B------:R-:W3:Y:S02]  /*25260*/  LDL.LU R25, [R1+0x254] ;  /* 0x0002540001197983 */ /* 0x000ee40000300800 */
[----:B------:R-:W-:Y:S02]  /*25270*/  STL.64 [R1+0x1990], R14 ;  /* 0x0019900e01007387 */ /* 0x000fe40000100a00 */
[----:B------:R0:W-:Y:S02]  /*25280*/  STL.64 [R1+0x1988], R12 ;  /* 0x0019880c01007387 */ /* 0x0001e40000100a00 */
[----:B0-----:R-:W3:Y:S01]  /*25290*/  LDL.LU.64 R12, [R1+0x190] ;  /* 0x00019000010c7983 */ /* 0x001ee20000300a00 */
[----:B------:R-:W3:Y:S01]  /*252a0*/  LDL.LU.64 R14, [R1+0x198] ;  /* 0x00019800010e7983 */ /* 0x000ee20000300a00 */
[C---:B--2---:R-:W-:Y:S02]  /*252b0*/  HMMA.16816.F32.BF16 R20, R4.reuse, R16, R20 ;  /* 0x000000100414723c */ /* 0x044fe40000041814 */
[----:B---3--:R-:W-:Y:S01]  /*252c0*/  STL.64 [R1+0x1a40], R14 ;  /* 0x001a400e01007387 */ /* 0x008fe20000100a00 */
[----:B------:R0:W-:Y:S03]  /*252d0*/  STL.64 [R1+0x1a38], R12 ;  /* 0x001a380c01007387 */ /* 0x0001e60000100a00 */
[----:B0-----:R-:W2:Y:S01]  /*252e0*/  LDL.LU R12, [R1+0x90] ;  /* 0x00009000010c7983 */ /* 0x001ea20000300800 */
[----:B------:R-:W2:Y:S11]  /*252f0*/  LDL.LU R13, [R1+0x94] ;  /* 0x00009400010d7983 */ /* 0x000eb60000300800 */
[----:B------:R-:W-:Y:S05]  /*25300*/  @!UPT UIADD3 URZ, URZ, URZ, URZ ;  /* 0x0000003f3f3ff290 */ /* 0x000fea000fffe03f */
[----:B------:R-:W-:Y:S02]  /*25310*/  STL.64 [R1+0xd0], R20 ;  /* 0x0000d01401007387 */ /* 0x000fe40000100a00 */
[----:B------:R0:W-:Y:S02]  /*25320*/  STL.64 [R1+0xd8], R22 ;  /* 0x0000d81601007387 */ /* 0x0001e40000100a00 */
[----:B0-----:R-:W3:Y:S01]  /*25330*/  LDL.LU.64 R22, [R1+0x1ab0] ;  /* 0x001ab00001167983 */ /* 0x001ee20000300a00 */
[----:B------:R-:W3:Y:S02]  /*25340*/  LDL.LU.64 R20, [R1+0x1aa8] ;  /* 0x001aa80001147983 */ /* 0x000ee40000300a00 */
[----:B------:R-:W-:Y:S01]  /*25350*/  IMAD.MOV.U32 R27, RZ, RZ, R16 ;  /* 0x000000ffff1b7224 */ /* 0x000fe200078e0010 */
[----:B------:R-:W-:Y:S02]  /*25360*/  MOV R26, R17 ;  /* 0x00000011001a7202 */ /* 0x000fe40000000f00 */
[----:B------:R-:W-:Y:S01]  /*25370*/  MOV R14, R29 ;  /* 0x0000001d000e7202 */ /* 0x000fe20000000f00 */
[----:B------:R-:W2:Y:S01]  /*25380*/  LDL.LU.64 R16, [R1+0x1aa0] ;  /* 0x001aa00001107983 */ /* 0x000ea20000300a00 */
[----:B------:R-:W-:Y:S01]  /*25390*/  MOV R15, R0 ;  /* 0x00000000000f7202 */ /* 0x000fe20000000f00 */
[----:B------:R-:W2:Y:S01]  /*253a0*/  LDL.LU.64 R10, [R1+0x1a98] ;  /* 0x001a9800010a7983 */ /* 0x000ea20000300a00 */
[C---:B---3--:R-:W-:Y:S11]  /*253b0*/  HMMA.16816.F32.BF16 R20, R4.reuse, R8, R20 ;  /* 0x000000080414723c */ /* 0x048ff60000041814 */
[----:B------:R-:W-:Y:S11]  /*253c0*/  @!UPT UIADD3 URZ, URZ, URZ, URZ ;  /* 0x0000003f3f3ff290 */ /* 0x000ff6000fffe03f */
[----:B------:R-:W-:Y:S01]  /*253d0*/  @!UPT UIADD3 URZ, URZ, URZ, URZ ;  /* 0x0000003f3f3ff290 */ /* 0x000fe2000fffe03f */
[----:B------:R0:W-:Y:S01]  /*253e0*/  STL.64 [R1+0x100], R20 ;  /* 0x0001001401007387 */ /* 0x0001e20000100a00 */
[----:B------:R-:W-:Y:S01]  /*253f0*/  MOV R0, R22 ;  /* 0x0000001600007202 */ /* 0x000fe20000000f00 */
[----:B------:R-:W-:Y:S02]  /*25400*/  IMAD.MOV.U32 R29, RZ, RZ, R23 ;  /* 0x000000ffff1d7224 */ /* 0x000fe400078e0017 */
[----:B------:R-:W3:Y:S04]  /*25410*/  LDL.LU.64 R22, [R1+0x1a90] ;  /* 0x001a900001167983 */ /* 0x000ee80000300a00 */
[----:B0-----:R-:W3:Y:S01]  /*25420*/  LDL.LU.64 R20, [R1+0x1a88] ;  /* 0x001a880001147983 */ /* 0x001ee20000300a00 */
[----:B--2---:R-:W-:Y:S01]  /*25430*/  HMMA.16816.F32.BF16 R12, R4, R16, R12 ;  /* 0x00000010040c723c */ /* 0x004fe2000004180c */
[----:B------:R-:W-:-:S02]  /*25440*/  MOV R19, R8 ;  /* 0x0000000800137202 */ /* 0x000fc40000000f00 */
[----:B------:R-:W-:-:S05]  /*25450*/  MOV R18, R9 ;  /* 0x0000000900127202 */ /* 0x000fca0000000f00 */
[----:B---3--:R-:W-:Y:S11]  /*25460*/  HMMA.16816.F32.BF16 R20, R4, R24, R20 ;  /* 0x000000180414723c */ /* 0x008ff60000041814 */
[----:B------:R-:W-:Y:S11]  /*25470*/  @!UPT UIADD3 URZ, URZ, URZ, URZ ;  /* 0x0000003f3f3ff290 */ /* 0x000ff6000fffe03f */
[----:B------:R-:W-:Y:S01]  /*25480*/  @!UPT UIADD3 URZ, URZ, URZ, URZ ;  /* 0x0000003f3f3ff290 */ /* 0x000fe2000fffe03f */
[----:B------:R0:W-:Y:S01]  /*25490*/  STL.64 [R1+0x160], R20 ;  /* 0x0001601401007387 */ /* 0x0001e20000100a00 */
[----:B------:R1:W-:Y:S03]  /*254a0*/  STL.64 [R1+0x168], R22 ;  /* 0x0001681601007387 */ /* 0x0003e60000100a00 */
[----:B0-----:R-:W2:Y:S01]  /*254b0*/  LDL.LU R20, [R1+0x10] ;  /* 0x0000100001147983 */ /* 0x001ea20000300800 */
[----:B------:R-:W2:Y:S02]  /*254c0*/  LDL.LU R21, [R1+0x14] ;  /* 0x0000140001157983 */ /* 0x000ea40000300800 */
[----:B-1----:R-:W2:Y:S02]  /*254d0*/  LDL.LU R22, [R1+0x18] ;  /* 0x0000180001167983 */ /* 0x002ea40000300800 */
[----:B------:R-:W2:Y:S01]  /*254e0*/  LDL.LU R23, [R1+0x1c] ;  /* 0x00001c0001177983 */ /* 0x000ea20000300800 */
[----:B------:R-:W2:Y:S01]  /*254f0*/  LDL.LU.64 R8, [R1+0x280] ;  /* 0x0002800001087983 */ /* 0x000ea20000300a00 */
[----:B------:R-:W-:Y:S02]  /*25500*/  STL.64 [R1+0x19f0], R24 ;  /* 0x0019f01801007387 */ /* 0x000fe40000100a00 */
[----:B------:R0:W-:Y:S02]  /*25510*/  STL.64 [R1+0x19e8], R16 ;  /* 0x0019e81001007387 */ /* 0x0001e40000100a00 */
[----:B0-----:R-:W3:Y:S01]  /*25520*/  LDL.LU R16, [R1+0x30] ;  /* 0x0000300001107983 */ /* 0x001ee20000300800 */
[----:B------:R-:W-:Y:S02]  /*25530*/  STL.64 [R1+0x180], R12 ;  /* 0x0001800c01007387 */ /* 0x000fe40000100a00 */
[----:B------:R-:W-:Y:S01]  /*25540*/  STL.64 [R1+0x188], R14 ;  /* 0x0001880e01007387 */ /* 0x000fe20000100a00 */
[----:B------:R-:W-:Y:S01]  /*25550*/  MOV R25, R18 ;  /* 0x0000001200197202 */ /* 0x000fe20000000f00 */
[----:B------:R-:W3:Y:S01]  /*25560*/  LDL.LU R17, [R1+0x34] ;  /* 0x0000340001117983 */ /* 0x000ee20000300800 */
[----:B------:R-:W2:Y:S01]  /*25570*/  LDL.LU R18, [R1+0x38] ;  /* 0x0000380001127983 */ /* 0x000ea20000300800 */
[----:B------:R-:W-:Y:S01]  /*25580*/  MOV R24, R19 ;  /* 0x0000001300187202 */ /* 0x000fe20000000f00 */
[----:B------:R-:W-:-:S02]  /*25590*/  MOV R19, R28 ;  /* 0x0000001c00137202 */ /* 0x000fc40000000f00 */
[----:B------:R-:W4:Y:S04]  /*255a0*/  LDL.LU R28, [R1+0x1a80] ;  /* 0x001a8000011c7983 */ /* 0x000f280000300800 */
[----:B--2---:R-:W-:Y:S01]  /*255b0*/  STL.64 [R1+0x1a00], R18 ;  /* 0x001a001201007387 */ /* 0x004fe20000100a00 */
[----:B---3--:R0:W-:Y:S03]  /*255c0*/  STL.64 [R1+0x19f8], R16 ;  /* 0x0019f81001007387 */ /* 0x0081e60000100a00 */
[----:B0-----:R-:W2:Y:S01]  /*255d0*/  LDL.LU R16, [R1+0x40] ;  /* 0x0000400001107983 */ /* 0x001ea20000300800 */
[----:B------:R-:W2:Y:S01]  /*255e0*/  LDL.LU R17, [R1+0x44] ;  /* 0x0000440001117983 */ /* 0x000ea20000300800 */
[----:B-----5:R-:W-:Y:S01]  /*255f0*/  MOV R18, R2 ;  /* 0x0000000200127202 */ /* 0x020fe20000000f00 */
[----:B----4-:R-:W-:Y:S01]  /*25600*/  IMAD.MOV.U32 R19, RZ, RZ, R3 ;  /* 0x000000ffff137224 */ /* 0x010fe200078e0003 */
[----:B------:R-:W3:Y:S01]  /*25610*/  LDL.LU R2, [R1+0x1a7c] ;  /* 0x001a7c0001027983 */ /* 0x000ee20000300800 */
[----:B------:R-:W4:Y:S02]  /*25620*/  LDL.LU R3, [R1+0x1a78] ;  /* 0x001a780001037983 */ /* 0x000f240000300800 */
[----:B------:R-:W5:Y:S02]  /*25630*/  LDL.LU R12, [R1+0x80] ;  /* 0x00008000010c7983 */ /* 0x000f640000300800 */
[----:B------:R-:W5:Y:S01]  /*25640*/  LDL.LU R13, [R1+0x84] ;  /* 0x00008400010d7983 */ /* 0x000f620000300800 */
[----:B------:R-:W5:Y:S01]  /*25650*/  LDL.LU R14, [R1+0x88] ;  /* 0x00008800010e7983 */ /* 0x000f620000300800 */
[----:B------:R-:W5:Y:S02]  /*25660*/  LDL.LU R15, [R1+0x8c] ;  /* 0x00008c00010f7983 */ /* 0x000f640000300800 */
[----:B------:R-:W-:Y:S01]  /*25670*/  STL.64 [R1+0x1a10], R18 ;  /* 0x001a101201007387 */ /* 0x000fe20000100a00 */
[----:B------:R-:W-:Y:S01]  /*25680*/  HMMA.16816.F32.BF16 R4, R4, R8, R20 ;  /* 0x000000080404723c */ /* 0x000fe20000041814 */
[----:B--2---:R0:W-:Y:S02]  /*25690*/  STL.64 [R1+0x1a08], R16 ;  /* 0x001a081001007387 */ /* 0x0041e40000100a00 */
[----:B0-----:R-:W-:-:S02]  /*256a0*/  MOV R16, R27 ;  /* 0x0000001b00107202 */ /* 0x001fc40000000f00 */
[----:B------:R-:W-:-:S05]  /*256b0*/  MOV R17, R26 ;  /* 0x0000001a00117202 */ /* 0x000fca0000000f00 */
[----:B------:R0:W-:Y:S01]  /*256c0*/  STL.64 [R1+0x1a18], R16 ;  /* 0x001a181001007387 */ /* 0x0001e20000100a00 */
[----:B----4-:R-:W-:Y:S01]  /*256d0*/  IMAD.MOV.U32 R18, RZ, RZ, R3 ;  /* 0x000000ffff127224 */ /* 0x010fe200078e0003 */
[----:B------:R-:W-:Y:S02]  /*256e0*/  MOV R26, R8 ;  /* 0x00000008001a7202 */ /* 0x000fe40000000f00 */
[----:B0-----:R-:W-:Y:S02]  /*256f0*/  MOV R16, R11 ;  /* 0x0000000b00107202 */ /* 0x001fe40000000f00 */
[----:B------:R-:W-:-:S05]  /*25700*/  MOV R17, R10 ;  /* 0x0000000a00117202 */ /* 0x000fca0000000f00 */
[----:B------:R0:W-:Y:S01]  /*25710*/  STL.64 [R1+0x1a30], R16 ;  /* 0x001a301001007387 */ /* 0x0001e20000100a00 */
[----:B------:R-:W-:-:S03]  /*25720*/  MOV R3, R9 ;  /* 0x0000000900037202 */ /* 0x000fc60000000f00 */
[----:B0-----:R-:W2:Y:S01]  /*25730*/  LDL.LU R16, [R1+0x70] ;  /* 0x0000700001107983 */ /* 0x001ea20000300800 */
[----:B------:R-:W2:Y:S02]  /*25740*/  LDL.LU R17, [R1+0x74] ;  /* 0x0000740001117983 */ /* 0x000ea40000300800 */
[----:B------:R-:W4:Y:S02]  /*25750*/  LDL.LU.64 R22, [R1+0x1a70] ;  /* 0x001a700001167983 */ /* 0x000f240000300a00 */
[----:B------:R-:W5:Y:S01]  /*25760*/  LDL.LU.64 R20, [R1+0x1a68] ;  /* 0x001a680001147983 */ /* 0x000f620000300a00 */
[----:B------:R-:W2:Y:S01]  /*25770*/  LDL.LU.64 R10, [R1+0x1a60] ;  /* 0x001a6000010a7983 */ /* 0x000ea20000300a00 */
[----:B------:R-:W4:Y:S02]  /*25780*/  LDL.LU.64 R8, [R1+0x1a58] ;  /* 0x001a580001087983 */ /* 0x000f240000300a00 */
[----:B------:R-:W-:Y:S02]  /*25790*/  STL.64 [R1+0x150], R4 ;  /* 0x0001500401007387 */ /* 0x000fe40000100a00 */
[----:B------:R-:W-:Y:S01]  /*257a0*/  STL [R1+0x158], R6 ;  /* 0x0001580601007387 */ /* 0x000fe20000100800 */
[----:B------:R-:W-:Y:S01]  /*257b0*/  STL [R1+0x1a28], R26 ;  /* 0x001a281a01007387 */ /* 0x000fe20000100800 */
[----:B------:R0:W-:Y:S01]  /*257c0*/  STL.64 [R1+0x1a20], R24 ;  /* 0x001a201801007387 */ /* 0x0001e20000100a00 */
[----:B---3--:R-:W-:Y:S01]  /*257d0*/  MOV R19, R2 ;  /* 0x0000000200137202 */ /* 0x008fe20000000f00 */
[----:B------:R-:W-:Y:S01]  /*257e0*/  MOV R2, R7 ;  /* 0x0000000700027202 */ /* 0x000fe20000000f00 */
[----:B0-----:R-:W3:Y:S01]  /*257f0*/  LDL.LU R24, [R1+0x60] ;  /* 0x0000600001187983 */ /* 0x001ee20000300800 */
[----:B--2---:R-:W-:Y:S01]  /*25800*/  MOV R27, R10 ;  /* 0x0000000a001b7202 */ /* 0x004fe20000000f00 */
[----:B----4-:R-:W-:Y:S01]  /*25810*/  IMAD.MOV.U32 R25, RZ, RZ, R8 ;  /* 0x000000ffff197224 */ /* 0x010fe200078e0008 */
[----:B------:R-:W-:Y:S01]  /*25820*/  MOV R26, R9 ;  /* 0x00000009001a7202 */ /* 0x000fe20000000f00 */
[----:B------:R-:W5:Y:S01]  /*25830*/  LDL.LU R8, [R1+0x1a54] ;  /* 0x001a540001087983 */ /* 0x000f620000300800 */
[----:B------:R-:W5:Y:S02]  /*25840*/  LDL.LU R9, [R1+0x1a50] ;  /* 0x001a500001097983 */ /* 0x000f640000300800 */
[----:B------:R-:W5:Y:S01]  /*25850*/  LDL.LU R10, [R1+0x1a4c] ;  /* 0x001a4c00010a7983 */ /* 0x000f620000300800 */
[----:B------:R0:W1:Y:S04]  /*25860*/  LDSM.16.M88.4 R4, [R11+0x15080] ;  /* 0x015080000b04783b */ /* 0x0000680000000200 */
[----:B0-----:R-:W5:Y:S04]  /*25870*/  LDL.LU R11, [R1+0x1a48] ;  /* 0x001a4800010b7983 */ /* 0x001f680000300800 */
[----:B-1----:R0:W-:Y:S01]  /*25880*/  STL [R1+0x1934], R4 ;  /* 0x0019340401007387 */ /* 0x0021e20000100800 */
[----:B------:R1:W-:Y:S02]  /*25890*/  STL [R1+0x1930], R5 ;  /* 0x0019300501007387 */ /* 0x0003e40000100800 */
[----:B------:R2:W-:Y:S02]  /*258a0*/  STL [R1+0x192c], R6 ;  /* 0x00192c0601007387 */ /* 0x0005e40000100800 */
[----:B------:R-:W-:Y:S01]  /*258b0*/  STL [R1+0x1928], R7 ;  /* 0x0019280701007387 */ /* 0x000fe20000100800 */
[----:B0-----:R-:W4:Y:S01]  /*258c0*/  LDL.LU R4, [R1+0x50] ;  /* 0x0000500001047983 */ /* 0x001f220000300800 */
[----:B-1----:R-:W4:Y:S02]  /*258d0*/  LDL.LU R5, [R1+0x54] ;  /* 0x0000540001057983 */ /* 0x002f240000300800 */
[----:B--2---:R-:W4:Y:S01]  /*258e0*/  LDL.LU R6, [R1+0x58] ;  /* 0x0000580001067983 */ /* 0x004f220000300800 */
[C---:B-----5:R-:W-:Y:S11]  /*258f0*/  HMMA.16816.F32.BF16 R12, R8.reuse, R20, R12 ;  /* 0x00000014080c723c */ /* 0x060ff6000004180c */
[----:B------:R-:W-:Y:S11]  /*25900*/  @!UPT UIADD3 URZ, URZ, URZ, URZ ;  /* 0x0000003f3f3ff290 */ /* 0x000ff6000fffe03f */
[----:B------:R-:W-:Y:S01]  /*25910*/  @!UPT UIADD3 URZ, URZ, URZ, URZ ;  /* 0x0000003f3f3ff290 */ /* 0x000fe2000fffe03f */
[----:B------:R-:W-:Y:S01]  /*25920*/  STL.64 [R1+0x140], R12 ;  /* 0x0001400c01007387 */ /* 0x000fe20000100a00 */
[----:B------:R0:W-:Y:S03]  /*25930*/  STL.64 [R1+0x148], R14 ;  /* 0x0001480e01007387 */ /* 0x0001e60000100a00 */
[----:B0-----:R-:W2:Y:S01]  /*25940*/  LDL.LU.64 R14, [R1+0x1a40] ;  /* 0x001a4000010e7983 */ /* 0x001ea20000300a00 */
[----:B------:R-:W5:Y:S02]  /*25950*/  LDL.LU.64 R12, [R1+0x1a38] ;  /* 0x001a3800010c7983 */ /* 0x000f640000300a00 */
[C---:B-----5:R-:W-:Y:S11]  /*25960*/  HMMA.16816.F32.BF16 R16, R8.reuse, R12, R16 ;  /* 0x0000000c0810723c */ /* 0x060ff60000041810 */
[----:B------:R-:W-:Y:S11]  /*25970*/  @!UPT UIADD3 URZ, URZ, URZ, URZ ;  /* 0x0000003f3f3ff290 */ /* 0x000ff6000fffe03f */
[----:B------:R-:W-:Y:S01]  /*25980*/  @!UPT UIADD3 URZ, URZ, URZ, URZ ;  /* 0x0000003f3f3ff290 */ /* 0x000fe2000fffe03f */
[----:B------:R0:W-:Y:S01]  /*25990*/  STL.64 [R1+0x130], R16 ;  /* 0x0001301001007387 */ /* 0x0001e20000100a00 */
[----:B------:R3:W-:Y:S03]  /*259a0*/  STL.64 [R1+0x138], R18 ;  /* 0x0001381201007387 */ /* 0x0007e60000100a00 */
[----:B0-----:R-:W3:Y:S02]  /*259b0*/  LDL.LU.64 R16, [R1+0x1a30] ;  /* 0x001a300001107983 */ /* 0x001ee40000300a00 */
[----:B---3--:R-:W-:Y:S02]  /*259c0*/  HMMA.16816.F32.BF16 R16, R8, R16, R24 ;  /* 0x000000100810723c */ /* 0x008fe40000041818 */
[----:B------:R-:W3:Y:S01]  /*259d0*/  LDL.LU R26, [R1+0x1a28] ;  /* 0x001a2800011a7983 */ /* 0x000ee20000300800 */
[----:B------:R-:W5:Y:S11]  /*259e0*/  LDL.LU.64 R24, [R1+0x1a20] ;  /* 0x001a200001187983 */ /* 0x000f760000300a00 */
[----:B------:R-:W-:Y:S09]  /*259f0*/  @!UPT UIADD3 URZ, URZ, URZ, URZ ;  /* 0x0000003f3f3ff290 */ /* 0x000ff2000fffe03f */
[----:B------:R0:W-:Y:S01]  /*25a00*/  STL.64 [R1+0x120], R16 ;  /* 0x0001201001007387 */ /* 0x0001e20000100a00 */
[----:B------:R4:W-:Y:S03]  /*25a10*/  STL.64 [R1+0x128], R18 ;  /* 0x0001281201007387 */ /* 0x0009e60000100a00 */
[----:B0-----:R-:W4:Y:S01]  /*25a20*/  LDL.LU.64 R16, [R1+0x1a18] ;  /* 0x001a180001107983 */ /* 0x001f220000300a00 */
[----:B------:R-:W-:-:S07]  /*25a30*/  MOV R7, R28 ;  /* 0x0000001c00077202 */ /* 0x000fce0000000f00 */
[----:B----4-:R-:W-:Y:S11]  /*25a40*/  HMMA.16816.F32.BF16 R16, R8, R16, R4 ;  /* 0x000000100810723c */ /* 0x010ff60000041804 */
[----:B------:R-:W-:Y:S11]  /*25a50*/  @!UPT UIADD3 URZ, URZ, URZ, URZ ;  /* 0x0000003f3f3ff290 */ /* 0x000ff6000fffe03f */
[----:B------:R-:W-:Y:S02]  /*25a60*/  @!UPT UIADD3 URZ, URZ, URZ, URZ ;  /* 0x0000003f3f3ff290 */ /* 0x000fe4000fffe03f */
[----:B------:R-:W-:Y:S02]  /*25a70*/  MOV R6, R18 ;  /* 0x0000001200067202 */ /* 0x000fe40000000f00 */
[----:B------:R-:W-:Y:S02]  /*25a80*/  MOV R7, R19 ;  /* 0x0000001300077202 */ /* 0x000fe40000000f00 */
[----:B------:R-:W-:Y:S01]  /*25a90*/  MOV R4, R16 ;  /* 0x0000001000047202 */ /* 0x000fe20000000f00 */
[----:B------:R-:W-:Y:S01]  /*25aa0*/  IMAD.MOV.U32 R5, RZ, RZ, R17 ;  /* 0x000000ffff057224 */ /* 0x000fe200078e0011 */
[----:B------:R-:W5:Y:S01]  /*25ab0*/  LDL.LU.64 R18, [R1+0x1a10] ;  /* 0x001a100001127983 */ /* 0x000f620000300a00 */
[----:B------:R-:W5:Y:S02]  /*25ac0*/  LDL.LU.64 R16, [R1+0x1a08] ;  /* 0x001a080001107983 */ /* 0x000f640000300a00 */
[----:B------:R-:W-:Y:S02]  /*25ad0*/  STL [R1+0x1944], R7 ;  /* 0x0019440701007387 */ /* 0x000fe40000100800 */
[----:B------:R-:W-:Y:S01]  /*25ae0*/  STL [R1+0x1940], R6 ;  /* 0x0019400601007387 */ /* 0x000fe20000100800 */
[----:B------:R-:W-:Y:S01]  /*25af0*/  STL [R1+0x193c], R5 ;  /* 0x00193c0501007387 */ /* 0x000fe20000100800 */
[----:B------:R3:W-:Y:S02]  /*25b00*/  STL [R1+0x1938], R4 ;  /* 0x0019380401007387 */ /* 0x0007e40000100800 */
[----:B---3--:R-:W-:-:S02]  /*25b10*/  MOV R4, R26 ;  /* 0x0000001a00047202 */ /* 0x008fc40000000f00 */
[C---:B-----5:R-:W-:Y:S01]  /*25b20*/  HMMA.16816.F32.BF16 R24, R8.reuse, R24, R16 ;  /* 0x000000180818723c */ /* 0x060fe20000041810 */
[----:B------:R-:W3:Y:S01]  /*25b30*/  LDL.LU.64 R18, [R1+0x1a00] ;  /* 0x001a000001127983 */ /* 0x000ee20000300a00 */
[----:B------:R-:W3:Y:S11]  /*25b40*/  LDL.LU.64 R16, [R1+0x19f8] ;  /* 0x0019f80001107983 */ /* 0x000ef60000300a00 */
[----:B------:R-:W-:Y:S10]  /*25b50*/  @!UPT UIADD3 URZ, URZ, URZ, URZ ;  /* 0x0000003f3f3ff290 */ /* 0x000ff4000fffe03f */
[----:B------:R0:W-:Y:S01]  /*25b60*/  STL.64 [R1+0xf0], R24 ;  /* 0x0000f01801007387 */ /* 0x0001e20000100a00 */
[----:B------:R3:W-:Y:S03]  /*25b70*/  STL.64 [R1+0xf8], R26 ;  /* 0x0000f81a01007387 */ /* 0x0007e60000100a00 */
[----:B0-----:R-:W3:Y:S02]  /*25b80*/  LDL.LU.64 R24, [R1+0x19f0] ;  /* 0x0019f00001187983 */ /* 0x001ee40000300a00 */
[C---:B---3--:R-:W-:Y:S02]  /*25b90*/  HMMA.16816.F32.BF16 R24, R8.reuse, R24, R16 ;  /* 0x000000180818723c */ /* 0x048fe40000041810 */
[----:B------:R-:W3:Y:S11]  /*25ba0*/  LDL.LU.64 R16, [R1+0x19e8] ;  /* 0x0019e80001107983 */ /* 0x000ef60000300a00 */
[----:B------:R-:W-:Y:S10]  /*25bb0*/  @!UPT UIADD3 URZ, URZ, URZ, URZ ;  /* 0x0000003f3f3ff290 */ /* 0x000ff4000fffe03f */
[----:B------:R-:W-:Y:S01]  /*25bc0*/  STL.64 [R1+0xe0], R24 ;  /* 0x0000e01801007387 */ /* 0x000fe20000100a00 */
[----:B------:R0:W-:Y:S03]  /*25bd0*/  STL.64 [R1+0xe8], R26 ;  /* 0x0000e81a01007387 */ /* 0x0001e60000100a00 */
[----:B0-----:R-:W3:Y:S01]  /*25be0*/  LDL.LU.64 R26, [R1+0x19e0] ;  /* 0x0019e000011a7983 */ /* 0x001ee20000300a00 */
[----:B------:R-:W3:Y:S01]  /*25bf0*/  LDL.LU.64 R24, [R1+0x19d8] ;  /* 0x0019d80001187983 */ /* 0x000ee20000300a00 */
[----:B------:R-:W-:Y:S01]  /*25c00*/  MOV R5, R3 ;  /* 0x0000000300057202 */ /* 0x000fe20000000f00 */
[C---:B---3--:R-:W-:Y:S01]  /*25c10*/  HMMA.16816.F32.BF16 R16, R8.reuse, R16, R24 ;  /* 0x000000100810723c */ /* 0x048fe20000041818 */
[----:B------:R-:W3:Y:S01]  /*25c20*/  LDL.LU.64 R26, [R1+0x19d0] ;  /* 0x0019d000011a7983 */ /* 0x000ee20000300a00 */
[----:B------:R-:W3:Y:S11]  /*25c30*/  LDL.LU.64 R24, [R1+0x19c8] ;  /* 0x0019c80001187983 */ /* 0x000ef60000300a00 */
[----:B------:R-:W-:Y:S10]  /*25c40*/  @!UPT UIADD3 URZ, URZ, URZ, URZ ;  /* 0x0000003f3f3ff290 */ /* 0x000ff4000fffe03f */
[----:B------:R0:W-:Y:S01]  /*25c50*/  STL.64 [R1+0xc0], R16 ;  /* 0x0000c01001007387 */ /* 0x0001e20000100a00 */
[----:B------:R-:W-:Y:S01]  /*25c60*/  IMAD.MOV.U32 R28, RZ, RZ, R18 ;  /* 0x000000ffff1c7224 */ /* 0x000fe200078e0012 */
[----:B------:R-:W-:Y:S02]  /*25c70*/  MOV R3, R19 ;  /* 0x0000001300037202 */ /* 0x000fe40000000f00 */
[----:B------:R-:W4:Y:S04]  /*25c80*/  LDL.LU.64 R18, [R1+0x19c0] ;  /* 0x0019c00001127983 */ /* 0x000f280000300a00 */
[----:B0-----:R-:W4:Y:S01]  /*25c90*/  LDL.LU.64 R16, [R1+0x19b8] ;  /* 0x0019b80001107983 */ /* 0x001f220000300a00 */
[----:B------:R-:W-:Y:S02]  /*25ca0*/  STL [R1+0x194c], R3 ;  /* 0x00194c0301007387 */ /* 0x000fe40000100800 */
[----:B------:R-:W-:Y:S01]  /*25cb0*/  STL [R1+0x1948], R28 ;  /* 0x0019481c01007387 */ /* 0x000fe20000100800 */
[----:B----4-:R-:W-:Y:S01]  /*25cc0*/  HMMA.16816.F32.BF16 R4, R8, R4, R16 ;  /* 0x000000040804723c */ /* 0x010fe20000041810 */
[----:B------:R-:W3:Y:S01]  /*25cd0*/  LDL.LU.64 R18, [R1+0x19b0] ;  /* 0x0019b00001127983 */ /* 0x000ee20000300a00 */
[----:B------:R-:W3:Y:S02]  /*25ce0*/  LDL.LU.64 R16, [R1+0x19a8] ;  /* 0x0019a80001107983 */ /* 0x000ee40000300a00 */
[----:B------:R-:W4:Y:S11]  /*25cf0*/  LDL.LU.64 R10, [R1+0x218] ;  /* 0x00021800010a7983 */ /* 0x000f360000300a00 */
[----:B------:R-:W-:Y:S08]  /*25d00*/  @!UPT UIADD3 URZ, URZ, URZ, URZ ;  /* 0x0000003f3f3ff290 */ /* 0x000ff0000fffe03f */
[----:B------:R0:W-:Y:S01]  /*25d10*/  STL.64 [R1+0xb0], R4 ;  /* 0x0000b00401007387 */ /* 0x0001e20000100a00 */
[----:B------:R-:W-:Y:S01]  /*25d20*/  STL.64 [R1+0xb8], R6 ;  /* 0x0000b80601007387 */ /* 0x000fe20000100a00 */
[----:B0-----:R-:W-:Y:S02]  /*25d30*/  MOV R5, R22 ;  /* 0x0000001600057202 */ /* 0x001fe40000000f00 */
[----:B------:R-:W-:Y:S01]  /*25d40*/  MOV R4, R23 ;  /* 0x0000001700047202 */ /* 0x000fe20000000f00 */
[C---:B---3--:R-:W-:Y:S11]  /*25d50*/  HMMA.16816.F32.BF16 R24, R16.reuse, R22, R24 ;  /* 0x000000161018723c */ /* 0x048ff60000041818 */
[----:B------:R-:W-:Y:S11]  /*25d60*/  @!UPT UIADD3 URZ, URZ, URZ, URZ ;  /* 0x0000003f3f3ff290 */ /* 0x000ff6000fffe03f */
[----:B------:R-:W-:Y:S01]  /*25d70*/  @!UPT UIADD3 URZ, URZ, URZ, URZ ;  /* 0x0000003f3f3ff290 */ /* 0x000fe2000fffe03f */
[----:B------:R-:W-:Y:S01]  /*25d80*/  STL.64 [R1+0xa0], R24 ;  /* 0x0000a01801007387 */ /* 0x000fe20000100a00 */
[----:B------:R0:W-:Y:S02]  /*25d90*/  STL.64 [R1+0xa8], R26 ;  /* 0x0000a81a01007387 */ /* 0x0001e40000100a00 */
[----:B------:R-:W3:Y:S02]  /*25da0*/  LDL.LU.64 R22, [R1+0x19a0] ;  /* 0x0019a00001167983 */ /* 0x000ee40000300a00 */
[----:B------:R-:W3:Y:S01]  /*25db0*/  LDL.LU.64 R20, [R1+0x1998] ;  /* 0x0019980001147983 */ /* 0x000ee20000300a00 */
[----:B0-----:R-:W5:Y:S01]  /*25dc0*/  LDL.LU.64 R26, [R1+0x238] ;  /* 0x00023800011a7983 */ /* 0x001f620000300a00 */
[----:B--2---:R-:W-:Y:S01]  /*25dd0*/  MOV R7, R14 ;  /* 0x0000000e00077202 */ /* 0x004fe20000000f00 */
[----:B------:R-:W-:Y:S01]  /*25de0*/  IMAD.MOV.U32 R6, RZ, RZ, R15 ;  /* 0x000000ffff067224 */ /* 0x000fe200078e000f */
[C---:B---3--:R-:W-:Y:S01]  /*25df0*/  HMMA.16816.F32.BF16 R20, R16.reuse, R14, R20 ;  /* 0x0000000e1014723c */ /* 0x048fe20000041814 */
[----:B-----5:R0:W-:Y:S01]  /*25e00*/  STL.64 [R1+0x1970], R26 ;  /* 0x0019701a01007387 */ /* 0x0201e20000100a00 */
[----:B------:R-:W2:Y:S02]  /*25e10*/  LDL.LU R24, [R1+0xd0] ;  /* 0x0000d00001187983 */ /* 0x000ea40000300800 */
[----:B------:R-:W2:Y:S01]  /*25e20*/  LDL.LU R25, [R1+0xd4] ;  /* 0x0000d40001197983 */ /* 0x000ea20000300800 */
[----:B0-----:R-:W2:Y:S01]  /*25e30*/  LDL.LU R26, [R1+0xd8] ;  /* 0x0000d800011a7983 */ /* 0x001ea20000300800 */
[----:B------:R-:W2:Y:S02]  /*25e40*/  LDL.LU R27, [R1+0xdc] ;  /* 0x0000dc00011b7983 */ /* 0x000ea40000300800 */
[----:B------:R-:W-:Y:S02]  /*25e50*/  STL [R1+0x1954], R4 ;  /* 0x0019540401007387 */ /* 0x000fe40000100800 */
[----:B------:R-:W-:Y:S11]  /*25e60*/  STL [R1+0x1950], R5 ;  /* 0x0019500501007387 */ /* 0x000ff60000100800 */
[----:B------:R-:W-:Y:S02]  /*25e70*/  @!UPT UIADD3 URZ, URZ, URZ, URZ ;  /* 0x0000003f3f3ff290 */ /* 0x000fe4000fffe03f */
[----:B------:R0:W-:Y:S01]  /*25e80*/  STL.64 [R1+0x90], R20 ;  /* 0x0000901401007387 */ /* 0x0001e20000100a00 */
[----:B------:R1:W-:Y:S02]  /*25e90*/  STL.64 [R1+0x98], R22 ;  /* 0x0000981601007387 */ /* 0x0003e40000100a00 */
[----:B------:R-:W3:Y:S02]  /*25ea0*/  LDL.LU.64 R14, [R1+0x1990] ;  /* 0x00199000010e7983 */ /* 0x000ee40000300a00 */
[----:B------:R-:W3:Y:S01]  /*25eb0*/  LDL.LU.64 R12, [R1+0x1988] ;  /* 0x00198800010c7983 */ /* 0x000ee20000300a00 */
[----:B0-----:R-:W5:Y:S01]  /*25ec0*/  LDL.LU R20, [R1+0x100] ;  /* 0x0001000001147983 */ /* 0x001f620000300800 */
[----:B------:R-:W5:Y:S01]  /*25ed0*/  LDL.LU R21, [R1+0x104] ;  /* 0x0001040001157983 */ /* 0x000f620000300800 */
[----:B-1----:R-:W-:Y:S02]  /*25ee0*/  MOV R22, R0 ;  /* 0x0000000000167202 */ /* 0x002fe40000000f00 */
[----:B------:R-:W-:Y:S01]  /*25ef0*/  MOV R23, R29 ;  /* 0x0000001d00177202 */ /* 0x000fe20000000f00 */
[----:B------:R-:W2:Y:S01]  /*25f00*/  LDL.LU R0, [R1+0x1980] ;  /* 0x0019800001007983 */ /* 0x000ea20000300800 */
[----:B------:R-:W2:Y:S02]  /*25f10*/  LDL.LU R29, [R1+0x197c] ;  /* 0x00197c00011d7983 */ /* 0x000ea40000300800 */
[----:B------:R-:W-:Y:S02]  /*25f20*/  STL [R1+0x195c], R6 ;  /* 0x00195c0601007387 */ /* 0x000fe40000100800 */
[----:B------:R0:W-:Y:S02]  /*25f30*/  STL [R1+0x1958], R7 ;  /* 0x0019580701007387 */ /* 0x0001e40000100800 */
[----:B0-----:R-:W3:Y:S01]  /*25f40*/  LDL.LU.64 R6, [R1+0x1f8] ;  /* 0x0001f80001067983 */ /* 0x001ee20000300a00 */
[----:B----4-:R-:W-:Y:S01]  /*25f50*/  IMAD.MOV.U32 R4, RZ, RZ, R10 ;  /* 0x000000ffff047224 */ /* 0x010fe200078e000a */
[----:B------:R-:W-:Y:S01]  /*25f60*/  MOV R5, R11 ;  /* 0x0000000b00057202 */ /* 0x000fe20000000f00 */
[C---:B---3--:R-:W-:Y:S11]  /*25f70*/  HMMA.16816.F32.BF16 R12, R16.reuse, R6, R12 ;  /* 0x00000006100c723c */ /* 0x048ff6000004180c */
[----:B------:R-:W-:Y:S11]  /*25f80*/  @!UPT UIADD3 URZ, URZ, URZ, URZ ;  /* 0x0000003f3f3ff290 */ /* 0x000ff6000fffe03f */
[----:B------:R-:W-:Y:S01]  /*25f90*/  @!UPT UIADD3 URZ, URZ, URZ, URZ ;  /* 0x0000003f3f3ff290 */ /* 0x000fe2000fffe03f */
[----:B------:R-:W-:Y:S01]  /*25fa0*/  STL.64 [R1+0x80], R12 ;  /* 0x0000800c01007387 */ /* 0x000fe20000100a00 */
[----:B------:R2:W-:Y:S02]  /*25fb0*/  STL.64 [R1+0x88], R14 ;  /* 0x0000880e01007387 */ /* 0x0005e40000100a00 */
[----:B--2---:R-:W-:Y:S01]  /*25fc0*/  HMMA.16816.F32.BF16 R12, R16, R10, R24 ;  /* 0x0000000a100c723c */ /* 0x004fe20000041818 */
[----:B------:R-:W0:Y:S11]  /*25fd0*/  LDSM.16.M88.4 R8, [R29+0x14080] ;  /* 0x014080001d08783b */ /* 0x000e360000000200 */
[----:B------:R-:W-:Y:S11]  /*25fe0*/  @!UPT UIADD3 URZ, URZ, URZ, URZ ;  /* 0x0000003f3f3ff290 */ /* 0x000ff6000fffe03f */
[----:B------:R-:W-:Y:S01]  /*25ff0*/  STL.64 [R1+0x70], R12 ;  /* 0x0000700c01007387 */ /* 0x000fe20000100a00 */
[----:B------:R-:W-:Y:S03]  /*26000*/  STL.64 [R1+0x78], R14 ;  /* 0x0000780e01007387 */ /* 0x000fe60000100a00 */
[----:B0-----:R0:W-:Y:S01]  /*26010*/  STL.64 [R1+0x1888], R10 ;  /* 0x0018880a01007387 */ /* 0x0011e20000100a00 */
[----:B------:R-:W-:Y:S01]  /*26020*/  STL.64 [R1+0x1880], R8 ;  /* 0x0018800801007387 */ /* 0x000fe20000100a00 */
[----:B0-----:R-:W-:Y:S02]  /*26030*/  MOV R10, R0 ;  /* 0x00000000000a7202 */ /* 0x001fe40000000f00 */
[----:B------:R-:W2:Y:S01]  /*26040*/  LDL.LU R0, [R1+0x1978] ;  /* 0x0019780001007983 */ /* 0x000ea20000300800 */
[----:B------:R-:W3:Y:S02]  /*26050*/  LDL.LU R11, [R1+0x28c] ;  /* 0x00028c00010b7983 */ /* 0x000ee40000300800 */
[----:B------:R-:W4:Y:S02]  /*26060*/  LDL.LU R12, [R1+0x160] ;  /* 0x00016000010c7983 */ /* 0x000f240000300800 */
[----:B------:R-:W4:Y:S01]  /*26070*/  LDL.LU R13, [R1+0x164] ;  /* 0x00016400010d7983 */ /* 0x000f220000300800 */
[----:B------:R-:W4:Y:S01]  /*26080*/  LDL.LU R14, [R1+0x168] ;  /* 0x00016800010e7983 */ /* 0x000f220000300800 */
[----:B------:R-:W4:Y:S03]  /*26090*/  LDL.LU R15, [R1+0x16c] ;  /* 0x00016c00010f7983 */ /* 0x000f260000300800 */
[----:B--2---:R-:W0:Y:S04]  /*260a0*/  LDSM.16.M88.4 R24, [R0+0x80] ;  /* 0x000080000018783b */ /* 0x004e280000000200 */
[----:B0-----:R-:W-:Y:S01]  /*260b0*/  STL.64 [R1+0x50], R24 ;  /* 0x0000501801007387 */ /* 0x001fe20000100a00 */
[----:B------:R0:W-:Y:S03]  /*260c0*/  STL.64 [R1+0x58], R26 ;  /* 0x0000581a01007387 */ /* 0x0001e60000100a00 */
[----:B0-----:R-:W5:Y:S01]  /*260d0*/  LDL.LU.64 R26, [R1+0x1970] ;  /* 0x00197000011a7983 */ /* 0x001f620000300a00 */
[----:B------:R-:W-:-:S02]  /*260e0*/  MOV R3, R6 ;  /* 0x0000000600037202 */ /* 0x000fc40000000f00 */
[----:B------:R-:W-:Y:S01]  /*260f0*/  MOV R28, R7 ;  /* 0x00000007001c7202 */ /* 0x000fe20000000f00 */
[C---:B-----5:R-:W-:Y:S01]  /*26100*/  HMMA.16816.F32.BF16 R20, R16.reuse, R26, R20 ;  /* 0x0000001a1014723c */ /* 0x060fe20000041814 */
[----:B------:R-:W-:Y:S02]  /*26110*/  MOV R6, R26 ;  /* 0x0000001a00067202 */ /* 0x000fe40000000f00 */
[----:B------:R-:W-:Y:S02]  /*26120*/  MOV R7, R27 ;  /* 0x0000001b00077202 */ /* 0x000fe40000000f00 */
[----:B------:R-:W-:Y:S11]  /*26130*/  LDSM.16.M88.4 R24, [R0+0x4080] ;  /* 0x004080000018783b */ /* 0x000ff60000000200 */
[----:B------:R-:W-:Y:S07]  /*26140*/  @!UPT UIADD3 URZ, URZ, URZ, URZ ;  /* 0x0000003f3f3ff290 */ /* 0x000fee000fffe03f */
[----:B------:R-:W-:Y:S01]  /*26150*/  STL.64 [R1+0x60], R20 ;  /* 0x0000601401007387 */ /* 0x000fe20000100a00 */
[----:B------:R-:W-:Y:S01]  /*26160*/  IMAD.MOV.U32 R9, RZ, RZ, R22 ;  /* 0x000000ffff097224 */ /* 0x000fe200078e0016 */
[----:B------:R-:W-:Y:S02]  /*26170*/  MOV R8, R23 ;  /* 0x0000001700087202 */ /* 0x000fe40000000f00 */
[----:B------:R-:W0:Y:S01]  /*26180*/  LDSM.16.M88.4 R20, [R0+0x2080] ;  /* 0x002080000014783b */ /* 0x000e220000000200 */
[----:B------:R1:W-:Y:S02]  /*26190*/  STL.64 [R1+0x1968], R6 ;  /* 0x0019680601007387 */ /* 0x0003e40000100a00 */
[----:B------:R-:W-:Y:S01]  /*261a0*/  STL.64 [R1+0x1960], R4 ;  /* 0x0019600401007387 */ /* 0x000fe20000100a00 */
[----:B-1----:R-:W2:Y:S01]  /*261b0*/  LDL.LU.64 R6, [R1+0x278] ;  /* 0x0002780001067983 */ /* 0x002ea20000300a00 */
[----:B------:R-:W-:Y:S02]  /*261c0*/  STL [R1+0x18a4], R8 ;  /* 0x0018a40801007387 */ /* 0x000fe40000100800 */
[----:B------:R-:W-:Y:S01]  /*261d0*/  STL [R1+0x18a0], R9 ;  /* 0x0018a00901007387 */ /* 0x000fe20000100800 */
[----:B0-----:R-:W-:Y:S01]  /*261e0*/  STL.64 [R1+0x40], R20 ;  /* 0x0000401401007387 */ /* 0x001fe20000100a00 */
[----:B------:R-:W-:Y:S02]  /*261f0*/  STL.64 [R1+0x48], R22 ;  /* 0x0000481601007387 */ /* 0x000fe40000100a00 */
[----:B------:R-:W0:Y:S04]  /*26200*/  LDSM.16.M88.4 R20, [R0+0x6080] ;  /* 0x006080000014783b */ /* 0x000e280000000200 */
[----:B------:R-:W-:Y:S01]  /*26210*/  STL.64 [R1+0x30], R24 ;  /* 0x0000301801007387 */ /* 0x000fe20000100a00 */
[----:B------:R-:W-:Y:S02]  /*26220*/  STL.64 [R1+0x38], R26 ;  /* 0x0000381a01007387 */ /* 0x000fe40000100a00 */
[----:B------:R-:W1:Y:S02]  /*26230*/  LDSM.16.M88.4 R24, [R0+0x8080] ;  /* 0x008080000018783b */ /* 0x000e640000000200 */
[----:B0-----:R-:W-:Y:S02]  /*26240*/  STL.64 [R1+0x20], R20 ;  /* 0x0000201401007387 */ /* 0x001fe40000100a00 */
[----:B------:R-:W-:Y:S02]  /*26250*/  STL.64 [R1+0x28], R22 ;  /* 0x0000281601007387 */ /* 0x000fe40000100a00 */
[----:B-1----:R-:W-:Y:S02]  /*26260*/  STL.64 [R1+0x10], R24 ;  /* 0x0000101801007387 */ /* 0x002fe40000100a00 */
[----:B------:R-:W-:Y:S02]  /*26270*/  STL.64 [R1+0x18], R26 ;  /* 0x0000181a01007387 */ /* 0x000fe40000100a00 */
[----:B------:R-:W0:Y:S04]  /*26280*/  LDSM.16.M88.4 R24, [R0+0xc080] ;  /* 0x00c080000018783b */ /* 0x000e280000000200 */
[----:B------:R-:W1:Y:S04]  /*26290*/  LDSM.16.M88.4 R20, [R0+0xa080] ;  /* 0x00a080000014783b */ /* 0x000e680000000200 */
[----:B0-----:R-:W-:Y:S01]  /*262a0*/  STL [R1+0x16a4], R26 ;  /* 0x0016a41a01007387 */ /* 0x001fe20000100800 */
[----:B-1----:R-:W-:Y:S02]  /*262b0*/  STL.64 [R1], R20 ;  /* 0x0000001401007387 */ /* 0x002fe40000100a00 */
[----:B------:R-:W-:Y:S02]  /*262c0*/  STL.64 [R1+0x8], R22 ;  /* 0x0000081601007387 */ /* 0x000fe40000100a00 */
[----:B------:R-:W0:Y:S04]  /*262d0*/  LDSM.16.M88.4 R20, [R0+0xe080] ;  /* 0x00e080000014783b */ /* 0x000e280000000200 */
[----:B------:R-:W-:Y:S01]  /*262e0*/  STL [R1+0x16a0], R27 ;  /* 0x0016a01b01007387 */ /* 0x000fe20000100800 */
[----:B------:R1:W-:Y:S03]  /*262f0*/  STL.64 [R1+0x1920], R24 ;  /* 0x0019201801007387 */ /* 0x0003e60000100a00 */
[----:B-1----:R-:W3:Y:S01]  /*26300*/  LDL.LU R24, [R1+0x150] ;  /* 0x0001500001187983 */ /* 0x002ee20000300800 */
[----:B------:R-:W3:Y:S02]  /*26310*/  LDL.LU R25, [R1+0x154] ;  /* 0x0001540001197983 */ /* 0x000ee40000300800 */
[----:B------:R-:W3:Y:S01]  /*26320*/  LDL.LU R26, [R1+0x158] ;  /* 0x00015800011a7983 */ /* 0x000ee20000300800 */
[----:B0-----:R-:W-:Y:S01]  /*26330*/  STL [R1+0x180c], R20 ;  /* 0x00180c1401007387 */ /* 0x001fe20000100800 */
[----:B------:R-:W-:Y:S02]  /*26340*/  STL [R1+0x1808], R21 ;  /* 0x0018081501007387 */ /* 0x000fe40000100800 */
[----:B------:R-:W-:Y:S02]  /*26350*/  STL [R1+0x16ac], R22 ;  /* 0x0016ac1601007387 */ /* 0x000fe40000100800 */
[----:B------:R0:W-:Y:S02]  /*26360*/  STL [R1+0x16a8], R23 ;  /* 0x0016a81701007387 */ /* 0x0001e40000100800 */
[----:B0-----:R-:W4:Y:S01]  /*26370*/  LDL.LU.64 R22, [R1+0x258] ;  /* 0x0002580001167983 */ /* 0x001f220000300a00 */
[----:B------:R-:W-:Y:S01]  /*26380*/  MOV R27, R2 ;  /* 0x00000002001b7202 */ /* 0x000fe20000000f00 */
[----:B----4-:R-:W-:Y:S01]  /*26390*/  HMMA.16816.F32.BF16 R12, R16, R22, R12 ;  /* 0x00000016100c723c */ /* 0x010fe2000004180c */
[----:B------:R-:W-:-:S02]  /*263a0*/  MOV R0, R23 ;  /* 0x0000001700007202 */ /* 0x000fc40000000f00 */
[----:B------:R-:W-:Y:S11]  /*263b0*/  MOV R2, R22 ;  /* 0x0000001600027202 */ /* 0x000ff60000000f00 */
[----:B------:R-:W-:Y:S10]  /*263c0*/  @!UPT UIADD3 URZ, URZ, URZ, URZ ;  /* 0x0000003f3f3ff290 */ /* 0x000ff4000fffe03f */
[----:B------:R-:W-:Y:S02]  /*263d0*/  MOV R23, R13 ;  /* 0x0000000d00177202 */ /* 0x000fe40000000f00 */
[----:B------:R-:W-:Y:S02]  /*263e0*/  MOV R21, R14 ;  /* 0x0000000e00157202 */ /* 0x000fe40000000f00 */
[----:B------:R-:W-:Y:S01]  /*263f0*/  MOV R20, R15 ;  /* 0x0000000f00147202 */ /* 0x000fe20000000f00 */
[----:B------:R-:W-:Y:S04]  /*26400*/  STL [R1+0x1910], R23 ;  /* 0x0019101701007387 */ /* 0x000fe80000100800 */
[----:B------:R0:W-:Y:S02]  /*26410*/  STL.64 [R1+0x1908], R20 ;  /* 0x0019081401007387 */ /* 0x0001e40000100a00 */
[----:B0-----:R-:W4:Y:S01]  /*26420*/  LDL.LU R20, [R1+0x180] ;  /* 0x0001800001147983 */ /* 0x001f220000300800 */
[----:B------:R-:W4:Y:S02]  /*26430*/  LDL.LU R21, [R1+0x184] ;  /* 0x0001840001157983 */ /* 0x000f240000300800 */
[----:B------:R-:W4:Y:S02]  /*26440*/  LDL.LU R22, [R1+0x188] ;  /* 0x0001880001167983 */ /* 0x000f240000300800 */
[----:B------:R-:W4:Y:S02]  /*26450*/  LDL.LU R23, [R1+0x18c] ;  /* 0x00018c0001177983 */ /* 0x000f240000300800 */
[----:B------:R-:W-:-:S02]  /*26460*/  IMAD.MOV.U32 R9, RZ, RZ, R12 ;  /* 0x000000ffff097224 */ /* 0x000fc400078e000c */
[----:B------:R-:W0:Y:S04]  /*26470*/  LDSM.16.M88.4 R12, [R29+0x15080] ;  /* 0x015080001d0c783b */ /* 0x000e280000000200 */
[----:B0-----:R2:W-:Y:S01]  /*26480*/  STL [R1+0x17f4], R14 ;  /* 0x0017f40e01007387 */ /* 0x0015e20000100800 */
[----:B------:R0:W-:Y:S02]  /*26490*/  STL [R1+0x17f0], R15 ;  /* 0x0017f00f01007387 */ /* 0x0001e40000100800 */
[----:B--2---:R-:W-:Y:S01]  /*264a0*/  IMAD.MOV.U32 R14, RZ, RZ, R7 ;  /* 0x000000ffff0e7224 */ /* 0x004fe200078e0007 */
[----:B0-----:R-:W-:Y:S01]  /*264b0*/  MOV R15, R6 ;  /* 0x00000006000f7202 */ /* 0x001fe20000000f00 */
[C---:B----4-:R-:W-:Y:S08]  /*264c0*/  HMMA.16816.F32.BF16 R20, R16.reuse, R6, R20 ;  /* 0x000000061014723c */ /* 0x050ff00000041814 */
[----:B---3--:R-:W-:Y:S01]  /*264d0*/  HMMA.16816.F32.BF16 R16, R16, R10, R24 ;  /* 0x0000000a1010723c */ /* 0x008fe20000041818 */
[----:B------:R-:W2:Y:S01]  /*264e0*/  LDL.LU.64 R6, [R1+0x1968] ;  /* 0x0019680001067983 */ /* 0x000ea20000300a00 */
[----:B------:R-:W3:Y:S11]  /*264f0*/  LDL.LU.64 R4, [R1+0x1960] ;  /* 0x0019600001047983 */ /* 0x000ef60000300a00 */
[----:B------:R-:W-:Y:S02]  /*26500*/  @!UPT UIADD3 URZ, URZ, URZ, URZ ;  /* 0x0000003f3f3ff290 */ /* 0x000fe4000fffe03f */
[----:B------:R-:W-:Y:S01]  /*26510*/  STL.64 [R1+0x1d0], R20 ;  /* 0x0001d01401007387 */ /* 0x000fe20000100a00 */
[----:B------:R-:W-:Y:S01]  /*26520*/  MOV R8, R23 ;  /* 0x0000001700087202 */ /* 0x000fe20000000f00 */
[----:B------:R-:W-:Y:S06]  /*26530*/  STL [R1+0x1d8], R22 ;  /* 0x0001d81601007387 */ /* 0x000fec0000100800 */
[----:B------:R-:W-:Y:S01]  /*26540*/  STL.64 [R1+0x1c0], R16 ;  /* 0x0001c01001007387 */ /* 0x000fe20000100a00 */
[----:B------:R-:W-:Y:S01]  /*26550*/  STL [R1+0x1c8], R18 ;  /* 0x0001c81201007387 */ /* 0x000fe20000100800 */
[----:B------:R-:W-:Y:S02]  /*26560*/  STL.64 [R1+0x18b0], R10 ;  /* 0x0018b00a01007387 */ /* 0x000fe40000100a00 */
[----:B------:R0:W-:Y:S02]  /*26570*/  STL.64 [R1+0x18a8], R8 ;  /* 0x0018a80801007387 */ /* 0x0001e40000100a00 */
[----:B0-----:R-:W4:Y:S01]  /*26580*/  LDL.LU R8, [R1+0xe0] ;  /* 0x0000e00001087983 */ /* 0x001f220000300800 */
[----:B------:R-:W4:Y:S02]  /*26590*/  LDL.LU R9, [R1+0xe4] ;  /* 0x0000e40001097983 */ /* 0x000f240000300800 */
[----:B------:R-:W5:Y:S02]  /*265a0*/  LDL.LU R10, [R1+0xe8] ;  /* 0x0000e800010a7983 */ /* 0x000f640000300800 */
[----:B------:R-:W5:Y:S02]  /*265b0*/  LDL.LU R11, [R1+0xec] ;  /* 0x0000ec00010b7983 */ /* 0x000f640000300800 */
[----:B-----5:R2:W-:Y:S01]  /*265c0*/  STL.64 [R1+0x18c0], R10 ;  /* 0x0018c00a01007387 */ /* 0x0205e20000100a00 */
[----:B----4-:R-:W-:Y:S01]  /*265d0*/  STL.64 [R1+0x18b8], R8 ;  /* 0x0018b80801007387 */ /* 0x010fe20000100a00 */
[----:B--2---:R-:W-:-:S02]  /*265e0*/  MOV R10, R6 ;  /* 0x00000006000a7202 */ /* 0x004fc40000000f00 */
[----:B------:R-:W-:Y:S01]  /*265f0*/  MOV R11, R7 ;  /* 0x00000007000b7202 */ /* 0x000fe20000000f00 */
[----:B------:R-:W2:Y:S01]  /*26600*/  LDL.LU R6, [R1+0x195c] ;  /* 0x00195c0001067983 */ /* 0x000ea20000300800 */
[----:B------:R-:W4:Y:S03]  /*26610*/  LDL.LU R7, [R1+0x1958] ;  /* 0x0019580001077983 */ /* 0x000f260000300800 */
[----:B------:R3:W-:Y:S02]  /*26620*/  STL.64 [R1+0x18d0], R10 ;  /* 0x0018d00a01007387 */ /* 0x0007e40000100a00 */
[----:B---3--:R-:W-:Y:S01]  /*26630*/  IMAD.MOV.U32 R10, RZ, RZ, R4 ;  /* 0x000000ffff0a7224 */ /* 0x008fe200078e0004 */
[----:B------:R-:W-:Y:S01]  /*26640*/  MOV R11, R5 ;  /* 0x00000005000b7202 */ /* 0x000fe20000000f00 */
[----:B------:R-:W3:Y:S01]  /*26650*/  LDL.LU R4, [R1+0x1954] ;  /* 0x0019540001047983 */ /* 0x000ee20000300800 */
[----:B------:R-:W5:Y:S02]  /*26660*/  LDL.LU R5, [R1+0x1950] ;  /* 0x0019500001057983 */ /* 0x000f640000300800 */
[----:B------:R-:W5:Y:S02]  /*26670*/  LDL.LU R24, [R1+0x140] ;  /* 0x0001400001187983 */ /* 0x000f640000300800 */
[----:B------:R-:W5:Y:S01]  /*26680*/  LDL.LU R25, [R1+0x144] ;  /* 0x0001440001197983 */ /* 0x000f620000300800 */
[----:B------:R-:W5:Y:S01]  /*26690*/  LDL.LU R26, [R1+0x148] ;  /* 0x00014800011a7983 */ /* 0x000f620000300800 */
[----:B------:R-:W5:Y:S02]  /*266a0*/  LDL.LU R27, [R1+0x14c] ;  /* 0x00014c00011b7983 */ /* 0x000f640000300800 */
[----:B------:R0:W-:Y:S02]  /*266b0*/  STL.64 [R1+0x18e8], R10 ;  /* 0x0018e80a01007387 */ /* 0x0001e40000100a00 */
[----:B0-----:R-:W-:Y:S01]  /*266c0*/  MOV R10, R3 ;  /* 0x00000003000a7202 */ /* 0x001fe20000000f00 */
[----:B------:R-:W-:Y:S01]  /*266d0*/  IMAD.MOV.U32 R11, RZ, RZ, R28 ;  /* 0x000000ffff0b7224 */ /* 0x000fe200078e001c */
[----:B------:R-:W5:Y:S01]  /*266e0*/  LDL.LU R3, [R1+0x194c] ;  /* 0x00194c0001037983 */ /* 0x000f620000300800 */
[----:B------:R-:W5:Y:S03]  /*266f0*/  LDL.LU R28, [R1+0x1948] ;  /* 0x00194800011c7983 */ /* 0x000f660000300800 */
[----:B------:R2:W-:Y:S01]  /*26700*/  STL.64 [R1+0x1900], R10 ;  /* 0x0019000a01007387 */ /* 0x0005e20000100a00 */
[----:B------:R-:W-:-:S02]  /*26710*/  MOV R29, R19 ;  /* 0x00000013001d7202 */ /* 0x000fc40000000f00 */
[----:B------:R-:W-:Y:S01]  /*26720*/  MOV R18, R15 ;  /* 0x0000000f00127202 */ /* 0x000fe20000000f00 */
[----:B------:R-:W-:Y:S01]  /*26730*/  MOV R19, R14 ;  /* 0x0000000e00137202 */ /* 0x000fe20000000f00 */
[----:B--2---:R-:W-:Y:S02]  /*26740*/  MOV R11, R6 ;  /* 0x00000006000b7202 */ /* 0x004fe40000000f00 */
[----:B----4-:R-:W-:Y:S02]  /*26750*/  MOV R10, R7 ;  /* 0x00000007000a7202 */ /* 0x010fe40000000f00 */
[----:B------:R-:W2:Y:S01]  /*26760*/  LDL.LU R7, [R1+0x1944] ;  /* 0x0019440001077983 */ /* 0x000ea20000300800 */
[----:B------:R-:W4:Y:S02]  /*26770*/  LDL.LU R6, [R1+0x1940] ;  /* 0x0019400001067983 */ /* 0x000f240000300800 */
[----:B------:R3:W-:Y:S02]  /*26780*/  STL.64 [R1+0x1918], R10 ;  /* 0x0019180a01007387 */ /* 0x0007e40000100a00 */
[----:B---3--:R-:W-:-:S02]  /*26790*/  MOV R11, R4 ;  /* 0x00000004000b7202 */ /* 0x008fc40000000f00 */
[----:B-----5:R-:W-:Y:S02]  /*267a0*/  MOV R10, R5 ;  /* 0x00000005000a7202 */ /* 0x020fe40000000f00 */
[----:B------:R-:W3:Y:S01]  /*267b0*/  LDL.LU R5, [R1+0x193c] ;  /* 0x00193c0001057983 */ /* 0x000ee20000300800 */
[----:B------:R-:W5:Y:S02]  /*267c0*/  LDL.LU R4, [R1+0x1938] ;  /* 0x0019380001047983 */ /* 0x000f640000300800 */
[----:B------:R-:W2:Y:S02]  /*267d0*/  LDL.LU R20, [R1+0x130] ;  /* 0x0001300001147983 */ /* 0x000ea40000300800 */
[----:B------:R-:W2:Y:S01]  /*267e0*/  LDL.LU R21, [R1+0x134] ;  /* 0x0001340001157983 */ /* 0x000ea20000300800 */
[----:B------:R-:W2:Y:S01]  /*267f0*/  LDL.LU R22, [R1+0x138] ;  /* 0x0001380001167983 */ /* 0x000ea20000300800 */
[----:B------:R-:W2:Y:S02]  /*26800*/  LDL.LU R23, [R1+0x13c] ;  /* 0x00013c0001177983 */ /* 0x000ea40000300800 */
[----:B------:R0:W-:Y:S02]  /*26810*/  STL.64 [R1+0x18c8], R18 ;  /* 0x0018c81201007387 */ /* 0x0001e40000100a00 */
[----:B------:R-:W2:Y:S01]  /*26820*/  LDL.LU R16, [R1+0xf0] ;  /* 0x0000f00001107983 */ /* 0x000ea20000300800 */
[----:B------:R-:W2:Y:S04]  /*26830*/  LDL.LU R17, [R1+0xf4] ;  /* 0x0000f40001117983 */ /* 0x000ea80000300800 */
[----:B0-----:R-:W2:Y:S01]  /*26840*/  LDL.LU R18, [R1+0xf8] ;  /* 0x0000f80001127983 */ /* 0x001ea20000300800 */
[----:B------:R-:W2:Y:S03]  /*26850*/  LDL.LU R19, [R1+0xfc] ;  /* 0x0000fc0001137983 */ /* 0x000ea60000300800 */
[----:B--2---:R-:W-:Y:S01]  /*26860*/  STL.64 [R1+0x18e0], R18 ;  /* 0x0018e01201007387 */ /* 0x004fe20000100a00 */
[----:B------:R5:W-:Y:S02]  /*26870*/  STL.64 [R1+0x18d8], R16 ;  /* 0x0018d81001007387 */ /* 0x000be40000100a00 */
[----:B-----5:R-:W-:Y:S01]  /*26880*/  IMAD.MOV.U32 R16, RZ, RZ, R4 ;  /* 0x000000ffff107224 */ /* 0x020fe200078e0004 */
[----:B---3--:R-:W-:Y:S01]  /*26890*/  MOV R17, R5 ;  /* 0x0000000500117202 */ /* 0x008fe20000000f00 */
[----:B------:R-:W2:Y:S01]  /*268a0*/  LDL.LU R4, [R1+0x1934] ;  /* 0x0019340001047983 */ /* 0x000ea20000300800 */
[----:B------:R-:W2:Y:S01]  /*268b0*/  LDL.LU R5, [R1+0x1930] ;  /* 0x0019300001057983 */ /* 0x000ea20000300800 */
[----:B----4-:R-:W-:-:S02]  /*268c0*/  MOV R18, R6 ;  /* 0x0000000600127202 */ /* 0x010fc40000000f00 */
[----:B------:R-:W-:Y:S01]  /*268d0*/  MOV R19, R7 ;  /* 0x0000000700137202 */ /* 0x000fe20000000f00 */
[----:B------:R-:W2:Y:S01]  /*268e0*/  LDL.LU R6, [R1+0x192c] ;  /* 0x00192c0001067983 */ /* 0x000ea20000300800 */
[----:B------:R-:W2:Y:S03]  /*268f0*/  LDL.LU R7, [R1+0x1928] ;  /* 0x0019280001077983 */ /* 0x000ea60000300800 */
[----:B------:R-:W-:Y:S01]  /*26900*/  STL.64 [R1+0x18f8], R18 ;  /* 0x0018f81201007387 */ /* 0x000fe20000100a00 */
[----:B------:R0:W-:Y:S03]  /*26910*/  STL.64 [R1+0x18f0], R16 ;  /* 0x0018f01001007387 */ /* 0x0001e60000100a00 */
[----:B0-----:R-:W3:Y:S01]  /*26920*/  LDL.LU R16, [R1+0x120] ;  /* 0x0001200001107983 */ /* 0x001ee20000300800 */
[----:B------:R-:W3:Y:S02]  /*26930*/  LDL.LU R17, [R1+0x124] ;  /* 0x0001240001117983 */ /* 0x000ee40000300800 */
[----:B------:R-:W3:Y:S02]  /*26940*/  LDL.LU R18, [R1+0x128] ;  /* 0x0001280001127983 */ /* 0x000ee40000300800 */
[----:B------:R-:W3:Y:S01]  /*26950*/  LDL.LU R19, [R1+0x12c] ;  /* 0x00012c0001137983 */ /* 0x000ee20000300800 */
[C---:B--2---:R-:W-:Y:S01]  /*26960*/  HMMA.16816.F32.BF16 R8, R4.reuse, R10, R24 ;  /* 0x0000000a0408723c */ /* 0x044fe20000041818 */
[----:B------:R-:W2:Y:S11]  /*26970*/  LDL.LU.64 R24, [R1+0x1920] ;  /* 0x0019200001187983 */ /* 0x000eb60000300a00 */
[----:B------:R-:W-:Y:S11]  /*26980*/  @!UPT UIADD3 URZ, URZ, URZ, URZ ;  /* 0x0000003f3f3ff290 */ /* 0x000ff6000fffe03f */
[----:B------:R-:W-:Y:S01]  /*26990*/  @!UPT UIADD3 URZ, URZ, URZ, URZ ;  /* 0x0000003f3f3ff290 */ /* 0x000fe2000fffe03f */
[----:B------:R-:W-:Y:S02]  /*269a0*/  MOV R26, R10 ;  /* 0x0000000a001a7202 */ /* 0x000fe40000000f00 */
[----:B------:R-:W-:Y:S02]  /*269b0*/  MOV R27, R11 ;  /* 0x0000000b001b7202 */ /* 0x000fe40000000f00 */
[----:B------:R-:W4:Y:S01]  /*269c0*/  LDL.LU.64 R10, [R1+0x1918] ;  /* 0x00191800010a7983 */ /* 0x000f220000300a00 */
[----:B------:R-:W-:Y:S01]  /*269d0*/  MOV R14, R8 ;  /* 0x00000008000e7202 */ /* 0x000fe20000000f00 */
[----:B------:R-:W-:Y:S02]  /*269e0*/  IMAD.MOV.U32 R15, RZ, RZ, R9 ;  /* 0x000000ffff0f7224 */ /* 0x000fe400078e0009 */
[----:B------:R-:W-:Y:S01]  /*269f0*/  STL.64 [R1+0x1818], R26 ;  /* 0x0018181a01007387 */ /* 0x000fe20000100a00 */
[----:B--2---:R0:W-:Y:S04]  /*26a00*/  STL.64 [R1+0x1810], R24 ;  /* 0x0018101801007387 */ /* 0x0041e80000100a00 */
[----:B0-----:R-:W2:Y:S01]  /*26a10*/  LDL.LU R24, [R1+0xc0] ;  /* 0x0000c00001187983 */ /* 0x001ea20000300800 */
[----:B------:R-:W2:Y:S01]  /*26a20*/  LDL.LU R25, [R1+0xc4] ;  /* 0x0000c40001197983 */ /* 0x000ea20000300800 */
[----:B----4-:R-:W-:Y:S02]  /*26a30*/  HMMA.16816.F32.BF16 R8, R4, R10, R20 ;  /* 0x0000000a0408723c */ /* 0x010fe40000041814 */
[----:B------:R0:W-:Y:S01]  /*26a40*/  STL.64 [R1+0x1800], R14 ;  /* 0x0018000e01007387 */ /* 0x0001e20000100a00 */
[----:B------:R-:W-:Y:S02]  /*26a50*/  STL.64 [R1+0x17f8], R12 ;  /* 0x0017f80c01007387 */ /* 0x000fe40000100a00 */
[----:B------:R-:W4:Y:S02]  /*26a60*/  LDL.LU R23, [R1+0x1910] ;  /* 0x0019100001177983 */ /* 0x000f240000300800 */
[----:B------:R-:W5:Y:S02]  /*26a70*/  LDL.LU.64 R20, [R1+0x1908] ;  /* 0x0019080001147983 */ /* 0x000f640000300a00 */
[----:B0-----:R-:W-:Y:S01]  /*26a80*/  IMAD.MOV.U32 R14, RZ, RZ, R2 ;  /* 0x000000ffff0e7224 */ /* 0x001fe200078e0002 */
[----:B------:R-:W-:Y:S11]  /*26a90*/  MOV R15, R0 ;  /* 0x00000000000f7202 */ /* 0x000ff60000000f00 */
[----:B------:R-:W-:Y:S03]  /*26aa0*/  @!UPT UIADD3 URZ, URZ, URZ, URZ ;  /* 0x0000003f3f3ff290 */ /* 0x000fe6000fffe03f */
[----:B------:R-:W-:Y:S01]  /*26ab0*/  MOV R2, R10 ;  /* 0x0000000a00027202 */ /* 0x000fe20000000f00 */
[----:B------:R-:W-:Y:S02]  /*26ac0*/  IMAD.MOV.U32 R0, RZ, RZ, R11 ;  /* 0x000000ffff007224 */ /* 0x000fe400078e000b */
[----:B------:R-:W3:Y:S01]  /*26ad0*/  LDL.LU.64 R10, [R1+0x1900] ;  /* 0x00190000010a7983 */ /* 0x000ee20000300a00 */
[----:B------:R-:W-:Y:S02]  /*26ae0*/  MOV R27, R3 ;  /* 0x00000003001b7202 */ /* 0x000fe40000000f00 */
[----:B------:R-:W-:Y:S01]  /*26af0*/  MOV R22, R8 ;  /* 0x0000000800167202 */ /* 0x000fe20000000f00 */
[----:B------:R-:W-:-:S04]  /*26b00*/  MOV R3, R9 ;  /* 0x0000000900037202 */ /* 0x000fc80000000f00 */
[----:B------:R-:W-:Y:S01]  /*26b10*/  STL [R1+0x1878], R22 ;  /* 0x0018781601007387 */ /* 0x000fe20000100800 */
[C---:B---3--:R-:W-:Y:S03]  /*26b20*/  HMMA.16816.F32.BF16 R8, R4.reuse, R10, R16 ;  /* 0x0000000a0408723c */ /* 0x048fe60000041810 */
[----:B------:R-:W3:Y:S01]  /*26b30*/  LDL.LU.64 R18, [R1+0x18f8] ;  /* 0x0018f80001127983 */ /* 0x000ee20000300a00 */
[----:B------:R-:W3:Y:S11]  /*26b40*/  LDL.LU.64 R16, [R1+0x18f0] ;  /* 0x0018f00001107983 */ /* 0x000ef60000300a00 */
[----:B------:R-:W-:Y:S08]  /*26b50*/  @!UPT UIADD3 URZ, URZ, URZ, URZ ;  /* 0x0000003f3f3ff290 */ /* 0x000ff0000fffe03f */
[----:B------:R-:W-:Y:S01]  /*26b60*/  STL.64 [R1+0x190], R8 ;  /* 0x0001900801007387 */ /* 0x000fe20000100a00 */
[----:B------:R0:W-:Y:S03]  /*26b70*/  STL.64 [R1+0x198], R10 ;  /* 0x0001980a01007387 */ /* 0x0001e60000100a00 */
[----:B0-----:R-:W3:Y:S02]  /*26b80*/  LDL.LU.64 R10, [R1+0x18e8] ;  /* 0x0018e800010a7983 */ /* 0x001ee40000300a00 */
[C---:B---3--:R-:W-:Y:S02]  /*26b90*/  HMMA.16816.F32.BF16 R8, R4.reuse, R10, R16 ;  /* 0x0000000a0408723c */ /* 0x048fe40000041810 */
[----:B------:R-:W3:Y:S01]  /*26ba0*/  LDL.LU.64 R18, [R1+0x18e0] ;  /* 0x0018e00001127983 */ /* 0x000ee20000300a00 */
[----:B------:R-:W3:Y:S11]  /*26bb0*/  LDL.LU.64 R16, [R1+0x18d8] ;  /* 0x0018d80001107983 */ /* 0x000ef60000300a00 */
[----:B------:R-:W-:Y:S09]  /*26bc0*/  @!UPT UIADD3 URZ, URZ, URZ, URZ ;  /* 0x0000003f3f3ff290 */ /* 0x000ff2000fffe03f */
[----:B------:R-:W-:Y:S01]  /*26bd0*/  STL.64 [R1+0x180], R8 ;  /* 0x0001800801007387 */ /* 0x000fe20000100a00 */
[----:B------:R0:W-:Y:S03]  /*26be0*/  STL.64 [R1+0x188], R10 ;  /* 0x0001880a01007387 */ /* 0x0001e60000100a00 */
[----:B0-----:R-:W3:Y:S02]  /*26bf0*/  LDL.LU.64 R10, [R1+0x18d0] ;  /* 0x0018d000010a7983 */ /* 0x001ee40000300a00 */
[C---:B---3--:R-:W-:Y:S02]  /*26c00*/  HMMA.16816.F32.BF16 R8, R4.reuse, R10, R16 ;  /* 0x0000000a0408723c */ /* 0x048fe40000041810 */
[----:B------:R-:W2:Y:S11]  /*26c10*/  LDL.LU.64 R18, [R1+0x18c8] ;  /* 0x0018c80001127983 */ /* 0x000eb60000300a00 */
        /* <DEDUP_REMOVED lines=10> */
[----:B------:R-:W-:Y:S01]  /*26cc0*/  STL.64 [R1+0x160], R12 ;  /* 0x0001600c01007387 */ /* 0x000fe20000100a00 */
[----:B------:R2:W-:Y:S02]  /*26cd0*/  STL.64 [R1+0x168], R14 ;  /* 0x0001680e01007387 */ /* 0x0005e40000100a00 */
[----:B--2---:R-:W-:Y:S11]  /*26ce0*/  HMMA.16816.F32.BF16 R12, R4, R18, R24 ;  /* 0x00000012040c723c */ /* 0x004ff60000041818 */
[----:B------:R-:W-:Y:S11]  /*26cf0*/  @!UPT UIADD3 URZ, URZ, URZ, URZ ;  /* 0x0000003f3f3ff290 */ /* 0x000ff6000fffe03f */
[----:B------:R-:W-:Y:S01]  /*26d00*/  @!UPT UIADD3 URZ, URZ, URZ, URZ ;  /* 0x0000003f3f3ff290 */ /* 0x000fe2000fffe03f */
[----:B------:R0:W-:Y:S01]  /*26d10*/  STL.64 [R1+0x150], R12 ;  /* 0x0001500c01007387 */ /* 0x0001e20000100a00 */
[----:B------:R1:W-:Y:S02]  /*26d20*/  STL [R1+0x158], R14 ;  /* 0x0001580e01007387 */ /* 0x0003e40000100800 */
[----:B------:R-:W2:Y:S01]  /*26d30*/  LDL.LU.64 R24, [R1] ;  /* 0x0000000001187983 */ /* 0x000ea20000300a00 */
[----:B------:R-:W-:Y:S02]  /*26d40*/  MOV R28, R15 ;  /* 0x0000000f001c7202 */ /* 0x000fe40000000f00 */
[----:B---3--:R-:W-:Y:S01]  /*26d50*/  MOV R15, R8 ;  /* 0x00000008000f7202 */ /* 0x008fe20000000f00 */
[----:B--2---:R2:W-:Y:S01]  /*26d60*/  STL.64 [R1+0x1830], R24 ;  /* 0x0018301801007387 */ /* 0x0045e20000100a00 */
[----:B0-----:R-:W3:Y:S02]  /*26d70*/  LDL.LU R12, [R1+0x1d0] ;  /* 0x0001d000010c7983 */ /* 0x001ee40000300800 */
[----:B------:R-:W3:Y:S02]  /*26d80*/  LDL.LU R13, [R1+0x1d4] ;  /* 0x0001d400010d7983 */ /* 0x000ee40000300800 */
[----:B-1----:R-:W3:Y:S01]  /*26d90*/  LDL.LU R14, [R1+0x1d8] ;  /* 0x0001d800010e7983 */ /* 0x002ee20000300800 */
[----:B------:R-:W3:Y:S01]  /*26da0*/  LDL.LU R8, [R1+0x18a4] ;  /* 0x0018a40001087983 */ /* 0x000ee20000300800 */
[----:B------:R-:W3:Y:S03]  /*26db0*/  LDL R27, [R1+0xddc] ;  /* 0x000ddc00011b7983 */ /* 0x000ee60000100800 */
[----:B--2---:R-:W2:Y:S04]  /*26dc0*/  LDL.64 R24, [R1+0x10] ;  /* 0x0000100001187983 */ /* 0x004ea80000100a00 */
[----:B---3--:R-:W0:Y:S04]  /*26dd0*/  LDSM.16.M88.4 R16, [R27+0x14080] ;  /* 0x014080001b10783b */ /* 0x008e280000000200 */
[----:B--2---:R-:W-:Y:S01]  /*26de0*/  STL.64 [R1+0x1848], R24 ;  /* 0x0018481801007387 */ /* 0x004fe20000100a00 */
[----:B------:R5:W-:Y:S02]  /*26df0*/  STL.64 [R1+0x1828], R14 ;  /* 0x0018280e01007387 */ /* 0x000be40000100a00 */
[----:B------:R1:W-:Y:S01]  /*26e00*/  STL.64 [R1+0x1820], R12 ;  /* 0x0018200c01007387 */ /* 0x0003e20000100a00 */
[----:B-----5:R-:W-:-:S02]  /*26e10*/  MOV R15, R20 ;  /* 0x00000014000f7202 */ /* 0x020fc40000000f00 */
[----:B-1----:R-:W-:Y:S01]  /*26e20*/  MOV R12, R9 ;  /* 0x00000009000c7202 */ /* 0x002fe20000000f00 */
[----:B------:R-:W-:Y:S01]  /*26e30*/  IMAD.MOV.U32 R14, RZ, RZ, R21 ;  /* 0x000000ffff0e7224 */ /* 0x000fe200078e0015 */
[----:B------:R-:W2:Y:S01]  /*26e40*/  LDL.LU R9, [R1+0x18a0] ;  /* 0x0018a00001097983 */ /* 0x000ea20000300800 */
[----:B------:R-:W3:Y:S02]  /*26e50*/  LDL.LU R20, [R1+0xa0] ;  /* 0x0000a00001147983 */ /* 0x000ee40000300800 */
[----:B------:R-:W3:Y:S01]  /*26e60*/  LDL.LU R21, [R1+0xa4] ;  /* 0x0000a40001157983 */ /* 0x000ee20000300800 */
[----:B----4-:R-:W-:Y:S01]  /*26e70*/  MOV R13, R23 ;  /* 0x00000017000d7202 */ /* 0x010fe20000000f00 */
[----:B------:R-:W4:Y:S01]  /*26e80*/  LDL.LU R22, [R1+0xa8] ;  /* 0x0000a80001167983 */ /* 0x000f220000300800 */
[----:B------:R-:W4:Y:S03]  /*26e90*/  LDL.LU R23, [R1+0xac] ;  /* 0x0000ac0001177983 */ /* 0x000f260000300800 */
[----:B----4-:R-:W-:Y:S01]  /*26ea0*/  STL.64 [R1+0x1898], R22 ;  /* 0x0018981601007387 */ /* 0x010fe20000100a00 */
[----:B---3--:R1:W-:Y:S03]  /*26eb0*/  STL.64 [R1+0x1890], R20 ;  /* 0x0018901401007387 */ /* 0x0083e60000100a00 */
[----:B-1----:R-:W3:Y:S01]  /*26ec0*/  LDL.LU R20, [R1+0xb0] ;  /* 0x0000b00001147983 */ /* 0x002ee20000300800 */
[----:B------:R-:W3:Y:S02]  /*26ed0*/  LDL.LU R21, [R1+0xb4] ;  /* 0x0000b40001157983 */ /* 0x000ee40000300800 */
[----:B------:R-:W3:Y:S02]  /*26ee0*/  LDL.LU R22, [R1+0xb8] ;  /* 0x0000b80001167983 */ /* 0x000ee40000300800 */
[----:B------:R-:W3:Y:S01]  /*26ef0*/  LDL.LU R23, [R1+0xbc] ;  /* 0x0000bc0001177983 */ /* 0x000ee20000300800 */
[----:B------:R-:W4:Y:S04]  /*26f00*/  LDL.LU.64 R24, [R1+0x20] ;  /* 0x0000200001187983 */ /* 0x000f280000300a00 */
[----:B----4-:R1:W-:Y:S04]  /*26f10*/  STL.64 [R1+0x1850], R24 ;  /* 0x0018501801007387 */ /* 0x0103e80000100a00 */
[----:B-1----:R-:W4:Y:S04]  /*26f20*/  LDL.LU.64 R24, [R1+0x30] ;  /* 0x0000300001187983 */ /* 0x002f280000300a00 */
[----:B----4-:R1:W-:Y:S04]  /*26f30*/  STL.64 [R1+0x1858], R24 ;  /* 0x0018581801007387 */ /* 0x0103e80000100a00 */
[----:B-1----:R-:W4:Y:S04]  /*26f40*/  LDL.LU.64 R24, [R1+0x40] ;  /* 0x0000400001187983 */ /* 0x002f280000300a00 */
[----:B----4-:R1:W-:Y:S04]  /*26f50*/  STL.64 [R1+0x1870], R24 ;  /* 0x0018701801007387 */ /* 0x0103e80000100a00 */
[----:B-1----:R-:W4:Y:S01]  /*26f60*/  LDL.LU.64 R24, [R1+0x50] ;  /* 0x0000500001187983 */ /* 0x002f220000300a00 */
[----:B------:R-:W-:Y:S02]  /*26f70*/  STL.64 [R1+0x1840], R14 ;  /* 0x0018400e01007387 */ /* 0x000fe40000100a00 */
[----:B------:R1:W-:Y:S02]  /*26f80*/  STL.64 [R1+0x1838], R12 ;  /* 0x0018380c01007387 */ /* 0x0003e40000100a00 */
[----:B-1----:R-:W5:Y:S01]  /*26f90*/  LDL.LU R12, [R1+0x60] ;  /* 0x00006000010c7983 */ /* 0x002f620000300800 */
[----:B------:R-:W5:Y:S01]  /*26fa0*/  LDL.LU R13, [R1+0x64] ;  /* 0x00006400010d7983 */ /* 0x000f620000300800 */
[----:B--2---:R-:W-:-:S02]  /*26fb0*/  MOV R14, R9 ;  /* 0x00000009000e7202 */ /* 0x004fc40000000f00 */
[----:B------:R-:W-:-:S05]  /*26fc0*/  MOV R15, R8 ;  /* 0x00000008000f7202 */ /* 0x000fca0000000f00 */
[----:B------:R-:W-:Y:S01]  /*26fd0*/  STL.64 [R1+0x1868], R14 ;  /* 0x0018680e01007387 */ /* 0x000fe20000100a00 */
[----:B---3--:R-:W-:Y:S03]  /*26fe0*/  HMMA.16816.F32.BF16 R4, R4, R10, R20 ;  /* 0x0000000a0404723c */ /* 0x008fe60000041814 */
[----:B-----5:R1:W-:Y:S04]  /*26ff0*/  STL.64 [R1+0x1860], R12 ;  /* 0x0018600c01007387 */ /* 0x0203e80000100a00 */
[----:B-1----:R-:W2:Y:S01]  /*27000*/  LDL.LU R12, [R1+0x90] ;  /* 0x00009000010c7983 */ /* 0x002ea20000300800 */
[----:B------:R-:W2:Y:S02]  /*27010*/  LDL.LU R13, [R1+0x94] ;  /* 0x00009400010d7983 */ /* 0x000ea40000300800 */
[----:B------:R-:W2:Y:S02]  /*27020*/  LDL.LU R14, [R1+0x98] ;  /* 0x00009800010e7983 */ /* 0x000ea40000300800 */
[----:B------:R-:W2:Y:S01]  /*27030*/  LDL.LU R15, [R1+0x9c] ;  /* 0x00009c00010f7983 */ /* 0x000ea20000300800 */
[----:B------:R-:W-:Y:S01]  /*27040*/  STL [R1+0x17c8], R28 ;  /* 0x0017c81c01007387 */ /* 0x000fe20000100800 */
[----:B0-----:R-:W-:Y:S02]  /*27050*/  STL [R1+0x1758], R19 ;  /* 0x0017581301007387 */ /* 0x001fe40000100800 */
[----:B------:R-:W-:Y:S02]  /*27060*/  STL [R1+0x1778], R18 ;  /* 0x0017781201007387 */ /* 0x000fe40000100800 */
[----:B------:R0:W-:Y:S02]  /*27070*/  STL.64 [R1+0x1770], R16 ;  /* 0x0017701001007387 */ /* 0x0001e40000100a00 */
[----:B0-----:R-:W3:Y:S01]  /*27080*/  LDL.LU R16, [R1+0x80] ;  /* 0x0000800001107983 */ /* 0x001ee20000300800 */
[----:B------:R-:W3:Y:S02]  /*27090*/  LDL.LU R17, [R1+0x84] ;  /* 0x0000840001117983 */ /* 0x000ee40000300800 */
[----:B------:R-:W3:Y:S02]  /*270a0*/  LDL.LU R18, [R1+0x88] ;  /* 0x0000880001127983 */ /* 0x000ee40000300800 */
[----:B------:R-:W3:Y:S01]  /*270b0*/  LDL.LU R19, [R1+0x8c] ;  /* 0x00008c0001137983 */ /* 0x000ee20000300800 */
[----:B------:R-:W4:Y:S01]  /*270c0*/  LDL.LU.64 R22, [R1+0x1898] ;  /* 0x0018980001167983 */ /* 0x000f220000300a00 */
[----:B------:R-:W4:Y:S02]  /*270d0*/  LDL.LU.64 R20, [R1+0x1890] ;  /* 0x0018900001147983 */ /* 0x000f240000300a00 */
[----:B------:R-:W4:Y:S02]  /*270e0*/  LDL.LU.64 R10, [R1+0x1888] ;  /* 0x00188800010a7983 */ /* 0x000f240000300a00 */
[----:B------:R-:W4:Y:S01]  /*270f0*/  LDL.LU.64 R8, [R1+0x1880] ;  /* 0x0018800001087983 */ /* 0x000f220000300a00 */
[----:B------:R-:W-:Y:S01]  /*27100*/  STL.64 [R1+0x140], R4 ;  /* 0x0001400401007387 */ /* 0x000fe20000100a00 */
[----:B------:R-:W-:Y:S02]  /*27110*/  STL.64 [R1+0x148], R6 ;  /* 0x0001480601007387 */ /* 0x000fe40000100a00 */
[----:B------:R-:W0:Y:S02]  /*27120*/  LDSM.16.M88.4 R4, [R27+0x15080] ;  /* 0x015080001b04783b */ /* 0x000e240000000200 */
[----:B0-----:R-:W-:Y:S02]  /*27130*/  STL.64 [R1+0x1678], R6 ;  /* 0x0016780601007387 */ /* 0x001fe40000100a00 */
[----:B------:R0:W-:Y:S02]  /*27140*/  STL.64 [R1+0x1670], R4 ;  /* 0x0016700401007387 */ /* 0x0001e40000100a00 */
[----:B0-----:R-:W5:Y:S01]  /*27150*/  LDL.LU R4, [R1+0x1c0] ;  /* 0x0001c00001047983 */ /* 0x001f620000300800 */
[----:B------:R-:W5:Y:S02]  /*27160*/  LDL.LU R5, [R1+0x1c4] ;  /* 0x0001c40001057983 */ /* 0x000f640000300800 */
[----:B------:R-:W5:Y:S01]  /*27170*/  LDL.LU R6, [R1+0x1c8] ;  /* 0x0001c80001067983 */ /* 0x000f620000300800 */
[C---:B----4-:R-:W-:Y:S11]  /*27180*/  HMMA.16816.F32.BF16 R20, R8.reuse, R24, R20 ;  /* 0x000000180814723c */ /* 0x050ff60000041814 */
[----:B------:R-:W-:Y:S11]  /*27190*/  @!UPT UIADD3 URZ, URZ, URZ, URZ ;  /* 0x0000003f3f3ff290 */ /* 0x000ff6000fffe03f */
[----:B------:R-:W-:Y:S01]  /*271a0*/  @!UPT UIADD3 URZ, URZ, URZ, URZ ;  /* 0x0000003f3f3ff290 */ /* 0x000fe2000fffe03f */
[----:B------:R0:W-:Y:S01]  /*271b0*/  STL.64 [R1+0x130], R20 ;  /* 0x0001301401007387 */ /* 0x0001e20000100a00 */
[----:B------:R1:W-:Y:S02]  /*271c0*/  STL.64 [R1+0x138], R22 ;  /* 0x0001381601007387 */ /* 0x0003e40000100a00 */
[----:B0-----:R-:W-:Y:S01]  /*271d0*/  IMAD.MOV.U32 R20, RZ, RZ, R24 ;  /* 0x000000ffff147224 */ /* 0x001fe200078e0018 */
[----:B-1----:R-:W4:Y:S01]  /*271e0*/  LDL.LU R22, [R1+0x1878] ;  /* 0x0018780001167983 */ /* 0x002f220000300800 */
[----:B------:R-:W-:Y:S02]  /*271f0*/  MOV R21, R25 ;  /* 0x0000001900157202 */ /* 0x000fe40000000f00 */
[----:B------:R-:W2:Y:S01]  /*27200*/  LDL.LU.64 R24, [R1+0x1870] ;  /* 0x0018700001187983 */ /* 0x000ea20000300a00 */
[----:B------:R-:W-:Y:S01]  /*27210*/  MOV R7, R29 ;  /* 0x0000001d00077202 */ /* 0x000fe20000000f00 */
[----:B--2---:R-:W-:Y:S01]  /*27220*/  HMMA.16816.F32.BF16 R12, R8, R24, R12 ;  /* 0x00000018080c723c */ /* 0x004fe2000004180c */
[----:B------:R-:W-:-:S02]  /*27230*/  MOV R29, R24 ;  /* 0x00000018001d7202 */ /* 0x000fc40000000f00 */
[----:B------:R-:W-:Y:S11]  /*27240*/  MOV R23, R25 ;  /* 0x0000001900177202 */ /* 0x000ff60000000f00 */
[----:B------:R-:W-:Y:S09]  /*27250*/  @!UPT UIADD3 URZ, URZ, URZ, URZ ;  /* 0x0000003f3f3ff290 */ /* 0x000ff2000fffe03f */
[----:B------:R-:W-:Y:S01]  /*27260*/  STL.64 [R1+0x120], R12 ;  /* 0x0001200c01007387 */ /* 0x000fe20000100a00 */
[----:B------:R0:W-:Y:S03]  /*27270*/  STL.64 [R1+0x128], R14 ;  /* 0x0001280e01007387 */ /* 0x0001e60000100a00 */
[----:B0-----:R-:W2:Y:S01]  /*27280*/  LDL.LU.64 R14, [R1+0x1868] ;  /* 0x00186800010e7983 */ /* 0x001ea20000300a00 */
[----:B------:R-:W2:Y:S02]  /*27290*/  LDL.LU.64 R12, [R1+0x1860] ;  /* 0x00186000010c7983 */ /* 0x000ea40000300a00 */
[----:B------:R-:W3:Y:S02]  /*272a0*/  LDL.LU.64 R24, [R1+0x1858] ;  /* 0x0018580001187983 */ /* 0x000ee40000300a00 */
[C---:B---3--:R-:W-:Y:S11]  /*272b0*/  HMMA.16816.F32.BF16 R16, R8.reuse, R24, R16 ;  /* 0x000000180810723c */ /* 0x048ff60000041810 */
[----:B------:R-:W-:Y:S11]  /*272c0*/  @!UPT UIADD3 URZ, URZ, URZ, URZ ;  /* 0x0000003f3f3ff290 */ /* 0x000ff6000fffe03f */
[----:B------:R-:W-:Y:S01]  /*272d0*/  @!UPT UIADD3 URZ, URZ, URZ, URZ ;  /* 0x0000003f3f3ff290 */ /* 0x000fe2000fffe03f */
[----:B------:R0:W-:Y:S01]  /*272e0*/  STL.64 [R1+0x110], R16 ;  /* 0x0001101001007387 */ /* 0x0001e20000100a00 */
[----:B------:R-:W-:Y:S01]  /*272f0*/  STL.64 [R1+0x118], R18 ;  /* 0x0001181201007387 */ /* 0x000fe20000100a00 */
[----:B0-----:R-:W-:Y:S01]  /*27300*/  MOV R17, R24 ;  /* 0x0000001800117202 */ /* 0x001fe20000000f00 */
[----:B------:R-:W-:Y:S02]  /*27310*/  IMAD.MOV.U32 R16, RZ, RZ, R25 ;  /* 0x000000ffff107224 */ /* 0x000fe400078e0019 */
[----:B------:R-:W3:Y:S02]  /*27320*/  LDL.LU.64 R24, [R1+0x1850] ;  /* 0x0018500001187983 */ /* 0x000ee40000300a00 */
[----:B------:R-:W-:Y:S02]  /*27330*/  STL [R1+0x17d0], R17 ;  /* 0x0017d01101007387 */ /* 0x000fe40000100800 */
[----:B------:R0:W-:Y:S02]  /*27340*/  STL [R1+0x17cc], R16 ;  /* 0x0017cc1001007387 */ /* 0x0001e40000100800 */
[----:B0-----:R-:W3:Y:S01]  /*27350*/  LDL.LU R16, [R1+0x70] ;  /* 0x0000700001107983 */ /* 0x001ee20000300800 */
[----:B------:R-:W3:Y:S02]  /*27360*/  LDL.LU R17, [R1+0x74] ;  /* 0x0000740001117983 */ /* 0x000ee40000300800 */
[----:B------:R-:W3:Y:S02]  /*27370*/  LDL.LU R18, [R1+0x78] ;  /* 0x0000780001127983 */ /* 0x000ee40000300800 */
[----:B------:R-:W3:Y:S02]  /*27380*/  LDL.LU R19, [R1+0x7c] ;  /* 0x00007c0001137983 */ /* 0x000ee40000300800 */
[C---:B---3--:R-:W-:Y:S11]  /*27390*/  HMMA.16816.F32.BF16 R16, R8.reuse, R24, R16 ;  /* 0x000000180810723c */ /* 0x048ff60000041810 */
[----:B------:R-:W-:Y:S11]  /*273a0*/  @!UPT UIADD3 URZ, URZ, URZ, URZ ;  /* 0x0000003f3f3ff290 */ /* 0x000ff6000fffe03f */
[----:B------:R-:W-:Y:S01]  /*273b0*/  @!UPT UIADD3 URZ, URZ, URZ, URZ ;  /* 0x0000003f3f3ff290 */ /* 0x000fe2000fffe03f */
[----:B------:R-:W-:Y:S01]  /*273c0*/  STL.64 [R1+0x100], R16 ;  /* 0x0001001001007387 */ /* 0x000fe20000100a00 */
[----:B------:R0:W-:Y:S02]  /*273d0*/  STL.64 [R1+0x108], R18 ;  /* 0x0001081201007387 */ /* 0x0001e40000100a00 */
[----:B0-----:R-:W-:Y:S02]  /*273e0*/  MOV R19, R24 ;  /* 0x0000001800137202 */ /* 0x001fe40000000f00 */
[----:B------:R-:W-:Y:S02]  /*273f0*/  MOV R18, R25 ;  /* 0x0000001900127202 */ /* 0x000fe40000000f00 */
[----:B------:R-:W2:Y:S02]  /*27400*/  LDL.LU.64 R24, [R1+0x1848] ;  /* 0x0018480001187983 */ /* 0x000ea40000300a00 */
[C---:B--2---:R-:W-:Y:S01]  /*27410*/  HMMA.16816.F32.BF16 R12, R8.reuse, R24, R12 ;  /* 0x00000018080c723c */ /* 0x044fe2000004180c */
[----:B------:R-:W-:Y:S11]  /*27420*/  MOV R28, R25 ;  /* 0x00000019001c7202 */ /* 0x000ff60000000f00 */
[----:B------:R-:W-:Y:S11]  /*27430*/  @!UPT UIADD3 URZ, URZ, URZ, URZ ;  /* 0x0000003f3f3ff290 */ /* 0x000ff6000fffe03f */
[----:B------:R-:W-:Y:S01]  /*27440*/  STL.64 [R1+0xf0], R12 ;  /* 0x0000f00c01007387 */ /* 0x000fe20000100a00 */
[----:B------:R0:W-:Y:S03]  /*27450*/  STL.64 [R1+0xf8], R14 ;  /* 0x0000f80e01007387 */ /* 0x0001e60000100a00 */
[----:B0-----:R-:W2:Y:S01]  /*27460*/  LDL.LU.64 R14, [R1+0x1840] ;  /* 0x00184000010e7983 */ /* 0x001ea20000300a00 */
[----:B------:R-:W2:Y:S02]  /*27470*/  LDL.LU.64 R12, [R1+0x1838] ;  /* 0x00183800010c7983 */ /* 0x000ea40000300a00 */
[----:B------:R-:W2:Y:S02]  /*27480*/  LDL.LU.64 R24, [R1+0x1830] ;  /* 0x0018300001187983 */ /* 0x000ea40000300a00 */
[----:B--2---:R-:W-:Y:S01]  /*27490*/  HMMA.16816.F32.BF16 R12, R8, R24, R12 ;  /* 0x00000018080c723c */ /* 0x004fe2000004180c */
[----:B------:R-:W-:Y:S01]  /*274a0*/  MOV R17, R24 ;  /* 0x0000001800117202 */ /* 0x000fe20000000f00 */
[----:B------:R-:W-:Y:S11]  /*274b0*/  IMAD.MOV.U32 R16, RZ, RZ, R25 ;  /* 0x000000ffff107224 */ /* 0x000ff600078e0019 */
[----:B------:R-:W-:Y:S10]  /*274c0*/  @!UPT UIADD3 URZ, URZ, URZ, URZ ;  /* 0x0000003f3f3ff290 */ /* 0x000ff4000fffe03f */
[----:B------:R-:W-:Y:S01]  /*274d0*/  STL.64 [R1+0xe0], R12 ;  /* 0x0000e00c01007387 */ /* 0x000fe20000100a00 */
[----:B------:R0:W-:Y:S03]  /*274e0*/  STL.64 [R1+0xe8], R14 ;  /* 0x0000e80e01007387 */ /* 0x0001e60000100a00 */
[----:B0-----:R-:W2:Y:S01]  /*274f0*/  LDL.LU.64 R14, [R1+0x1828] ;  /* 0x00182800010e7983 */ /* 0x001ea20000300a00 */
[----:B------:R-:W2:Y:S02]  /*27500*/  LDL.LU.64 R12, [R1+0x1820] ;  /* 0x00182000010c7983 */ /* 0x000ea40000300a00 */
[----:B------:R-:W3:Y:S02]  /*27510*/  LDL.LU.64 R26, [R1+0x1818] ;  /* 0x00181800011a7983 */ /* 0x000ee40000300a00 */
[----:B------:R-:W2:Y:S01]  /*27520*/  LDL.LU.64 R24, [R1+0x1810] ;  /* 0x0018100001187983 */ /* 0x000ea20000300a00 */
[----:B------:R-:W-:Y:S01]  /*27530*/  STL.64 [R1+0x17e0], R18 ;  /* 0x0017e01201007387 */ /* 0x000fe20000100a00 */
[----:B------:R0:W-:Y:S02]  /*27540*/  STL.64 [R1+0x17d8], R16 ;  /* 0x0017d81001007387 */ /* 0x0001e40000100a00 */
[----:B0-----:R-:W-:-:S02]  /*27550*/  MOV R16, R20 ;  /* 0x0000001400107202 */ /* 0x001fc40000000f00 */
[----:B------:R-:W-:Y:S01]  /*27560*/  MOV R17, R21 ;  /* 0x0000001500117202 */ /* 0x000fe20000000f00 */
[----:B------:R-:W5:Y:S01]  /*27570*/  LDL.LU R20, [R1+0x180c] ;  /* 0x00180c0001147983 */ /* 0x000f620000300800 */
[----:B------:R-:W5:Y:S01]  /*27580*/  LDL.LU R21, [R1+0x1808] ;  /* 0x0018080001157983 */ /* 0x000f620000300800 */
[C---:B--2---:R-:W-:Y:S11]  /*27590*/  HMMA.16816.F32.BF16 R12, R8.reuse, R24, R12 ;  /* 0x00000018080c723c */ /* 0x044ff6000004180c */
[----:B------:R-:W-:Y:S11]  /*275a0*/  @!UPT UIADD3 URZ, URZ, URZ, URZ ;  /* 0x0000003f3f3ff290 */ /* 0x000ff6000fffe03f */
[----:B------:R-:W-:Y:S01]  /*275b0*/  @!UPT UIADD3 URZ, URZ, URZ, URZ ;  /* 0x0000003f3f3ff290 */ /* 0x000fe2000fffe03f */
[----:B------:R-:W-:Y:S01]  /*275c0*/  STL.64 [R1+0xd0], R12 ;  /* 0x0000d00c01007387 */ /* 0x000fe20000100a00 */
[----:B------:R0:W-:Y:S03]  /*275d0*/  STL.64 [R1+0xd8], R14 ;  /* 0x0000d80e01007387 */ /* 0x0001e60000100a00 */
[----:B0-----:R-:W2:Y:S01]  /*275e0*/  LDL.LU.64 R14, [R1+0x1800] ;  /* 0x00180000010e7983 */ /* 0x001ea20000300a00 */
[----:B------:R-:W3:Y:S02]  /*275f0*/  LDL.LU.64 R12, [R1+0x17f8] ;  /* 0x0017f800010c7983 */ /* 0x000ee40000300a00 */
[----:B------:R2:W-:Y:S02]  /*27600*/  STL.64 [R1+0x17e8], R24 ;  /* 0x0017e81801007387 */ /* 0x0005e40000100a00 */
[----:B--2---:R-:W-:Y:S02]  /*27610*/  MOV R24, R14 ;  /* 0x0000000e00187202 */ /* 0x004fe40000000f00 */
[----:B------:R-:W-:Y:S01]  /*27620*/  MOV R25, R15 ;  /* 0x0000000f00197202 */ /* 0x000fe20000000f00 */
[----:B------:R-:W3:Y:S01]  /*27630*/  LDL.LU R14, [R1+0x17f4] ;  /* 0x0017f400010e7983 */ /* 0x000ee20000300800 */
[----:B------:R-:W3:Y:S01]  /*27640*/  LDL.LU R15, [R1+0x17f0] ;  /* 0x0017f000010f7983 */ /* 0x000ee20000300800 */
[----:B-----5:R-:W-:Y:S07]  /*27650*/  HMMA.16816.F32.BF16 R4, R8, R20, R4 ;  /* 0x000000140804723c */ /* 0x020fee0000041804 */
[----:B------:R-:W-:Y:S11]  /*27660*/  IMAD.MOV.U32 R8, RZ, RZ, R29 ;  /* 0x000000ffff087224 */ /* 0x000ff600078e001d */
[----:B------:R-:W-:Y:S05]  /*27670*/  @!UPT UIADD3 URZ, URZ, URZ, URZ ;  /* 0x0000003f3f3ff290 */ /* 0x000fea000fffe03f */
[----:B------:R0:W-:Y:S01]  /*27680*/  STL.64 [R1+0x1688], R6 ;  /* 0x0016880601007387 */ /* 0x0001e20000100a00 */
[----:B------:R1:W-:Y:S01]  /*27690*/  STL.64 [R1+0x1680], R4 ;  /* 0x0016800401007387 */ /* 0x0003e20000100a00 */
[----:B0-----:R-:W-:Y:S01]  /*276a0*/  MOV R6, R2 ;  /* 0x0000000200067202 */ /* 0x001fe20000000f00 */
[----:B------:R-:W-:Y:S01]  /*276b0*/  IMAD.MOV.U32 R7, RZ, RZ, R0 ;  /* 0x000000ffff077224 */ /* 0x000fe200078e0000 */
[----:B-1----:R-:W-:Y:S01]  /*276c0*/  MOV R5, R3 ;  /* 0x0000000300057202 */ /* 0x002fe20000000f00 */
[----:B---3--:R-:W-:Y:S01]  /*276d0*/  HMMA.16816.F32.BF16 R16, R12, R16, R24 ;  /* 0x000000100c10723c */ /* 0x008fe20000041818 */
[----:B------:R-:W2:Y:S11]  /*276e0*/  LDL.LU.64 R24, [R1+0x17e8] ;  /* 0x0017e80001187983 */ /* 0x000eb60000300a00 */
[----:B------:R-:W-:Y:S11]  /*276f0*/  @!UPT UIADD3 URZ, URZ, URZ, URZ ;  /* 0x0000003f3f3ff290 */ /* 0x000ff6000fffe03f */
[----:B------:R-:W-:Y:S01]  /*27700*/  @!UPT UIADD3 URZ, URZ, URZ, URZ ;  /* 0x0000003f3f3ff290 */ /* 0x000fe2000fffe03f */
[----:B------:R-:W-:Y:S02]  /*27710*/  MOV R0, R18 ;  /* 0x0000001200007202 */ /* 0x000fe40000000f00 */
[----:B------:R-:W-:Y:S02]  /*27720*/  MOV R2, R19 ;  /* 0x0000001300027202 */ /* 0x000fe40000000f00 */
[----:B------:R-:W-:Y:S02]  /*27730*/  MOV R3, R16 ;  /* 0x0000001000037202 */ /* 0x000fe40000000f00 */
[----:B------:R-:W-:Y:S01]  /*27740*/  MOV R29, R17 ;  /* 0x00000011001d7202 */ /* 0x000fe20000000f00 */
[----:B------:R-:W3:Y:S01]  /*27750*/  LDL.LU.64 R18, [R1+0x17e0] ;  /* 0x0017e00001127983 */ /* 0x000ee20000300a00 */
[----:B------:R-:W5:Y:S01]  /*27760*/  LDL.LU.64 R16, [R1+0x17d8] ;  /* 0x0017d80001107983 */ /* 0x000f620000300a00 */
[----:B------:R-:W-:Y:S02]  /*27770*/  MOV R9, R23 ;  /* 0x0000001700097202 */ /* 0x000fe40000000f00 */
[----:B----4-:R-:W-:-:S07]  /*27780*/  MOV R4, R22 ;  /* 0x0000001600047202 */ /* 0x010fce0000000f00 */
[----:B------:R-:W-:Y:S01]  /*27790*/  HMMA.16816.F32.BF16 R4, R12, R8, R4 ;  /* 0x000000080c04723c */ /* 0x000fe20000041804 */
[----:B------:R-:W-:Y:S01]  /*277a0*/  STL [R1+0x16bc], R2 ;  /* 0x0016bc0201007387 */ /* 0x000fe20000100800 */
[----:B------:R-:W-:Y:S02]  /*277b0*/  STL [R1+0x16b8], R0 ;  /* 0x0016b80001007387 */ /* 0x000fe40000100800 */
[----:B------:R-:W-:Y:S02]  /*277c0*/  STL [R1+0x16b4], R29 ;  /* 0x0016b41d01007387 */ /* 0x000fe40000100800 */
[----:B------:R-:W-:Y:S11]  /*277d0*/  STL [R1+0x16b0], R3 ;  /* 0x0016b00301007387 */ /* 0x000ff60000100800 */
[----:B------:R-:W-:Y:S07]  /*277e0*/  @!UPT UIADD3 URZ, URZ, URZ, URZ ;  /* 0x0000003f3f3ff290 */ /* 0x000fee000fffe03f */
[----:B------:R-:W-:Y:S01]  /*277f0*/  IMAD.MOV.U32 R22, RZ, RZ, R4 ;  /* 0x000000ffff167224 */ /* 0x000fe200078e0004 */
[----:B------:R-:W-:Y:S02]  /*27800*/  MOV R23, R5 ;  /* 0x0000000500177202 */ /* 0x000fe40000000f00 */
[----:B-----5:R-:W-:Y:S01]  /*27810*/  MOV R4, R17 ;  /* 0x0000001100047202 */ /* 0x020fe20000000f00 */
[----:B------:R-:W-:Y:S01]  /*27820*/  IMAD.MOV.U32 R5, RZ, RZ, R16 ;  /* 0x000000ffff057224 */ /* 0x000fe200078e0010 */
[----:B------:R-:W4:Y:S01]  /*27830*/  LDL.LU R17, [R1+0x17d0] ;  /* 0x0017d00001117983 */ /* 0x000f220000300800 */
[----:B------:R-:W5:Y:S03]  /*27840*/  LDL.LU R16, [R1+0x17cc] ;  /* 0x0017cc0001107983 */ /* 0x000f660000300800 */
[----:B------:R0:W-:Y:S04]  /*27850*/  STL.64 [R1+0x1780], R4 ;  /* 0x0017800401007387 */ /* 0x0001e80000100a00 */
[----:B0-----:R-:W2:Y:S01]  /*27860*/  LDL.LU R4, [R1+0x10] ;  /* 0x0000100001047983 */ /* 0x001ea20000300800 */
[----:B------:R-:W-:-:S02]  /*27870*/  MOV R5, R28 ;  /* 0x0000001c00057202 */ /* 0x000fc40000000f00 */
[----:B------:R-:W3:Y:S03]  /*27880*/  LDL.LU R28, [R1+0x17c8] ;  /* 0x0017c800011c7983 */ /* 0x000ee60000300800 */
[----:B--2---:R3:W-:Y:S02]  /*27890*/  STL.64 [R1+0x1798], R4 ;  /* 0x0017980401007387 */ /* 0x0047e40000100a00 */
[----:B---3--:R-:W-:Y:S02]  /*278a0*/  MOV R4, R19 ;  /* 0x0000001300047202 */ /* 0x008fe40000000f00 */
[----:B------:R-:W-:-:S05]  /*278b0*/  MOV R5, R18 ;  /* 0x0000001200057202 */ /* 0x000fca0000000f00 */
[----:B------:R5:W-:Y:S02]  /*278c0*/  STL.64 [R1+0x17b0], R4 ;  /* 0x0017b00401007387 */ /* 0x000be40000100a00 */
[----:B-----5:R-:W-:Y:S01]  /*278d0*/  IMAD.MOV.U32 R5, RZ, RZ, R16 ;  /* 0x000000ffff057224 */ /* 0x020fe200078e0010 */
[----:B----4-:R-:W-:Y:S01]  /*278e0*/  MOV R4, R17 ;  /* 0x0000001100047202 */ /* 0x010fe20000000f00 */
[----:B------:R-:W2:Y:S01]  /*278f0*/  LDL.LU R16, [R1+0x160] ;  /* 0x0001600001107983 */ /* 0x000ea20000300800 */
[----:B------:R-:W2:Y:S02]  /*27900*/  LDL.LU R17, [R1+0x164] ;  /* 0x0001640001117983 */ /* 0x000ea40000300800 */
[----:B------:R-:W3:Y:S02]  /*27910*/  LDL.LU R18, [R1+0x168] ;  /* 0x0001680001127983 */ /* 0x000ee40000300800 */
[----:B------:R-:W3:Y:S02]  /*27920*/  LDL.LU R19, [R1+0x16c] ;  /* 0x00016c0001137983 */ /* 0x000ee40000300800 */
[----:B---3--:R-:W-:Y:S01]  /*27930*/  STL.64 [R1+0x1790], R18 ;  /* 0x0017901201007387 */ /* 0x008fe20000100a00 */
[----:B--2---:R0:W-:Y:S03]  /*27940*/  STL.64 [R1+0x1788], R16 ;  /* 0x0017881001007387 */ /* 0x0041e60000100a00 */
[----:B0-----:R-:W2:Y:S01]  /*27950*/  LDL.LU R16, [R1+0x170] ;  /* 0x0001700001107983 */ /* 0x001ea20000300800 */
        /* <DEDUP_REMOVED lines=8> */
[----:B------:R-:W3:Y:S01]  /*279e0*/  LDL.LU R19, [R1+0x18c] ;  /* 0x00018c0001137983 */ /* 0x000ee20000300800 */
[----:B------:R-:W-:-:S02]  /*279f0*/  MOV R27, R7 ;  /* 0x00000007001b7202 */ /* 0x000fc40000000f00 */
[----:B------:R-:W-:Y:S02]  /*27a00*/  MOV R26, R6 ;  /* 0x00000006001a7202 */ /* 0x000fe40000000f00 */
[----:B------:R-:W-:Y:S01]  /*27a10*/  MOV R11, R28 ;  /* 0x0000001c000b7202 */ /* 0x000fe20000000f00 */
[----:B---3--:R-:W-:Y:S01]  /*27a20*/  STL.64 [R1+0x17c0], R18 ;  /* 0x0017c01201007387 */ /* 0x008fe20000100a00 */
[----:B--2---:R0:W-:Y:S03]  /*27a30*/  STL.64 [R1+0x17b8], R16 ;  /* 0x0017b81001007387 */ /* 0x0041e60000100a00 */
[----:B0-----:R-:W2:Y:S01]  /*27a40*/  LDL.LU R16, [R1+0x190] ;  /* 0x0001900001107983 */ /* 0x001ea20000300800 */
[----:B------:R-:W2:Y:S02]  /*27a50*/  LDL.LU R17, [R1+0x194] ;  /* 0x0001940001117983 */ /* 0x000ea40000300800 */
[----:B------:R-:W2:Y:S02]  /*27a60*/  LDL.LU R18, [R1+0x198] ;  /* 0x0001980001127983 */ /* 0x000ea40000300800 */
[----:B------:R-:W2:Y:S01]  /*27a70*/  LDL.LU R19, [R1+0x19c] ;  /* 0x00019c0001137983 */ /* 0x000ea20000300800 */
[----:B------:R-:W3:Y:S01]  /*27a80*/  LDL.LU R8, [R1+0x150] ;  /* 0x0001500001087983 */ /* 0x000ee20000300800 */
[----:B------:R-:W3:Y:S02]  /*27a90*/  LDL.LU R9, [R1+0x154] ;  /* 0x0001540001097983 */ /* 0x000ee40000300800 */
[----:B------:R-:W3:Y:S02]  /*27aa0*/  LDL.LU R10, [R1+0x158] ;  /* 0x00015800010a7983 */ /* 0x000ee40000300800 */
[----:B------:R0:W-:Y:S01]  /*27ab0*/  STL [R1+0x16cc], R27 ;  /* 0x0016cc1b01007387 */ /* 0x0001e20000100800 */
[----:B------:R1:W-:Y:S01]  /*27ac0*/  STL [R1+0x16c8], R26 ;  /* 0x0016c81a01007387 */ /* 0x0003e20000100800 */
[----:B------:R4:W-:Y:S02]  /*27ad0*/  STL [R1+0x16c4], R23 ;  /* 0x0016c41701007387 */ /* 0x0009e40000100800 */
[----:B------:R5:W-:Y:S02]  /*27ae0*/  STL [R1+0x16c0], R22 ;  /* 0x0016c01601007387 */ /* 0x000be40000100800 */
[----:B------:R-:W3:Y:S01]  /*27af0*/  LDL.LU R28, [R1+0x520] ;  /* 0x00052000011c7983 */ /* 0x000ee20000300800 */
[----:B--2---:R-:W-:Y:S01]  /*27b00*/  HMMA.16816.F32.BF16 R4, R12, R4, R16 ;  /* 0x000000040c04723c */ /* 0x004fe20000041810 */
[----:B---3--:R-:W-:Y:S01]  /*27b10*/  STL [R1+0x16d0], R28 ;  /* 0x0016d01c01007387 */ /* 0x008fe20000100800 */
[----:B------:R-:W2:Y:S02]  /*27b20*/  LDL.LU.64 R18, [R1+0x17c0] ;  /* 0x0017c00001127983 */ /* 0x000ea40000300a00 */
[----:B------:R-:W2:Y:S11]  /*27b30*/  LDL.LU.64 R16, [R1+0x17b8] ;  /* 0x0017b80001107983 */ /* 0x000eb60000300a00 */
[----:B------:R-:W-:Y:S09]  /*27b40*/  @!UPT UIADD3 URZ, URZ, URZ, URZ ;  /* 0x0000003f3f3ff290 */ /* 0x000ff2000fffe03f */
[----:B------:R-:W-:Y:S02]  /*27b50*/  MOV R2, R4 ;  /* 0x0000000400027202 */ /* 0x000fe40000000f00 */
[----:B------:R-:W-:Y:S02]  /*27b60*/  MOV R0, R5 ;  /* 0x0000000500007202 */ /* 0x000fe40000000f00 */
[----:B------:R-:W2:Y:S01]  /*27b70*/  LDL.LU.64 R4, [R1+0x17b0] ;  /* 0x0017b00001047983 */ /* 0x000ea20000300a00 */
[----:B------:R-:W-:Y:S01]  /*27b80*/  MOV R29, R6 ;  /* 0x00000006001d7202 */ /* 0x000fe20000000f00 */
[----:B------:R-:W-:-:S05]  /*27b90*/  IMAD.MOV.U32 R3, RZ, RZ, R7 ;  /* 0x000000ffff037224 */ /* 0x000fca00078e0007 */
[----:B------:R-:W-:Y:S01]  /*27ba0*/  STL [R1+0x16e0], R3 ;  /* 0x0016e00301007387 */ /* 0x000fe20000100800 */
[----:B------:R3:W-:Y:S02]  /*27bb0*/  STL [R1+0x16dc], R29 ;  /* 0x0016dc1d01007387 */ /* 0x0007e40000100800 */
[----:B------:R0:W-:Y:S02]  /*27bc0*/  STL [R1+0x16d8], R0 ;  /* 0x0016d80001007387 */ /* 0x0001e40000100800 */
[----:B------:R0:W-:Y:S01]  /*27bd0*/  STL [R1+0x16d4], R2 ;  /* 0x0016d40201007387 */ /* 0x0001e20000100800 */
[----:B--2---:R-:W-:Y:S01]  /*27be0*/  HMMA.16816.F32.BF16 R4, R12, R4, R16 ;  /* 0x000000040c04723c */ /* 0x004fe20000041810 */
[----:B------:R-:W2:Y:S01]  /*27bf0*/  LDL.LU.64 R18, [R1+0x17a8] ;  /* 0x0017a80001127983 */ /* 0x000ea20000300a00 */
[----:B------:R-:W2:Y:S11]  /*27c00*/  LDL.LU.64 R16, [R1+0x17a0] ;  /* 0x0017a00001107983 */ /* 0x000eb60000300a00 */
[----:B------:R-:W-:Y:S11]  /*27c10*/  @!UPT UIADD3 URZ, URZ, URZ, URZ ;  /* 0x0000003f3f3ff290 */ /* 0x000ff6000fffe03f */
[----:B0-----:R-:W-:Y:S02]  /*27c20*/  MOV R27, R4 ;  /* 0x00000004001b7202 */ /* 0x001fe40000000f00 */
[----:B-1----:R-:W-:Y:S02]  /*27c30*/  MOV R26, R5 ;  /* 0x00000005001a7202 */ /* 0x002fe40000000f00 */
[----:B------:R-:W2:Y:S01]  /*27c40*/  LDL.LU.64 R4, [R1+0x1798] ;  /* 0x0017980001047983 */ /* 0x000ea20000300a00 */
[----:B----4-:R-:W-:Y:S02]  /*27c50*/  MOV R23, R6 ;  /* 0x0000000600177202 */ /* 0x010fe40000000f00 */
[----:B-----5:R-:W-:-:S05]  /*27c60*/  MOV R22, R7 ;  /* 0x0000000700167202 */ /* 0x020fca0000000f00 */
[----:B------:R-:W-:Y:S01]  /*27c70*/  STL [R1+0x1754], R22 ;  /* 0x0017541601007387 */ /* 0x000fe20000100800 */
[----:B------:R-:W-:Y:S02]  /*27c80*/  STL [R1+0x1750], R23 ;  /* 0x0017501701007387 */ /* 0x000fe40000100800 */
[----:B------:R-:W-:Y:S01]  /*27c90*/  STL [R1+0x16e4], R27 ;  /* 0x0016e41b01007387 */ /* 0x000fe20000100800 */
[C---:B--2---:R-:W-:Y:S01]  /*27ca0*/  HMMA.16816.F32.BF16 R4, R12.reuse, R4, R16 ;  /* 0x000000040c04723c */ /* 0x044fe20000041810 */
[----:B------:R-:W2:Y:S01]  /*27cb0*/  LDL.LU.64 R18, [R1+0x1790] ;  /* 0x0017900001127983 */ /* 0x000ea20000300a00 */
[----:B------:R-:W2:Y:S11]  /*27cc0*/  LDL.LU.64 R16, [R1+0x1788] ;  /* 0x0017880001107983 */ /* 0x000eb60000300a00 */
[----:B------:R-:W-:Y:S11]  /*27cd0*/  @!UPT UIADD3 URZ, URZ, URZ, URZ ;  /* 0x0000003f3f3ff290 */ /* 0x000ff6000fffe03f */
[----:B---3--:R-:W-:Y:S01]  /*27ce0*/  IMAD.MOV.U32 R29, RZ, RZ, R4 ;  /* 0x000000ffff1d7224 */ /* 0x008fe200078e0004 */
[----:B------:R-:W-:Y:S02]  /*27cf0*/  MOV R0, R5 ;  /* 0x0000000500007202 */ /* 0x000fe40000000f00 */
[----:B------:R-:W2:Y:S01]  /*27d00*/  LDL.LU.64 R4, [R1+0x1780] ;  /* 0x0017800001047983 */ /* 0x000ea20000300a00 */
[----:B------:R-:W-:Y:S02]  /*27d10*/  MOV R2, R6 ;  /* 0x0000000600027202 */ /* 0x000fe40000000f00 */
[----:B------:R-:W-:Y:S01]  /*27d20*/  MOV R28, R7 ;  /* 0x00000007001c7202 */ /* 0x000fe20000000f00 */
[C---:B------:R-:W-:Y:S08]  /*27d30*/  HMMA.16816.F32.BF16 R8, R12.reuse, R24, R8 ;  /* 0x000000180c08723c */ /* 0x040ff00000041808 */
[----:B--2---:R-:W-:Y:S01]  /*27d40*/  HMMA.16816.F32.BF16 R4, R12, R4, R16 ;  /* 0x000000040c04723c */ /* 0x004fe20000041810 */
[----:B------:R-:W2:Y:S01]  /*27d50*/  LDL.LU R18, [R1+0x1778] ;  /* 0x0017780001127983 */ /* 0x000ea20000300800 */
[----:B------:R-:W3:Y:S11]  /*27d60*/  LDL.LU.64 R16, [R1+0x1770] ;  /* 0x0017700001107983 */ /* 0x000ef60000300a00 */
[----:B------:R-:W-:Y:S11]  /*27d70*/  @!UPT UIADD3 URZ, URZ, URZ, URZ ;  /* 0x0000003f3f3ff290 */ /* 0x000ff6000fffe03f */
[----:B------:R-:W-:-:S05]  /*27d80*/  MOV R19, R4 ;  /* 0x0000000400137202 */ /* 0x000fca0000000f00 */
[----:B--2---:R-:W-:Y:S01]  /*27d90*/  STL.64 [R1+0x1768], R18 ;  /* 0x0017681201007387 */ /* 0x004fe20000100a00 */
[----:B---3--:R-:W-:Y:S02]  /*27da0*/  STL.64 [R1+0x1760], R16 ;  /* 0x0017601001007387 */ /* 0x008fe40000100a00 */
[----:B------:R0:W-:Y:S02]  /*27db0*/  STL.64 [R1+0x15e0], R10 ;  /* 0x0015e00a01007387 */ /* 0x0001e40000100a00 */
[----:B------:R-:W-:Y:S01]  /*27dc0*/  STL.64 [R1+0x15d8], R8 ;  /* 0x0015d80801007387 */ /* 0x000fe20000100a00 */
[----:B0-----:R-:W2:Y:S01]  /*27dd0*/  LDL.LU R10, [R1+0x8] ;  /* 0x00000800010a7983 */ /* 0x001ea20000300800 */
[----:B------:R-:W2:Y:S02]  /*27de0*/  LDL.LU R11, [R1+0xc] ;  /* 0x00000c00010b7983 */ /* 0x000ea40000300800 */
[----:B------:R-:W-:Y:S01]  /*27df0*/  IMAD.MOV.U32 R22, RZ, RZ, R5 ;  /* 0x000000ffff167224 */ /* 0x000fe200078e0005 */
[----:B------:R-:W-:-:S02]  /*27e00*/  MOV R23, R6 ;  /* 0x0000000600177202 */ /* 0x000fc40000000f00 */
[----:B------:R-:W-:Y:S01]  /*27e10*/  MOV R3, R7 ;  /* 0x0000000700037202 */ /* 0x000fe20000000f00 */
[----:B--2---:R-:W-:Y:S01]  /*27e20*/  STL.64 [R1+0x1748], R10 ;  /* 0x0017480a01007387 */ /* 0x004fe20000100a00 */
[----:B------:R-:W2:Y:S02]  /*27e30*/  LDL.LU R4, [R1+0xe0] ;  /* 0x0000e00001047983 */ /* 0x000ea40000300800 */
[----:B------:R-:W2:Y:S02]  /*27e40*/  LDL.LU R5, [R1+0xe4] ;  /* 0x0000e40001057983 */ /* 0x000ea40000300800 */
[----:B------:R-:W3:Y:S01]  /*27e50*/  LDL.LU R6, [R1+0xe8] ;  /* 0x0000e80001067983 */ /* 0x000ee20000300800 */
[----:B------:R-:W3:Y:S04]  /*27e60*/  LDL.LU R7, [R1+0xec] ;  /* 0x0000ec0001077983 */ /* 0x000ee80000300800 */
[----:B---3--:R-:W-:Y:S01]  /*27e70*/  STL.64 [R1+0x16f0], R6 ;  /* 0x0016f00601007387 */ /* 0x008fe20000100a00 */
[----:B--2---:R0:W-:Y:S03]  /*27e80*/  STL.64 [R1+0x16e8], R4 ;  /* 0x0016e80401007387 */ /* 0x0041e60000100a00 */
[----:B0-----:R-:W2:Y:S01]  /*27e90*/  LDL.LU R4, [R1+0xf0] ;  /* 0x0000f00001047983 */ /* 0x001ea20000300800 */
[----:B------:R-:W2:Y:S02]  /*27ea0*/  LDL.LU R5, [R1+0xf4] ;  /* 0x0000f40001057983 */ /* 0x000ea40000300800 */
[----:B------:R-:W3:Y:S02]  /*27eb0*/  LDL.LU R6, [R1+0xf8] ;  /* 0x0000f80001067983 */ /* 0x000ee40000300800 */
[----:B------:R-:W3:Y:S01]  /*27ec0*/  LDL.LU R7, [R1+0xfc] ;  /* 0x0000fc0001077983 */ /* 0x000ee20000300800 */
[----:B------:R-:W4:Y:S01]  /*27ed0*/  LDL.LU R16, [R1+0x140] ;  /* 0x0001400001107983 */ /* 0x000f220000300800 */
[----:B------:R-:W4:Y:S02]  /*27ee0*/  LDL.LU R17, [R1+0x144] ;  /* 0x0001440001117983 */ /* 0x000f240000300800 */
[----:B------:R-:W4:Y:S02]  /*27ef0*/  LDL.LU R18, [R1+0x148] ;  /* 0x0001480001127983 */ /* 0x000f240000300800 */
[----:B------:R-:W4:Y:S01]  /*27f00*/  LDL.LU R19, [R1+0x14c] ;  /* 0x00014c0001137983 */ /* 0x000f220000300800 */
[----:B------:R-:W5:Y:S01]  /*27f10*/  LDL.LU R8, [R1+0x130] ;  /* 0x0001300001087983 */ /* 0x000f620000300800 */
[----:B------:R-:W5:Y:S02]  /*27f20*/  LDL.LU R9, [R1+0x134] ;  /* 0x0001340001097983 */ /* 0x000f640000300800 */
[----:B------:R-:W5:Y:S02]  /*27f30*/  LDL.LU R10, [R1+0x138] ;  /* 0x00013800010a7983 */ /* 0x000f640000300800 */
[----:B------:R-:W5:Y:S01]  /*27f40*/  LDL.LU R11, [R1+0x13c] ;  /* 0x00013c00010b7983 */ /* 0x000f620000300800 */
[----:B---3--:R0:W-:Y:S01]  /*27f50*/  STL.64 [R1+0x1700], R6 ;  /* 0x0017000601007387 */ /* 0x0081e20000100a00 */
[----:B--2---:R-:W-:Y:S03]  /*27f60*/  STL.64 [R1+0x16f8], R4 ;  /* 0x0016f80401007387 */ /* 0x004fe60000100a00 */
[----:B0-----:R-:W2:Y:S04]  /*27f70*/  LDL.LU.64 R6, [R1+0x28] ;  /* 0x0000280001067983 */ /* 0x001ea80000300a00 */
[----:B--2---:R0:W-:Y:S04]  /*27f80*/  STL.64 [R1+0x1710], R6 ;  /* 0x0017100601007387 */ /* 0x0041e80000100a00 */
[----:B0-----:R-:W2:Y:S04]  /*27f90*/  LDL.LU.64 R6, [R1+0x38] ;  /* 0x0000380001067983 */ /* 0x001ea80000300a00 */
[----:B--2---:R0:W-:Y:S04]  /*27fa0*/  STL.64 [R1+0x1728], R6 ;  /* 0x0017280601007387 */ /* 0x0041e80000100a00 */
[----:B0-----:R-:W2:Y:S04]  /*27fb0*/  LDL.LU.64 R6, [R1+0x48] ;  /* 0x0000480001067983 */ /* 0x001ea80000300a00 */
[----:B--2---:R0:W-:Y:S04]  /*27fc0*/  STL.64 [R1+0x1740], R6 ;  /* 0x0017400601007387 */ /* 0x0041e80000100a00 */
[----:B0-----:R-:W5:Y:S01]  /*27fd0*/  LDL.LU.64 R6, [R1+0x58] ;  /* 0x0000580001067983 */ /* 0x001f620000300a00 */
[----:B------:R-:W2:Y:S02]  /*27fe0*/  LDL.LU R25, [R1+0x524] ;  /* 0x0005240001197983 */ /* 0x000ea40000300800 */
[----:B------:R-:W-:Y:S01]  /*27ff0*/  STL [R1+0x170c], R26 ;  /* 0x00170c1a01007387 */ /* 0x000fe20000100800 */
[----:B--2---:R0:W-:Y:S01]  /*28000*/  STL [R1+0x1708], R25 ;  /* 0x0017081901007387 */ /* 0x0041e20000100800 */
[----:B------:R-:W2:Y:S03]  /*28010*/  LDL.LU R24, [R1+0x100] ;  /* 0x0001000001187983 */ /* 0x000ea60000300800 */
[----:B0-----:R-:W2:Y:S01]  /*28020*/  LDL.LU R25, [R1+0x104] ;  /* 0x0001040001197983 */ /* 0x001ea20000300800 */
        /* <DEDUP_REMOVED lines=8> */
[----:B----4-:R-:W-:Y:S01]  /*280b0*/  HMMA.16816.F32.BF16 R12, R12, R20, R16 ;  /* 0x000000140c0c723c */ /* 0x010fe20000041810 */
[----:B---3--:R-:W-:Y:S01]  /*280c0*/  STL.64 [R1+0x1738], R26 ;  /* 0x0017381a01007387 */ /* 0x008fe20000100a00 */
[----:B--2---:R0:W-:Y:S03]  /*280d0*/  STL.64 [R1+0x1730], R24 ;  /* 0x0017301801007387 */ /* 0x0041e60000100a00 */
[----:B0-----:R-:W2:Y:S01]  /*280e0*/  LDL.LU R24, [R1+0x120] ;  /* 0x0001200001187983 */ /* 0x001ea20000300800 */
[----:B------:R-:W2:Y:S02]  /*280f0*/  LDL.LU R25, [R1+0x124] ;  /* 0x0001240001197983 */ /* 0x000ea40000300800 */
[----:B------:R-:W2:Y:S02]  /*28100*/  LDL.LU R26, [R1+0x128] ;  /* 0x00012800011a7983 */ /* 0x000ea40000300800 */
[----:B------:R-:W2:Y:S01]  /*28110*/  LDL.LU R27, [R1+0x12c] ;  /* 0x00012c00011b7983 */ /* 0x000ea20000300800 */
[----:B------:R-:W3:Y:S01]  /*28120*/  LDL.LU.64 R18, [R1+0x1768] ;  /* 0x0017680001127983 */ /* 0x000ee20000300a00 */
[----:B------:R-:W5:Y:S11]  /*28130*/  LDL.LU.64 R16, [R1+0x1760] ;  /* 0x0017600001107983 */ /* 0x000f760000300a00 */
[----:B------:R-:W-:Y:S02]  /*28140*/  STL.64 [R1+0x15f0], R14 ;  /* 0x0015f00e01007387 */ /* 0x000fe40000100a00 */
[----:B------:R3:W-:Y:S02]  /*28150*/  STL.64 [R1+0x15e8], R12 ;  /* 0x0015e80c01007387 */ /* 0x0007e40000100a00 */
[----:B---3--:R-:W-:-:S02]  /*28160*/  MOV R12, R19 ;  /* 0x00000013000c7202 */ /* 0x008fc40000000f00 */
[----:B------:R-:W5:Y:S01]  /*28170*/  LDL.LU R19, [R1+0x1758] ;  /* 0x0017580001137983 */ /* 0x000f620000300800 */
[----:B------:R-:W-:Y:S01]  /*28180*/  IMAD.MOV.U32 R14, RZ, RZ, R23 ;  /* 0x000000ffff0e7224 */ /* 0x000fe200078e0017 */
[----:B------:R-:W-:Y:S02]  /*28190*/  MOV R15, R3 ;  /* 0x00000003000f7202 */ /* 0x000fe40000000f00 */
[----:B------:R-:W-:Y:S02]  /*281a0*/  MOV R13, R22 ;  /* 0x00000016000d7202 */ /* 0x000fe40000000f00 */
[----:B------:R-:W3:Y:S01]  /*281b0*/  LDL.LU R22, [R1+0x1754] ;  /* 0x0017540001167983 */ /* 0x000ee20000300800 */
[----:B------:R-:W4:Y:S02]  /*281c0*/  LDL.LU R23, [R1+0x1750] ;  /* 0x0017500001177983 */ /* 0x000f240000300800 */
[----:B------:R0:W-:Y:S02]  /*281d0*/  STL.64 [R1+0x1600], R14 ;  /* 0x0016000e01007387 */ /* 0x0001e40000100a00 */
[----:B------:R-:W-:Y:S01]  /*281e0*/  STL.64 [R1+0x15f8], R12 ;  /* 0x0015f80c01007387 */ /* 0x000fe20000100a00 */
[----:B0-----:R-:W2:Y:S01]  /*281f0*/  LDL.LU R14, [R1+0x18] ;  /* 0x00001800010e7983 */ /* 0x001ea20000300800 */
[----:B------:R-:W2:Y:S01]  /*28200*/  LDL.LU R15, [R1+0x1c] ;  /* 0x00001c00010f7983 */ /* 0x000ea20000300800 */
[C---:B-----5:R-:W-:Y:S11]  /*28210*/  HMMA.16816.F32.BF16 R8, R16.reuse, R6, R8 ;  /* 0x000000061008723c */ /* 0x060ff60000041808 */
[----:B------:R-:W-:Y:S11]  /*28220*/  @!UPT UIADD3 URZ, URZ, URZ, URZ ;  /* 0x0000003f3f3ff290 */ /* 0x000ff6000fffe03f */
[----:B------:R-:W-:Y:S01]  /*28230*/  @!UPT UIADD3 URZ, URZ, URZ, URZ ;  /* 0x0000003f3f3ff290 */ /* 0x000fe2000fffe03f */
[----:B------:R0:W-:Y:S01]  /*28240*/  STL.64 [R1+0x2f0], R8 ;  /* 0x0002f00801007387 */ /* 0x0001e20000100a00 */
[----:B------:R1:W-:Y:S01]  /*28250*/  STL.64 [R1+0x2f8], R10 ;  /* 0x0002f80a01007387 */ /* 0x0003e20000100a00 */
[----:B0-----:R-:W-:Y:S02]  /*28260*/  MOV R9, R6 ;  /* 0x0000000600097202 */ /* 0x001fe40000000f00 */
[----:B-1----:R-:W5:Y:S01]  /*28270*/  LDL.LU.64 R10, [R1+0x1748] ;  /* 0x00174800010a7983 */ /* 0x002f620000300a00 */
[----:B------:R-:W-:Y:S02]  /*28280*/  MOV R8, R7 ;  /* 0x0000000700087202 */ /* 0x000fe40000000f00 */
[----:B------:R-:W2:Y:S02]  /*28290*/  LDL.LU.64 R6, [R1+0x1740] ;  /* 0x0017400001067983 */ /* 0x000ea40000300a00 */
[C---:B--2---:R-:W-:Y:S01]  /*282a0*/  HMMA.16816.F32.BF16 R24, R16.reuse, R6, R24 ;  /* 0x000000061018723c */ /* 0x044fe20000041818 */
[----:B------:R-:W-:Y:S01]  /*282b0*/  MOV R13, R6 ;  /* 0x00000006000d7202 */ /* 0x000fe20000000f00 */
[----:B------:R-:W-:Y:S11]  /*282c0*/  IMAD.MOV.U32 R12, RZ, RZ, R7 ;  /* 0x000000ffff0c7224 */ /* 0x000ff600078e0007 */
[----:B------:R-:W-:Y:S10]  /*282d0*/  @!UPT UIADD3 URZ, URZ, URZ, URZ ;  /* 0x0000003f3f3ff290 */ /* 0x000ff4000fffe03f */
[----:B------:R-:W-:Y:S01]  /*282e0*/  STL.64 [R1+0x320], R24 ;  /* 0x0003201801007387 */ /* 0x000fe20000100a00 */
[----:B------:R0:W-:Y:S03]  /*282f0*/  STL.64 [R1+0x328], R26 ;  /* 0x0003281a01007387 */ /* 0x0001e60000100a00 */
[----:B0-----:R-:W2:Y:S01]  /*28300*/  LDL.LU.64 R26, [R1+0x1738] ;  /* 0x00173800011a7983 */ /* 0x001ea20000300a00 */
[----:B------:R-:W2:Y:S02]  /*28310*/  LDL.LU.64 R24, [R1+0x1730] ;  /* 0x0017300001187983 */ /* 0x000ea40000300a00 */
[----:B------:R-:W2:Y:S02]  /*28320*/  LDL.LU.64 R6, [R1+0x1728] ;  /* 0x0017280001067983 */ /* 0x000ea40000300a00 */
        /* <DEDUP_REMOVED lines=8> */
[----:B------:R-:W2:Y:S02]  /*283b0*/  LDL.LU.64 R6, [R1+0x1710] ;  /* 0x0017100001067983 */ /* 0x000ea40000300a00 */
[C---:B--2---:R-:W-:Y:S01]  /*283c0*/  HMMA.16816.F32.BF16 R24, R16.reuse, R6, R24 ;  /* 0x000000061018723c */ /* 0x044fe20000041818 */
[----:B------:R-:W-:Y:S11]  /*283d0*/  MOV R3, R7 ;  /* 0x0000000700037202 */ /* 0x000ff60000000f00 */
[----:B------:R-:W-:Y:S11]  /*283e0*/  @!UPT UIADD3 URZ, URZ, URZ, URZ ;  /* 0x0000003f3f3ff290 */ /* 0x000ff6000fffe03f */
[----:B------:R-:W-:Y:S01]  /*283f0*/  STL.64 [R1+0x360], R24 ;  /* 0x0003601801007387 */ /* 0x000fe20000100a00 */
[----:B------:R0:W-:Y:S03]  /*28400*/  STL.64 [R1+0x368], R26 ;  /* 0x0003681a01007387 */ /* 0x0001e60000100a00 */
[----:B0-----:R-:W2:Y:S01]  /*28410*/  LDL.LU R26, [R1+0x170c] ;  /* 0x00170c00011a7983 */ /* 0x001ea20000300800 */
[----:B------:R-:W2:Y:S01]  /*28420*/  LDL.LU R25, [R1+0x1708] ;  /* 0x0017080001197983 */ /* 0x000ea20000300800 */
[----:B------:R-:W-:Y:S02]  /*28430*/  MOV R27, R6 ;  /* 0x00000006001b7202 */ /* 0x000fe40000000f00 */
[----:B------:R-:W2:Y:S01]  /*28440*/  LDL.LU.64 R6, [R1+0x1700] ;  /* 0x0017000001067983 */ /* 0x000ea20000300a00 */
[----:B------:R-:W2:Y:S02]  /*28450*/  LDL.LU.64 R4, [R1+0x16f8] ;  /* 0x0016f80001047983 */ /* 0x000ea40000300a00 */
[----:B------:R-:W3:Y:S01]  /*28460*/  LDL.LU R24, [R1+0x594] ;  /* 0x0005940001187983 */ /* 0x000ee20000300800 */
[----:B--2---:R-:W-:Y:S11]  /*28470*/  HMMA.16816.F32.BF16 R4, R16, R14, R4 ;  /* 0x0000000e1004723c */ /* 0x004ff60000041804 */
[----:B------:R-:W-:Y:S11]  /*28480*/  @!UPT UIADD3 URZ, URZ, URZ, URZ ;  /* 0x0000003f3f3ff290 */ /* 0x000ff6000fffe03f */
[----:B------:R-:W-:Y:S01]  /*28490*/  @!UPT UIADD3 URZ, URZ, URZ, URZ ;  /* 0x0000003f3f3ff290 */ /* 0x000fe2000fffe03f */
[----:B------:R-:W-:Y:S01]  /*284a0*/  STL.64 [R1+0x370], R4 ;  /* 0x0003700401007387 */ /* 0x000fe20000100a00 */
[----:B------:R0:W-:Y:S03]  /*284b0*/  STL.64 [R1+0x378], R6 ;  /* 0x0003780601007387 */ /* 0x0001e60000100a00 */
[----:B0-----:R-:W5:Y:S01]  /*284c0*/  LDL.LU.64 R6, [R1+0x16f0] ;  /* 0x0016f00001067983 */ /* 0x001f620000300a00 */
[----:B------:R-:W5:Y:S02]  /*284d0*/  LDL.LU.64 R4, [R1+0x16e8] ;  /* 0x0016e80001047983 */ /* 0x000f640000300a00 */
[----:B------:R0:W-:Y:S02]  /*284e0*/  STL.64 [R1+0x1610], R14 ;  /* 0x0016100e01007387 */ /* 0x0001e40000100a00 */
[----:B0-----:R-:W-:Y:S02]  /*284f0*/  IMAD.MOV.U32 R14, RZ, RZ, R27 ;  /* 0x000000ffff0e7224 */ /* 0x001fe400078e001b */
[----:B------:R-:W2:Y:S01]  /*28500*/  LDL.LU R27, [R1+0x16e4] ;  /* 0x0016e400011b7983 */ /* 0x000ea20000300800 */
[----:B------:R-:W-:-:S02]  /*28510*/  MOV R15, R3 ;  /* 0x00000003000f7202 */ /* 0x000fc40000000f00 */
[----:B------:R-:W2:Y:S03]  /*28520*/  LDL.LU R3, [R1+0x16e0] ;  /* 0x0016e00001037983 */ /* 0x000ea60000300800 */
[----:B------:R0:W-:Y:S02]  /*28530*/  STL.64 [R1+0x1628], R14 ;  /* 0x0016280e01007387 */ /* 0x0001e40000100a00 */
[----:B0-----:R-:W-:Y:S02]  /*28540*/  MOV R14, R21 ;  /* 0x00000015000e7202 */ /* 0x001fe40000000f00 */
[----:B------:R-:W-:-:S05]  /*28550*/  MOV R15, R20 ;  /* 0x00000014000f7202 */ /* 0x000fca0000000f00 */
[----:B------:R0:W-:Y:S02]  /*28560*/  STL.64 [R1+0x1640], R14 ;  /* 0x0016400e01007387 */ /* 0x0001e40000100a00 */
[----:B0-----:R-:W-:Y:S01]  /*28570*/  MOV R14, R13 ;  /* 0x0000000d000e7202 */ /* 0x001fe20000000f00 */
[----:B------:R-:W-:-:S05]  /*28580*/  IMAD.MOV.U32 R15, RZ, RZ, R12 ;  /* 0x000000ffff0f7224 */ /* 0x000fca00078e000c */
[----:B------:R5:W-:Y:S02]  /*28590*/  STL.64 [R1+0x1658], R14 ;  /* 0x0016580e01007387 */ /* 0x000be40000100a00 */
[----:B-----5:R-:W-:Y:S02]  /*285a0*/  HMMA.16816.F32.BF16 R12, R16, R10, R4 ;  /* 0x0000000a100c723c */ /* 0x020fe40000041804 */
[----:B------:R-:W5:Y:S11]  /*285b0*/  LDL.LU R4, [R1+0xd0] ;  /* 0x0000d00001047983 */ /* 0x000f760000300800 */
[----:B------:R-:W-:Y:S10]  /*285c0*/  @!UPT UIADD3 URZ, URZ, URZ, URZ ;  /* 0x0000003f3f3ff290 */ /* 0x000ff4000fffe03f */
[----:B------:R-:W-:Y:S01]  /*285d0*/  STL.64 [R1+0x380], R12 ;  /* 0x0003800c01007387 */ /* 0x000fe20000100a00 */
[----:B------:R0:W-:Y:S02]  /*285e0*/  STL.64 [R1+0x388], R14 ;  /* 0x0003880e01007387 */ /* 0x0001e40000100a00 */
[----:B------:R-:W5:Y:S02]  /*285f0*/  LDL.LU R5, [R1+0xd4] ;  /* 0x0000d40001057983 */ /* 0x000f640000300800 */
[----:B------:R-:W5:Y:S01]  /*28600*/  LDL.LU R6, [R1+0xd8] ;  /* 0x0000d80001067983 */ /* 0x000f620000300800 */
[----:B------:R-:W5:Y:S01]  /*28610*/  LDL.LU R7, [R1+0xdc] ;  /* 0x0000dc0001077983 */ /* 0x000f620000300800 */
[----:B------:R1:W-:Y:S01]  /*28620*/  STL.64 [R1+0x1608], R10 ;  /* 0x0016080a01007387 */ /* 0x0003e20000100a00 */
[----:B0-----:R-:W-:Y:S02]  /*28630*/  MOV R15, R8 ;  /* 0x00000008000f7202 */ /* 0x001fe40000000f00 */
[----:B------:R-:W-:Y:S01]  /*28640*/  MOV R14, R9 ;  /* 0x00000009000e7202 */ /* 0x000fe20000000f00 */
[----:B------:R-:W-:Y:S01]  /*28650*/  MOV R8, R29 ;  /* 0x0000001d00087202 */ /* 0x000fe20000000f00 */
[----:B------:R-:W-:Y:S01]  /*28660*/  MOV R9, R0 ;  /* 0x0000000000097202 */ /* 0x000fe20000000f00 */
[----:B-1----:R-:W-:Y:S01]  /*28670*/  IMAD.MOV.U32 R10, RZ, RZ, R2 ;  /* 0x000000ffff0a7224 */ /* 0x002fe200078e0002 */
[----:B------:R-:W-:Y:S01]  /*28680*/  MOV R11, R28 ;  /* 0x0000001c000b7202 */ /* 0x000fe20000000f00 */
[----:B------:R-:W5:Y:S01]  /*28690*/  LDL.LU R29, [R1+0x16dc] ;  /* 0x0016dc00011d7983 */ /* 0x000f620000300800 */
[----:B------:R-:W5:Y:S02]  /*286a0*/  LDL.LU R0, [R1+0x16d8] ;  /* 0x0016d80001007983 */ /* 0x000f640000300800 */
[----:B------:R-:W5:Y:S02]  /*286b0*/  LDL.LU R2, [R1+0x16d4] ;  /* 0x0016d40001027983 */ /* 0x000f640000300800 */
[----:B------:R-:W5:Y:S01]  /*286c0*/  LDL.LU R28, [R1+0x16d0] ;  /* 0x0016d000011c7983 */ /* 0x000f620000300800 */
[----:B------:R-:W-:Y:S01]  /*286d0*/  STL.64 [R1+0x1620], R10 ;  /* 0x0016200a01007387 */ /* 0x000fe20000100a00 */
[----:B------:R2:W-:Y:S02]  /*286e0*/  STL.64 [R1+0x1618], R8 ;  /* 0x0016180801007387 */ /* 0x0005e40000100a00 */
[----:B--2---:R-:W-:-:S02]  /*286f0*/  MOV R8, R27 ;  /* 0x0000001b00087202 */ /* 0x004fc40000000f00 */
[----:B------:R-:W-:Y:S01]  /*28700*/  MOV R9, R26 ;  /* 0x0000001a00097202 */ /* 0x000fe20000000f00 */
[----:B------:R-:W2:Y:S01]  /*28710*/  LDL.LU R27, [R1+0x16cc] ;  /* 0x0016cc00011b7983 */ /* 0x000ea20000300800 */
[----:B------:R-:W2:Y:S01]  /*28720*/  LDL.LU R26, [R1+0x16c8] ;  /* 0x0016c800011a7983 */ /* 0x000ea20000300800 */
[----:B----4-:R-:W-:Y:S01]  /*28730*/  MOV R10, R23 ;  /* 0x00000017000a7202 */ /* 0x010fe20000000f00 */
[----:B---3--:R-:W-:Y:S01]  /*28740*/  IMAD.MOV.U32 R11, RZ, RZ, R22 ;  /* 0x000000ffff0b7224 */ /* 0x008fe200078e0016 */
[----:B------:R-:W3:Y:S01]  /*28750*/  LDL.LU R23, [R1+0x16c4] ;  /* 0x0016c40001177983 */ /* 0x000ee20000300800 */
[----:B------:R-:W4:Y:S03]  /*28760*/  LDL.LU R22, [R1+0x16c0] ;  /* 0x0016c00001167983 */ /* 0x000f260000300800 */
[----:B------:R0:W-:Y:S01]  /*28770*/  STL.64 [R1+0x1638], R10 ;  /* 0x0016380a01007387 */ /* 0x0001e20000100a00 */
[----:B------:R1:W-:Y:S01]  /*28780*/  STL.64 [R1+0x1630], R8 ;  /* 0x0016300801007387 */ /* 0x0003e20000100a00 */
[----:B0-----:R-:W-:-:S02]  /*28790*/  MOV R11, R3 ;  /* 0x00000003000b7202 */ /* 0x001fc40000000f00 */
[----:B-----5:R-:W-:Y:S02]  /*287a0*/  MOV R10, R29 ;  /* 0x0000001d000a7202 */ /* 0x020fe40000000f00 */
[----:B-1----:R-:W-:Y:S02]  /*287b0*/  MOV R9, R0 ;  /* 0x0000000000097202 */ /* 0x002fe40000000f00 */
[----:B------:R-:W-:Y:S02]  /*287c0*/  MOV R8, R2 ;  /* 0x0000000200087202 */ /* 0x000fe40000000f00 */
[----:B------:R-:W5:Y:S01]  /*287d0*/  LDL.LU R2, [R1+0x16bc] ;  /* 0x0016bc0001027983 */ /* 0x000f620000300800 */
[----:B------:R-:W5:Y:S02]  /*287e0*/  LDL.LU R0, [R1+0x16b8] ;  /* 0x0016b80001007983 */ /* 0x000f640000300800 */
[----:B------:R-:W5:Y:S02]  /*287f0*/  LDL.LU R29, [R1+0x16b4] ;  /* 0x0016b400011d7983 */ /* 0x000f640000300800 */
[----:B------:R-:W5:Y:S01]  /*28800*/  LDL.LU R3, [R1+0x16b0] ;  /* 0x0016b00001037983 */ /* 0x000f620000300800 */
[----:B------:R2:W-:Y:S01]  /*28810*/  STL.64 [R1+0x1650], R10 ;  /* 0x0016500a01007387 */ /* 0x0005e20000100a00 */
[----:B------:R3:W-:Y:S01]  /*28820*/  STL.64 [R1+0x1648], R8 ;  /* 0x0016480801007387 */ /* 0x0007e20000100a00 */
[----:B--2---:R-:W-:-:S02]  /*28830*/  MOV R10, R26 ;  /* 0x0000001a000a7202 */ /* 0x004fc40000000f00 */
[----:B------:R-:W-:Y:S02]  /*28840*/  MOV R11, R27 ;  /* 0x0000001b000b7202 */ /* 0x000fe40000000f00 */
[----:B---3--:R-:W-:Y:S01]  /*28850*/  MOV R9, R23 ;  /* 0x0000001700097202 */ /* 0x008fe20000000f00 */
[----:B----4-:R-:W-:Y:S02]  /*28860*/  IMAD.MOV.U32 R8, RZ, RZ, R22 ;  /* 0x000000ffff087224 */ /* 0x010fe400078e0016 */
[----:B------:R-:W2:Y:S01]  /*28870*/  LDL.LU R22, [R1+0x16ac] ;  /* 0x0016ac0001167983 */ /* 0x000ea20000300800 */
[----:B------:R-:W2:Y:S02]  /*28880*/  LDL.LU R23, [R1+0x16a8] ;  /* 0x0016a80001177983 */ /* 0x000ea40000300800 */
[----:B------:R-:W3:Y:S02]  /*28890*/  LDL.LU R26, [R1+0x16a4] ;  /* 0x0016a400011a7983 */ /* 0x000ee40000300800 */
[----:B------:R-:W3:Y:S01]  /*288a0*/  LDL.LU R27, [R1+0x16a0] ;  /* 0x0016a000011b7983 */ /* 0x000ee20000300800 */
[----:B------:R5:W-:Y:S01]  /*288b0*/  STL.64 [R1+0x1668], R10 ;  /* 0x0016680a01007387 */ /* 0x000be20000100a00 */
[----:B------:R0:W-:Y:S01]  /*288c0*/  STL.64 [R1+0x1660], R8 ;  /* 0x0016600801007387 */ /* 0x0001e20000100a00 */
[----:B-----5:R-:W-:-:S02]  /*288d0*/  MOV R11, R2 ;  /* 0x00000002000b7202 */ /* 0x020fc40000000f00 */
[----:B------:R-:W-:Y:S01]  /*288e0*/  MOV R10, R0 ;  /* 0x00000000000a7202 */ /* 0x000fe20000000f00 */
[----:B0-----:R-:W-:Y:S01]  /*288f0*/  IMAD.MOV.U32 R9, RZ, RZ, R29 ;  /* 0x000000ffff097224 */ /* 0x001fe200078e001d */
[----:B------:R-:W-:Y:S02]  /*28900*/  MOV R8, R3 ;  /* 0x0000000300087202 */ /* 0x000fe40000000f00 */
[----:B------:R-:W4:Y:S01]  /*28910*/  LDL.LU R3, [R1+0x169c] ;  /* 0x00169c0001037983 */ /* 0x000f220000300800 */
[----:B------:R-:W5:Y:S02]  /*28920*/  LDL.LU R29, [R1+0x1698] ;  /* 0x00169800011d7983 */ /* 0x000f640000300800 */
[----:B------:R-:W2:Y:S02]  /*28930*/  LDL.LU R0, [R1+0x1694] ;  /* 0x0016940001007983 */ /* 0x000ea40000300800 */
[----:B------:R-:W2:Y:S01]  /*28940*/  LDL.LU R2, [R1+0x1690] ;  /* 0x0016900001027983 */ /* 0x000ea20000300800 */
[C---:B---3--:R-:W-:Y:S11]  /*28950*/  HMMA.16816.F32.BF16 R4, R16.reuse, R26, R4 ;  /* 0x0000001a1004723c */ /* 0x048ff60000041804 */
[----:B------:R-:W-:Y:S11]  /*28960*/  @!UPT UIADD3 URZ, URZ, URZ, URZ ;  /* 0x0000003f3f3ff290 */ /* 0x000ff6000fffe03f */
[----:B------:R-:W-:Y:S01]  /*28970*/  @!UPT UIADD3 URZ, URZ, URZ, URZ ;  /* 0x0000003f3f3ff290 */ /* 0x000fe2000fffe03f */
[----:B------:R-:W-:Y:S01]  /*28980*/  STL.64 [R1+0x390], R4 ;  /* 0x0003900401007387 */ /* 0x000fe20000100a00 */
[----:B------:R0:W-:Y:S03]  /*28990*/  STL.64 [R1+0x398], R6 ;  /* 0x0003980601007387 */ /* 0x0001e60000100a00 */
[----:B0-----:R-:W2:Y:S01]  /*289a0*/  LDL.LU.64 R6, [R1+0x1688] ;  /* 0x0016880001067983 */ /* 0x001ea20000300a00 */
[----:B------:R-:W2:Y:S02]  /*289b0*/  LDL.LU.64 R4, [R1+0x1680] ;  /* 0x0016800001047983 */ /* 0x000ea40000300a00 */
[----:B------:R-:W5:Y:S02]  /*289c0*/  LDL.LU R21, [R1+0x5bc] ;  /* 0x0005bc0001157983 */ /* 0x000f640000300800 */
[----:B------:R-:W4:Y:S01]  /*289d0*/  LDL.LU R20, [R1+0x5c0] ;  /* 0x0005c00001147983 */ /* 0x000f220000300800 */
[----:B--2---:R-:W-:Y:S01]  /*289e0*/  HMMA.16816.F32.BF16 R16, R16, R22, R4 ;  /* 0x000000161010723c */ /* 0x004fe20000041804 */
[----:B------:R-:W2:Y:S01]  /*289f0*/  LDL.LU.64 R6, [R1+0x1678] ;  /* 0x0016780001067983 */ /* 0x000ea20000300a00 */
[----:B------:R-:W2:Y:S11]  /*28a00*/  LDL.LU.64 R4, [R1+0x1670] ;  /* 0x0016700001047983 */ /* 0x000eb60000300a00 */
[----:B------:R-:W-:Y:S10]  /*28a10*/  @!UPT UIADD3 URZ, URZ, URZ, URZ ;  /* 0x0000003f3f3ff290 */ /* 0x000ff4000fffe03f */
[----:B------:R0:W-:Y:S01]  /*28a20*/  STL.64 [R1+0x3a0], R16 ;  /* 0x0003a01001007387 */ /* 0x0001e20000100a00 */
[----:B------:R1:W-:Y:S03]  /*28a30*/  STL.64 [R1+0x3a8], R18 ;  /* 0x0003a81201007387 */ /* 0x0003e60000100a00 */
[----:B0-----:R-:W3:Y:S01]  /*28a40*/  LDL.LU R17, [R1+0x528] ;  /* 0x0005280001117983 */ /* 0x001ee20000300800 */
[----:B-1----:R-:W3:Y:S02]  /*28a50*/  LDL.LU R18, [R1+0x2c8] ;  /* 0x0002c80001127983 */ /* 0x002ee40000300800 */
[----:B------:R-:W3:Y:S01]  /*28a60*/  LDL.LU R19, [R1+0x5b8] ;  /* 0x0005b80001137983 */ /* 0x000ee20000300800 */
[C---:B--2---:R-:W-:Y:S01]  /*28a70*/  HMMA.16816.F32.BF16 R12, R4.reuse, R14, R8 ;  /* 0x0000000e040c723c */ /* 0x044fe20000041808 */
[----:B------:R-:W2:Y:S01]  /*28a80*/  LDL.LU.64 R10, [R1+0x1668] ;  /* 0x00166800010a7983 */ /* 0x000ea20000300a00 */
[----:B------:R-:W2:Y:S11]  /*28a90*/  LDL.LU.64 R8, [R1+0x1660] ;  /* 0x0016600001087983 */ /* 0x000eb60000300a00 */
[----:B------:R-:W-:Y:S10]  /*28aa0*/  @!UPT UIADD3 URZ, URZ, URZ, URZ ;  /* 0x0000003f3f3ff290 */ /* 0x000ff4000fffe03f */
[----:B------:R-:W-:Y:S01]  /*28ab0*/  STL.64 [R1+0x3b0], R12 ;  /* 0x0003b00c01007387 */ /* 0x000fe20000100a00 */
[----:B------:R0:W-:Y:S03]  /*28ac0*/  STL.64 [R1+0x3b8], R14 ;  /* 0x0003b80e01007387 */ /* 0x0001e60000100a00 */
[----:B0-----:R-:W2:Y:S02]  /*28ad0*/  LDL.LU.64 R14, [R1+0x1658] ;  /* 0x00165800010e7983 */ /* 0x001ea40000300a00 */
[C---:B--2---:R-:W-:Y:S02]  /*28ae0*/  HMMA.16816.F32.BF16 R12, R4.reuse, R14, R8 ;  /* 0x0000000e040c723c */ /* 0x044fe40000041808 */
[----:B------:R-:W2:Y:S01]  /*28af0*/  LDL.LU.64 R10, [R1+0x1650] ;  /* 0x00165000010a7983 */ /* 0x000ea20000300a00 */
[----:B------:R-:W2:Y:S11]  /*28b00*/  LDL.LU.64 R8, [R1+0x1648] ;  /* 0x0016480001087983 */ /* 0x000eb60000300a00 */
[----:B------:R-:W-:Y:S09]  /*28b10*/  @!UPT UIADD3 URZ, URZ, URZ, URZ ;  /* 0x0000003f3f3ff290 */ /* 0x000ff2000fffe03f */
        /* <DEDUP_REMOVED lines=18> */
[----:B------:R-:W2:Y:S11]  /*28c40*/  LDL.LU.64 R10, [R1+0x1608] ;  /* 0x00160800010a7983 */ /* 0x000eb60000300a00 */
[----:B------:R-:W-:Y:S10]  /*28c50*/  @!UPT UIADD3 URZ, URZ, URZ, URZ ;  /* 0x0000003f3f3ff290 */ /* 0x000ff4000fffe03f */
[----:B------:R-:W-:Y:S01]  /*28c60*/  STL.64 [R1+0x3f0], R12 ;  /* 0x0003f00c01007387 */ /* 0x000fe20000100a00 */
[----:B------:R0:W-:Y:S03]  /*28c70*/  STL.64 [R1+0x3f8], R14 ;  /* 0x0003f80e01007387 */ /* 0x0001e60000100a00 */
[----:B0-----:R-:W2:Y:S01]  /*28c80*/  LDL.LU.64 R14, [R1+0x1600] ;  /* 0x00160000010e7983 */ /* 0x001ea20000300a00 */
[----:B------:R-:W2:Y:S02]  /*28c90*/  LDL.LU.64 R12, [R1+0x15f8] ;  /* 0x0015f800010c7983 */ /* 0x000ea40000300a00 */
[C---:B--2---:R-:W-:Y:S01]  /*28ca0*/  HMMA.16816.F32.BF16 R8, R4.reuse, R10, R12 ;  /* 0x0000000a0408723c */ /* 0x044fe2000004180c */
[----:B------:R-:W2:Y:S01]  /*28cb0*/  LDL.LU.64 R14, [R1+0x15f0] ;  /* 0x0015f000010e7983 */ /* 0x000ea20000300a00 */
[----:B------:R-:W2:Y:S11]  /*28cc0*/  LDL.LU.64 R12, [R1+0x15e8] ;  /* 0x0015e800010c7983 */ /* 0x000eb60000300a00 */
[----:B------:R-:W-:Y:S10]  /*28cd0*/  @!UPT UIADD3 URZ, URZ, URZ, URZ ;  /* 0x0000003f3f3ff290 */ /* 0x000ff4000fffe03f */
[----:B------:R-:W-:Y:S01]  /*28ce0*/  STL.64 [R1+0x400], R8 ;  /* 0x0004000801007387 */ /* 0x000fe20000100a00 */
[----:B------:R0:W-:Y:S03]  /*28cf0*/  STL.64 [R1+0x408], R10 ;  /* 0x0004080a01007387 */ /* 0x0001e60000100a00 */
[----:B0-----:R-:W2:Y:S01]  /*28d00*/  LDL.LU.64 R10, [R1+0x15e0] ;  /* 0x0015e000010a7983 */ /* 0x001ea20000300a00 */
[----:B------:R-:W2:Y:S01]  /*28d10*/  LDL.LU.64 R8, [R1+0x15d8] ;  /* 0x0015d80001087983 */ /* 0x000ea20000300a00 */
[----:B------:R-:W-:Y:S01]  /*28d20*/  IADD3 R24, R24, 0x80, RZ ;  /* 0x0000008018187810 */ /* 0x000fe20007ffe0ff */
[----:B---3--:R-:W-:Y:S02]  /*28d30*/  FFMA R19, R18, R19, R17 ;  /* 0x0000001312137223 */ /* 0x008fe40000000011 */
[----:B-----5:R-:W-:Y:S02]  /*28d40*/  FFMA R21, R29, R21, R25 ;  /* 0x000000151d157223 */ /* 0x020fe40000000019 */
[----:B----4-:R-:W-:Y:S01]  /*28d50*/  FFMA R20, R3, R20, R28 ;  /* 0x0000001403147223 */ /* 0x010fe2000000001c */
[C---:B--2---:R-:W-:Y:S11]  /*28d60*/  HMMA.16816.F32.BF16 R8, R4.reuse, R26, R8 ;  /* 0x0000001a0408723c */ /* 0x044ff60000041808 */
[----:B------:R-:W-:Y:S11]  /*28d70*/  @!UPT UIADD3 URZ, URZ, URZ, URZ ;  /* 0x0000003f3f3ff290 */ /* 0x000ff6000fffe03f */
[----:B------:R-:W-:Y:S01]  /*28d80*/  @!UPT UIADD3 URZ, URZ, URZ, URZ ;  /* 0x0000003f3f3ff290 */ /* 0x000fe2000fffe03f */
[----:B------:R-:W-:Y:S01]  /*28d90*/  STL.64 [R1+0x410], R8 ;  /* 0x0004100801007387 */ /* 0x000fe20000100a00 */
[----:B------:R0:W-:Y:S02]  /*28da0*/  STL.64 [R1+0x418], R10 ;  /* 0x0004180a01007387 */ /* 0x0001e40000100a00 */
[----:B0-----:R-:W-:Y:S07]  /*28db0*/  HMMA.16816.F32.BF16 R8, R4, R22, R12 ;  /* 0x000000160408723c */ /* 0x001fee000004180c */
[----:B------:R-:W-:-:S05]  /*28dc0*/  MOV R4, 0x80 ;  /* 0x0000008000047802 */ /* 0x000fca0000000f00 */
[C---:B------:R-:W-:Y:S02]  /*28dd0*/  IMAD R2, R4.reuse, c[0x0][0x1a4], R2 ;  /* 0x0000690004027a24 */ /* 0x040fe400078e0202 */
[----:B------:R-:W-:-:S09]  /*28de0*/  IMAD R0, R4, c[0x0][0x1b4], R0 ;  /* 0x00006d0004007a24 */ /* 0x000fd200078e0200 */
[----:B------:R-:W-:Y:S01]  /*28df0*/  STL.64 [R1+0x420], R8 ;  /* 0x0004200801007387 */ /* 0x000fe20000100a00 */
[----:B------:R-:W-:Y:S02]  /*28e00*/  STL.64 [R1+0x428], R10 ;  /* 0x0004280a01007387 */ /* 0x000fe40000100a00 */
[----:B------:R-:W-:Y:S02]  /*28e10*/  STL [R1+0x594], R24 ;  /* 0x0005941801007387 */ /* 0x000fe40000100800 */
[----:B------:R-:W-:Y:S01]  /*28e20*/  STL [R1+0x5b8], R19 ;  /* 0x0005b81301007387 */ /* 0x000fe20000100800 */
[----:B------:R-:W2:Y:S01]  /*28e30*/  LDL R4, [R1+0x2c4] ;  /* 0x0002c40001047983 */ /* 0x000ea20000100800 */
[----:B------:R-:W-:Y:S02]  /*28e40*/  STL [R1+0x5bc], R21 ;  /* 0x0005bc1501007387 */ /* 0x000fe40000100800 */
[----:B------:R-:W3:Y:S02]  /*28e50*/  LDL R3, [R1+0x2c0] ;  /* 0x0002c00001037983 */ /* 0x000ee40000100800 */
[----:B------:R-:W-:Y:S01]  /*28e60*/  STL [R1+0x5c0], R20 ;  /* 0x0005c01401007387 */ /* 0x000fe20000100800 */
[----:B--2---:R0:W-:Y:S04]  /*28e70*/  STL [R1+0x584], R4 ;  /* 0x0005840401007387 */ /* 0x0041e80000100800 */
[----:B0-----:R-:W2:Y:S01]  /*28e80*/  LDL R4, [R1+0x2bc] ;  /* 0x0002bc0001047983 */ /* 0x001ea20000100800 */
[----:B---3--:R0:W-:Y:S03]  /*28e90*/  STL [R1+0x588], R3 ;  /* 0x0005880301007387 */ /* 0x0081e60000100800 */
[----:B0-----:R-:W3:Y:S01]  /*28ea0*/  LDL R3, [R1+0x2b8] ;  /* 0x0002b80001037983 */ /* 0x001ee20000100800 */
[----:B------:R-:W-:-:S03]  /*28eb0*/  ISETP.GE.AND P1, PT, R24, c[0x0][0x1d0], PT ;  /* 0x0000740018007a0c */ /* 0x000fc60003f26270 */
[----:B--2---:R0:W-:Y:S04]  /*28ec0*/  STL [R1+0x58c], R4 ;  /* 0x00058c0401007387 */ /* 0x0041e80000100800 */
[----:B---3--:R0:W-:Y:S06]  /*28ed0*/  STL [R1+0x590], R3 ;  /* 0x0005900301007387 */ /* 0x0081ec0000100800 */
[----:B------:R-:W-:Y:S01]  /*28ee0*/  @P1 CALL.REL.NOINC `(.L_x_0) ;  /* 0x0000001000001944 */ /* 0x000fe20003c00000 */
[----:B------:R-:W-:Y:S05]  /*28ef0*/  BRA `(.L_x_1) ;  /* 0xfffe177000007947 */ /* 0x000fea000383ffff */
.L_x_0:
[----:B0-----:R-:W0:Y:S01]  /*28f00*/  S2R R3, SR_TID.X ;  /* 0x0000000000037919 */ /* 0x001e220000002100 */
[----:B------:R-:W-:-:S03]  /*28f10*/  MOV R0, c[0x0][0x1c8] ;  /* 0x0000720000007a02 */ /* 0x000fc60000000f00 */
[----:B------:R-:W2:Y:S04]  /*28f20*/  S2R R13, SR_CTAID.Y ;  /* 0x00000000000d7919 */ /* 0x000ea80000002600 */
[----:B------:R-:W3:Y:S04]  /*28f30*/  S2R R11, SR_TID.X ;  /* 0x00000000000b7919 */ /* 0x000ee80000002100 */
[----:B------:R-:W4:Y:S04]  /*28f40*/  S2R R18, SR_TID.X ;  /* 0x0000000000127919 */ /* 0x000f280000002100 */
[----:B------:R-:W-:Y:S01]  /*28f50*/  BAR.SYNC.DEFER_BLOCKING 0x0 ;  /* 0x0000000000007b1d */ /* 0x000fe20000010000 */
[----:B0-----:R-:W-:-:S04]  /*28f60*/  SHF.R.U32.HI R3, RZ, 0x5, R3 ;  /* 0x00000005ff037819 */ /* 0x001fc80000011603 */
[----:B------:R-:W-:Y:S01]  /*28f70*/  SGXT.U32 R3, R3, 0x2 ;  /* 0x000000020303781a */ /* 0x000fe20000000000 */
[----:B--2---:R-:W-:Y:S02]  /*28f80*/  IMAD R23, R13, c[0x0][0x1c0], RZ ;  /* 0x000070000d177a24 */ /* 0x004fe400078e02ff */
[----:B------:R-:W0:Y:S01]  /*28f90*/  S2R R13, SR_CTAID.X ;  /* 0x00000000000d7919 */ /* 0x000e220000002500 */
[----:B---3--:R-:W-:Y:S01]  /*28fa0*/  LOP3.LUT R12, R11, 0x1f, RZ, 0xc0, !PT ;  /* 0x0000001f0b0c7812 */ /* 0x008fe200078ec0ff */
[----:B------:R-:W-:Y:S01]  /*28fb0*/  IMAD R3, R3, c[0x0][0x1c8], RZ ;  /* 0x0000720003037a24 */ /* 0x000fe200078e02ff */
[----:B------:R-:W-:Y:S02]  /*28fc0*/  SHF.L.U32 R17, R23, 0x1, RZ ;  /* 0x0000000117117819 */ /* 0x000fe400000006ff */
[----:B----4-:R-:W-:Y:S01]  /*28fd0*/  LOP3.LUT R19, R18, 0x7f, RZ, 0xc0, !PT ;  /* 0x0000007f12137812 */ /* 0x010fe200078ec0ff */
[----:B------:R-:W-:Y:S01]  /*28fe0*/  IMAD R26, R0, 0x4, R3 ;  /* 0x00000004001a7824 */ /* 0x000fe200078e0203 */
[----:B------:R-:W-:-:S02]  /*28ff0*/  LOP3.LUT R18, R18, 0x3f, RZ, 0xc0, !PT ;  /* 0x0000003f12127812 */ /* 0x000fc400078ec0ff */
[----:B------:R-:W-:Y:S02]  /*29000*/  ISETP.GE.U32.AND P0, PT, R19, 0x20, PT ;  /* 0x000000201300780c */ /* 0x000fe40003f06070 */
[----:B------:R-:W-:-:S04]  /*29010*/  LEA R21, R0, R26, 0x2 ;  /* 0x0000001a00157211 */ /* 0x000fc800078e10ff */
[----:B------:R-:W-:-:S04]  /*29020*/  LEA R16, R0, R21, 0x2 ;  /* 0x0000001500107211 */ /* 0x000fc800078e10ff */
[----:B------:R-:W-:-:S04]  /*29030*/  LEA R20, R0, R16, 0x2 ;  /* 0x0000001000147211 */ /* 0x000fc800078e10ff */
[----:B------:R-:W-:Y:S01]  /*29040*/  LEA R25, R0, R20, 0x2 ;  /* 0x0000001400197211 */ /* 0x000fe200078e10ff */
[----:B0-----:R-:W-:-:S04]  /*29050*/  IMAD R13, R13, 0x20, R12 ;  /* 0x000000200d0d7824 */ /* 0x001fc800078e020c */
[----:B------:R-:W-:Y:S02]  /*29060*/  IMAD R2, R0, 0x4, R25 ;  /* 0x0000000400027824 */ /* 0x000fe400078e0219 */
[----:B------:R-:W-:-:S03]  /*29070*/  IMAD R22, R13, c[0x0][0x1c4], RZ ;  /* 0x000071000d167a24 */ /* 0x000fc600078e02ff */
[----:B------:R-:W-:Y:S01]  /*29080*/  LEA R3, R0, R2, 0x2 ;  /* 0x0000000200037211 */ /* 0x000fe200078e10ff */
[C---:B------:R-:W-:Y:S02]  /*29090*/  IMAD.SHL.U32 R14, R22.reuse, 0x2, RZ ;  /* 0x00000002160e7824 */ /* 0x040fe400078e00ff */
[----:B------:R-:W-:Y:S01]  /*290a0*/  IMAD.HI R22, R22, 0x2, RZ ;  /* 0x0000000216167827 */ /* 0x000fe200078e02ff */
[----:B------:R-:W-:Y:S01]  /*290b0*/  LEA R4, R0, R3, 0x2 ;  /* 0x0000000300047211 */ /* 0x000fe200078e10ff */
[----:B------:R0:W-:Y:S01]  /*290c0*/  STL.64 [R1+0x17d0], R2 ;  /* 0x0017d00201007387 */ /* 0x0001e20000100a00 */
[----:B------:R-:W-:Y:S02]  /*290d0*/  IADD3 R14, P1, P2, R14, c[0x0][0x178], R17 ;  /* 0x00005e000e0e7a10 */ /* 0x000fe40007a3e011 */
[----:B------:R-:W-:-:S04]  /*290e0*/  LEA R5, R0, R4, 0x2 ;  /* 0x0000000400057211 */ /* 0x000fc800078e10ff */
[C---:B------:R-:W-:Y:S01]  /*290f0*/  LEA R6, R0.reuse, R5, 0x2 ;  /* 0x0000000500067211 */ /* 0x040fe200078e10ff */
[----:B0-----:R-:W0:Y:S04]  /*29100*/  S2R R3, SR_TID.X ;  /* 0x0000000000037919 */ /* 0x001e280000002100 */
[----:B------:R-:W-:Y:S02]  /*29110*/  IMAD R7, R0, 0x4, R6 ;  /* 0x0000000400077824 */ /* 0x000fe400078e0206 */
[----:B------:R-:W-:-:S03]  /*29120*/  IMAD.HI R2, R23, 0x2, RZ ;  /* 0x0000000217027827 */ /* 0x000fc600078e02ff */
[----:B------:R-:W-:-:S04]  /*29130*/  LEA R8, R0, R7, 0x2 ;  /* 0x0000000700087211 */ /* 0x000fc800078e10ff */
[----:B------:R-:W-:-:S04]  /*29140*/  LEA R9, R0, R8, 0x2 ;  /* 0x0000000800097211 */ /* 0x000fc800078e10ff */
[C---:B------:R-:W-:Y:S01]  /*29150*/  LEA R10, R0.reuse, R9, 0x2 ;  /* 0x00000009000a7211 */ /* 0x040fe200078e10ff */
[----:B------:R2:W-:Y:S03]  /*29160*/  STL.64 [R1+0x17c8], R8 ;  /* 0x0017c80801007387 */ /* 0x0005e60000100a00 */
[----:B------:R-:W-:-:S04]  /*29170*/  LEA R11, R0, R10, 0x2 ;  /* 0x0000000a000b7211 */ /* 0x000fc800078e10ff */
[----:B------:R-:W-:Y:S02]  /*29180*/  LEA R12, R0, R11, 0x2 ;  /* 0x0000000b000c7211 */ /* 0x000fe400078e10ff */
[C---:B0-----:R-:W-:Y:S01]  /*29190*/  SHF.L.U32 R15, R3.reuse, 0xb, RZ ;  /* 0x0000000b030f7819 */ /* 0x041fe200000006ff */
[C---:B------:R-:W-:Y:S01]  /*291a0*/  IMAD.SHL.U32 R29, R3.reuse, 0x10, RZ ;  /* 0x00000010031d7824 */ /* 0x040fe200078e00ff */
[C---:B------:R-:W-:Y:S02]  /*291b0*/  SHF.L.U32 R28, R3.reuse, 0x5, RZ ;  /* 0x00000005031c7819 */ /* 0x040fe400000006ff */
[----:B------:R-:W-:Y:S02]  /*291c0*/  LOP3.LUT R27, R3, 0x18, RZ, 0xc0, !PT ;  /* 0x00000018031b7812 */ /* 0x000fe400078ec0ff */
[----:B------:R-:W-:Y:S02]  /*291d0*/  SHF.R.U32.HI R3, RZ, 0x5, R3 ;  /* 0x00000005ff037819 */ /* 0x000fe40000011603 */
[----:B------:R-:W-:-:S02]  /*291e0*/  LOP3.LUT R29, R29, 0x70, RZ, 0xc0, !PT ;  /* 0x000000701d1d7812 */ /* 0x000fc400078ec0ff */
[----:B------:R-:W-:Y:S02]  /*291f0*/  SGXT.U32 R3, R3, 0x2 ;  /* 0x000000020303781a */ /* 0x000fe40000000000 */
[----:B------:R-:W-:Y:S02]  /*29200*/  LOP3.LUT R15, R15, 0x3000, RZ, 0xc0, !PT ;  /* 0x000030000f0f7812 */ /* 0x000fe400078ec0ff */
[----:B------:R-:W-:Y:S02]  /*29210*/  LEA R13, R0, R12, 0x2 ;  /* 0x0000000c000d7211 */ /* 0x000fe400078e10ff */
[----:B--2---:R-:W-:Y:S01]  /*29220*/  LEA.HI R8, R27, R29, RZ, 0x1f ;  /* 0x0000001d1b087211 */ /* 0x004fe200078ff8ff */
[----:B------:R-:W-:Y:S01]  /*29230*/  IMAD R29, R3, c[0x0][0x1c8], RZ ;  /* 0x00007200031d7a24 */ /* 0x000fe200078e02ff */
[----:B------:R-:W-:Y:S01]  /*29240*/  LEA R15, R18, R15, 0x4 ;  /* 0x0000000f120f7211 */ /* 0x000fe200078e20ff */
[----:B------:R0:W-:Y:S01]  /*29250*/  STL.64 [R1+0x17c0], R12 ;  /* 0x0017c00c01007387 */ /* 0x0001e20000100a00 */
[----:B------:R-:W-:-:S02]  /*29260*/  LOP3.LUT R28, R28, 0xc60, RZ, 0xc0, !PT ;  /* 0x00000c601c1c7812 */ /* 0x000fc400078ec0ff */
[----:B------:R-:W-:Y:S02]  /*29270*/  IADD3.X R15, R22, c[0x0][0x17c], R2, P1, P2 ;  /* 0x00005f00160f7a10 */ /* 0x000fe40000fe4402 */
[----:B------:R-:W-:Y:S02]  /*29280*/  LEA R2, P3, R21, R14, 0x1 ;  /* 0x0000000e15027211 */ /* 0x000fe400078608ff */
[----:B------:R-:W-:Y:S02]  /*29290*/  LEA R9, R27, R28, 0x9 ;  /* 0x0000001c1b097211 */ /* 0x000fe400078e48ff */
[----:B------:R-:W-:Y:S02]  /*292a0*/  LEA R19, R0, R13, 0x2 ;  /* 0x0000000d00137211 */ /* 0x000fe400078e10ff */
[----:B------:R-:W-:Y:S01]  /*292b0*/  LEA.HI.X.SX32 R3, R21, R15, 0x1, P3 ;  /* 0x0000000f15037211 */ /* 0x000fe200018f0eff */
[----:B------:R-:W-:Y:S01]  /*292c0*/  STL [R1+0x30c], R9 ;  /* 0x00030c0901007387 */ /* 0x000fe20000100800 */
[----:B0-----:R-:W-:-:S02]  /*292d0*/  LEA R12, P1, R29, R14, 0x1 ;  /* 0x0000000e1d0c7211 */ /* 0x001fc400078208ff */
[C---:B------:R-:W-:Y:S01]  /*292e0*/  LEA R18, R0.reuse, R19, 0x2 ;  /* 0x0000001300127211 */ /* 0x040fe200078e10ff */
[----:B------:R0:W-:Y:S01]  /*292f0*/  STL [R1+0x310], R8 ;  /* 0x0003100801007387 */ /* 0x0001e20000100800 */
[----:B------:R-:W-:Y:S02]  /*29300*/  LEA.HI.X.SX32 R13, R29, R15, 0x1, P1 ;  /* 0x0000000f1d0d7211 */ /* 0x000fe400008f0eff */
[----:B------:R-:W-:-:S03]  /*29310*/  LEA R17, R0, R18, 0x2 ;  /* 0x0000001200117211 */ /* 0x000fc600078e10ff */
[----:B------:R2:W-:Y:S01]  /*29320*/  STL.64 [R1+0x2e8], R12 ;  /* 0x0002e80c01007387 */ /* 0x0005e20000100a00 */
[----:B------:R-:W-:Y:S02]  /*29330*/  LEA R24, R0, R17, 0x2 ;  /* 0x0000001100187211 */ /* 0x000fe400078e10ff */
[----:B0-----:R-:W-:Y:S01]  /*29340*/  LEA R8, P2, R26, R14, 0x1 ;  /* 0x0000000e1a087211 */ /* 0x001fe200078408ff */
[----:B------:R0:W-:Y:S01]  /*29350*/  STL.64 [R1+0x2d8], R2 ;  /* 0x0002d80201007387 */ /* 0x0001e20000100a00 */
[----:B------:R-:W-:Y:S02]  /*29360*/  LEA R23, R0, R24, 0x2 ;  /* 0x0000001800177211 */ /* 0x000fe400078e10ff */
[----:B------:R-:W-:-:S03]  /*29370*/  LEA.HI.X.SX32 R9, R26, R15, 0x1, P2 ;  /* 0x0000000f1a097211 */ /* 0x000fc600010f0eff */
[----:B------:R-:W-:Y:S01]  /*29380*/  IMAD R22, R0, 0x4, R23 ;  /* 0x0000000400167824 */ /* 0x000fe200078e0217 */
[-C--:B--2---:R-:W-:Y:S01]  /*29390*/  LEA R12, P2, R20, R14.reuse, 0x1 ;  /* 0x0000000e140c7211 */ /* 0x084fe200078408ff */
[----:B------:R2:W-:Y:S01]  /*293a0*/  STL.64 [R1+0x2e0], R8 ;  /* 0x0002e00801007387 */ /* 0x0005e20000100a00 */
[----:B0-----:R-:W-:Y:S02]  /*293b0*/  LEA R2, P1, R16, R14, 0x1 ;  /* 0x0000000e10027211 */ /* 0x001fe400078208ff */
[----:B------:R-:W-:Y:S02]  /*293c0*/  LEA R28, R0, R22, 0x2 ;  /* 0x00000016001c7211 */ /* 0x000fe400078e10ff */
[-C--:B------:R-:W-:Y:S02]  /*293d0*/  LEA.HI.X.SX32 R3, R16, R15.reuse, 0x1, P1 ;  /* 0x0000000f10037211 */ /* 0x080fe400008f0eff */
[----:B------:R-:W-:Y:S02]  /*293e0*/  LEA.HI.X.SX32 R13, R20, R15, 0x1, P2 ;  /* 0x0000000f140d7211 */ /* 0x000fe400010f0eff */
[----:B--2---:R-:W-:Y:S01]  /*293f0*/  LEA R8, P3, R25, R14, 0x1 ;  /* 0x0000000e19087211 */ /* 0x004fe200078608ff */
[----:B------:R0:W-:Y:S01]  /*29400*/  STL.64 [R1+0x2d0], R2 ;  /* 0x0002d00201007387 */ /* 0x0001e20000100a00 */
[----:B------:R-:W-:-:S02]  /*29410*/  LEA R27, R0, R28, 0x2 ;  /* 0x0000001c001b7211 */ /* 0x000fc400078e10ff */
[----:B------:R-:W-:Y:S02]  /*29420*/  LEA.HI.X.SX32 R9, R25, R15, 0x1, P3 ;  /* 0x0000000f19097211 */ /* 0x000fe400018f0eff */
[C---:B------:R-:W-:Y:S01]  /*29430*/  LEA R26, R0.reuse, R27, 0x2 ;  /* 0x0000001b001a7211 */ /* 0x040fe200078e10ff */
[----:B0-----:R-:W2:Y:S03]  /*29440*/  LDL.LU.64 R2, [R1+0x17d0] ;  /* 0x0017d00001027983 */ /* 0x001ea60000300a00 */
[C---:B------:R-:W-:Y:S01]  /*29450*/  LEA R16, R0.reuse, R26, 0x2 ;  /* 0x0000001a00107211 */ /* 0x040fe200078e10ff */
[----:B------:R-:W-:Y:S04]  /*29460*/  STL.64 [R1+0x2c8], R12 ;  /* 0x0002c80c01007387 */ /* 0x000fe80000100a00 */
[----:B------:R-:W-:Y:S01]  /*29470*/  IMAD R29, R0, 0x4, R16 ;  /* 0x00000004001d7824 */ /* 0x000fe200078e0210 */
[----:B------:R0:W-:Y:S02]  /*29480*/  STL.64 [R1+0x2b0], R8 ;  /* 0x0002b00801007387 */ /* 0x0001e40000100a00 */
[----:B0-----:R-:W-:-:S04]  /*29490*/  LEA R8, P3, R4, R14, 0x1 ;  /* 0x0000000e04087211 */ /* 0x001fc800078608ff */
[-C--:B------:R-:W-:Y:S02]  /*294a0*/  LEA.HI.X.SX32 R9, R4, R15.reuse, 0x1, P3 ;  /* 0x0000000f04097211 */ /* 0x080fe400018f0eff */
[CC--:B--2---:R-:W-:Y:S02]  /*294b0*/  LEA R20, P1, R2.reuse, R14.reuse, 0x1 ;  /* 0x0000000e02147211 */ /* 0x0c4fe400078208ff */
[CC--:B------:R-:W-:Y:S02]  /*294c0*/  LEA R12, P2, R3.reuse, R14.reuse, 0x1 ;  /* 0x0000000e030c7211 */ /* 0x0c0fe400078408ff */
[-C--:B------:R-:W-:Y:S02]  /*294d0*/  LEA.HI.X.SX32 R21, R2, R15.reuse, 0x1, P1 ;  /* 0x0000000f02157211 */ /* 0x080fe400008f0eff */
[-C--:B------:R-:W-:Y:S02]  /*294e0*/  LEA.HI.X.SX32 R13, R3, R15.reuse, 0x1, P2 ;  /* 0x0000000f030d7211 */ /* 0x080fe400010f0eff */
[C---:B------:R-:W-:Y:S01]  /*294f0*/  LEA R2, P3, R7.reuse, R14, 0x1 ;  /* 0x0000000e07027211 */ /* 0x040fe200078608ff */
[----:B------:R0:W-:Y:S04]  /*29500*/  STL.64 [R1+0x278], R20 ;  /* 0x0002781401007387 */ /* 0x0001e80000100a00 */
[----:B------:R2:W-:Y:S04]  /*29510*/  STL.64 [R1+0x2a8], R8 ;  /* 0x0002a80801007387 */ /* 0x0005e80000100a00 */
[----:B------:R3:W-:Y:S01]  /*29520*/  STL.64 [R1+0x288], R12 ;  /* 0x0002880c01007387 */ /* 0x0007e20000100a00 */
[----:B------:R-:W-:-:S02]  /*29530*/  LEA.HI.X.SX32 R3, R7, R15, 0x1, P3 ;  /* 0x0000000f07037211 */ /* 0x000fc400018f0eff */
[C---:B0-----:R-:W-:Y:S02]  /*29540*/  LEA R21, R0.reuse, R29, 0x2 ;  /* 0x0000001d00157211 */ /* 0x041fe400078e10ff */
[CC--:B--2---:R-:W-:Y:S02]  /*29550*/  LEA R8, P1, R5.reuse, R14.reuse, 0x1 ;  /* 0x0000000e05087211 */ /* 0x0c4fe400078208ff */
[----:B------:R-:W-:Y:S02]  /*29560*/  LEA R25, R0, R21, 0x2 ;  /* 0x0000001500197211 */ /* 0x000fe400078e10ff */
[----:B------:R-:W-:Y:S02]  /*29570*/  LEA.HI.X.SX32 R9, R5, R15, 0x1, P1 ;  /* 0x0000000f05097211 */ /* 0x000fe400008f0eff */
[----:B---3--:R-:W-:-:S03]  /*29580*/  LEA R12, P2, R6, R14, 0x1 ;  /* 0x0000000e060c7211 */ /* 0x008fc600078408ff */
[----:B------:R0:W-:Y:S01]  /*29590*/  STL.64 [R1+0x270], R8 ;  /* 0x0002700801007387 */ /* 0x0001e20000100a00 */
[----:B------:R-:W-:-:S03]  /*295a0*/  LEA.HI.X.SX32 R13, R6, R15, 0x1, P2 ;  /* 0x0000000f060d7211 */ /* 0x000fc600010f0eff */
[----:B0-----:R-:W2:Y:S04]  /*295b0*/  LDL.LU.64 R8, [R1+0x17c8] ;  /* 0x0017c80001087983 */ /* 0x001ea80000300a00 */
[----:B------:R0:W-:Y:S04]  /*295c0*/  STL.64 [R1+0x280], R12 ;  /* 0x0002800c01007387 */ /* 0x0001e80000100a00 */
[----:B0-----:R-:W3:Y:S01]  /*295d0*/  LDL.LU.64 R12, [R1+0x17c0] ;  /* 0x0017c000010c7983 */ /* 0x001ee20000300a00 */
[----:B------:R-:W-:-:S03]  /*295e0*/  LEA R20, R0, R25, 0x2 ;  /* 0x0000001900147211 */ /* 0x000fc600078e10ff */
[----:B------:R0:W-:Y:S01]  /*295f0*/  STL.64 [R1+0x2a0], R2 ;  /* 0x0002a00201007387 */ /* 0x0001e20000100a00 */
[----:B------:R-:W-:Y:S02]  /*29600*/  LEA R16, R0, R20, 0x2 ;  /* 0x0000001400107211 */ /* 0x000fe400078e10ff */
[----:B0-----:R-:W-:-:S04]  /*29610*/  LEA R2, P3, R10, R14, 0x1 ;  /* 0x0000000e0a027211 */ /* 0x001fc800078608ff */
[----:B------:R-:W-:-:S05]  /*29620*/  LEA.HI.X.SX32 R3, R10, R15, 0x1, P3 ;  /* 0x0000000f0a037211 */ /* 0x000fca00018f0eff */
[----:B------:R0:W-:Y:S02]  /*29630*/  STL.64 [R1+0x290], R2 ;  /* 0x0002900201007387 */ /* 0x0001e40000100a00 */
[----:B0-----:R-:W-:-:S05]  /*29640*/  IMAD R2, R0, 0x4, R16 ;  /* 0x0000000400027824 */ /* 0x001fca00078e0210 */
[----:B------:R-:W-:-:S04]  /*29650*/  LEA R3, R0, R2, 0x2 ;  /* 0x0000000200037211 */ /* 0x000fc800078e10ff */
[----:B------:R-:W-:Y:S02]  /*29660*/  LEA R10, R0, R3, 0x2 ;  /* 0x00000003000a7211 */ /* 0x000fe400078e10ff */
[CC--:B--2---:R-:W-:Y:S02]  /*29670*/  LEA R6, P1, R8.reuse, R14.reuse, 0x1 ;  /* 0x0000000e08067211 */ /* 0x0c4fe400078208ff */
[CC--:B------:R-:W-:Y:S02]  /*29680*/  LEA R4, P2, R9.reuse, R14.reuse, 0x1 ;  /* 0x0000000e09047211 */ /* 0x0c0fe400078408ff */
[-C--:B------:R-:W-:Y:S02]  /*29690*/  LEA.HI.X.SX32 R7, R8, R15.reuse, 0x1, P1 ;  /* 0x0000000f08077211 */ /* 0x080fe400008f0eff */
[-C--:B------:R-:W-:Y:S02]  /*296a0*/  LEA.HI.X.SX32 R5, R9, R15.reuse, 0x1, P2 ;  /* 0x0000000f09057211 */ /* 0x080fe400010f0eff */
[C---:B------:R-:W-:Y:S01]  /*296b0*/  LEA R8, P1, R11.reuse, R14, 0x1 ;  /* 0x0000000e0b087211 */ /* 0x040fe200078208ff */
[----:B------:R3:W-:Y:S03]  /*296c0*/  STL.64 [R1+0x268], R6 ;  /* 0x0002680601007387 */ /* 0x0007e60000100a00 */
[----:B------:R-:W-:Y:S01]  /*296d0*/  LEA.HI.X.SX32 R9, R11, R15, 0x1, P1 ;  /* 0x0000000f0b097211 */ /* 0x000fe200008f0eff */
[----:B------:R0:W-:Y:S01]  /*296e0*/  STL.64 [R1+0x298], R4 ;  /* 0x0002980401007387 */ /* 0x0001e20000100a00 */
[----:B------:R-:W-:-:S03]  /*296f0*/  LEA R11, R0, R26, 0x2 ;  /* 0x0000001a000b7211 */ /* 0x000fc600078e10ff */
[----:B------:R2:W-:Y:S01]  /*29700*/  STL.64 [R1+0x260], R8 ;  /* 0x0002600801007387 */ /* 0x0005e20000100a00 */
[CC--:B---3--:R-:W-:Y:S02]  /*29710*/  LEA R6, P2, R12.reuse, R14.reuse, 0x1 ;  /* 0x0000000e0c067211 */ /* 0x0c8fe400078408ff */
[CC--:B0-----:R-:W-:Y:S02]  /*29720*/  LEA R4, P3, R13.reuse, R14.reuse, 0x1 ;  /* 0x0000000e0d047211 */ /* 0x0c1fe400078608ff */
[-C--:B------:R-:W-:Y:S02]  /*29730*/  LEA.HI.X.SX32 R7, R12, R15.reuse, 0x1, P2 ;  /* 0x0000000f0c077211 */ /* 0x080fe400010f0eff */
[----:B------:R-:W-:Y:S02]  /*29740*/  LEA.HI.X.SX32 R5, R13, R15, 0x1, P3 ;  /* 0x0000000f0d057211 */ /* 0x000fe400018f0eff */
[-C--:B--2---:R-:W-:Y:S01]  /*29750*/  LEA R8, P2, R18, R14.reuse, 0x1 ;  /* 0x0000000e12087211 */ /* 0x084fe200078408ff */
[----:B------:R0:W-:Y:S01]  /*29760*/  STL.64 [R1+0x258], R6 ;  /* 0x0002580601007387 */ /* 0x0001e20000100a00 */
[----:B------:R-:W-:-:S02]  /*29770*/  LEA R12, P1, R19, R14, 0x1 ;  /* 0x0000000e130c7211 */ /* 0x000fc400078208ff */
[-C--:B------:R-:W-:Y:S01]  /*29780*/  LEA.HI.X.SX32 R9, R18, R15.reuse, 0x1, P2 ;  /* 0x0000000f12097211 */ /* 0x080fe200010f0eff */
[----:B------:R2:W-:Y:S01]  /*29790*/  STL.64 [R1+0x250], R4 ;  /* 0x0002500401007387 */ /* 0x0005e20000100a00 */
[-C--:B------:R-:W-:Y:S02]  /*297a0*/  LEA.HI.X.SX32 R13, R19, R15.reuse, 0x1, P1 ;  /* 0x0000000f130d7211 */ /* 0x080fe400008f0eff */
[C---:B------:R-:W-:Y:S01]  /*297b0*/  LEA R18, P1, R24.reuse, R14, 0x1 ;  /* 0x0000000e18127211 */ /* 0x040fe200078208ff */
[----:B------:R3:W-:Y:S03]  /*297c0*/  STL.64 [R1+0x240], R8 ;  /* 0x0002400801007387 */ /* 0x0007e60000100a00 */
[----:B------:R-:W-:Y:S01]  /*297d0*/  LEA.HI.X.SX32 R19, R24, R15, 0x1, P1 ;  /* 0x0000000f18137211 */ /* 0x000fe200008f0eff */
[----:B------:R4:W-:Y:S01]  /*297e0*/  STL.64 [R1+0x248], R12 ;  /* 0x0002480c01007387 */ /* 0x0009e20000100a00 */
[----:B0-----:R-:W-:-:S02]  /*297f0*/  LEA R7, R0, R10, 0x2 ;  /* 0x0000000a00077211 */ /* 0x001fc400078e10ff */
[----:B--2---:R-:W-:-:S04]  /*29800*/  LEA R4, P3, R17, R14, 0x1 ;  /* 0x0000000e11047211 */ /* 0x004fc800078608ff */
[----:B------:R-:W-:Y:S02]  /*29810*/  LEA.HI.X.SX32 R5, R17, R15, 0x1, P3 ;  /* 0x0000000f11057211 */ /* 0x000fe400018f0eff */
[C---:B---3--:R-:W-:Y:S02]  /*29820*/  LEA R8, R0.reuse, R7, 0x2 ;  /* 0x0000000700087211 */ /* 0x048fe400078e10ff */
[CC--:B----4-:R-:W-:Y:S01]  /*29830*/  LEA R12, P2, R23.reuse, R14.reuse, 0x1 ;  /* 0x0000000e170c7211 */ /* 0x0d0fe200078408ff */
[----:B------:R0:W-:Y:S02]  /*29840*/  STL.64 [R1+0x238], R4 ;  /* 0x0002380401007387 */ /* 0x0001e40000100a00 */
[C---:B------:R-:W-:Y:S01]  /*29850*/  IMAD R9, R0.reuse, 0x4, R8 ;  /* 0x0000000400097824 */ /* 0x040fe200078e0208 */
[----:B------:R-:W-:Y:S01]  /*29860*/  LEA.HI.X.SX32 R13, R23, R15, 0x1, P2 ;  /* 0x0000000f170d7211 */ /* 0x000fe200010f0eff */
[----:B------:R2:W-:Y:S03]  /*29870*/  STL.64 [R1+0x218], R18 ;  /* 0x0002181201007387 */ /* 0x0005e60000100a00 */
[----:B------:R-:W-:Y:S01]  /*29880*/  LEA R6, R0, R9, 0x2 ;  /* 0x0000000900067211 */ /* 0x000fe200078e10ff */
[----:B------:R3:W-:Y:S01]  /*29890*/  STL.64 [R1+0x210], R12 ;  /* 0x0002100c01007387 */ /* 0x0007e20000100a00 */
[----:B0-----:R-:W-:-:S04]  /*298a0*/  LEA R4, P3, R22, R14, 0x1 ;  /* 0x0000000e16047211 */ /* 0x001fc800078608ff */
[-C--:B------:R-:W-:Y:S02]  /*298b0*/  LEA.HI.X.SX32 R5, R22, R15.reuse, 0x1, P3 ;  /* 0x0000000f16057211 */ /* 0x080fe400018f0eff */
[-C--:B------:R-:W-:Y:S02]  /*298c0*/  LEA R22, P1, R28, R14.reuse, 0x1 ;  /* 0x0000000e1c167211 */ /* 0x080fe400078208ff */
[CC--:B--2---:R-:W-:Y:S01]  /*298d0*/  LEA R18, P2, R27.reuse, R14.reuse, 0x1 ;  /* 0x0000000e1b127211 */ /* 0x0c4fe200078408ff */
[----:B------:R0:W-:Y:S01]  /*298e0*/  STL.64 [R1+0x228], R4 ;  /* 0x0002280401007387 */ /* 0x0001e20000100a00 */
[----:B---3--:R-:W-:Y:S02]  /*298f0*/  LEA R12, P3, R26, R14, 0x1 ;  /* 0x0000000e1a0c7211 */ /* 0x008fe400078608ff */
[-C--:B------:R-:W-:Y:S02]  /*29900*/  LEA.HI.X.SX32 R23, R28, R15.reuse, 0x1, P1 ;  /* 0x0000000f1c177211 */ /* 0x080fe400008f0eff */
[----:B------:R-:W-:-:S02]  /*29910*/  LEA.HI.X.SX32 R19, R27, R15, 0x1, P2 ;  /* 0x0000000f1b137211 */ /* 0x000fc400010f0eff */
[----:B------:R-:W-:Y:S01]  /*29920*/  LEA.HI.X.SX32 R13, R26, R15, 0x1, P3 ;  /* 0x0000000f1a0d7211 */ /* 0x000fe200018f0eff */
[----:B------:R2:W-:Y:S01]  /*29930*/  STL.64 [R1+0x1f8], R22 ;  /* 0x0001f81601007387 */ /* 0x0005e20000100a00 */
[----:B------:R-:W-:-:S03]  /*29940*/  LEA R26, P1, R11, R14, 0x1 ;  /* 0x0000000e0b1a7211 */ /* 0x000fc600078208ff */
[----:B------:R3:W-:Y:S01]  /*29950*/  STL.64 [R1+0x208], R18 ;  /* 0x0002081201007387 */ /* 0x0007e20000100a00 */
[----:B------:R-:W-:Y:S02]  /*29960*/  LEA.HI.X.SX32 R27, R11, R15, 0x1, P1 ;  /* 0x0000000f0b1b7211 */ /* 0x000fe400008f0eff */
[C---:B0-----:R-:W-:Y:S01]  /*29970*/  LEA R5, R0.reuse, R6, 0x2 ;  /* 0x0000000600057211 */ /* 0x041fe200078e10ff */
[----:B------:R0:W-:Y:S03]  /*29980*/  STL.64 [R1+0x220], R12 ;  /* 0x0002200c01007387 */ /* 0x0001e60000100a00 */
[----:B------:R-:W-:Y:S01]  /*29990*/  LEA R4, R0, R5, 0x2 ;  /* 0x0000000500047211 */ /* 0x000fe200078e10ff */
[----:B------:R4:W-:Y:S01]  /*299a0*/  STL.64 [R1+0x1f0], R26 ;  /* 0x0001f01a01007387 */ /* 0x0009e20000100a00 */
[-C--:B--2---:R-:W-:Y:S02]  /*299b0*/  LEA R22, P2, R29, R14.reuse, 0x1 ;  /* 0x0000000e1d167211 */ /* 0x084fe400078408ff */
[----:B---3--:R-:W-:-:S02]  /*299c0*/  LEA R18, P3, R21, R14, 0x1 ;  /* 0x0000000e15127211 */ /* 0x008fc400078608ff */
[-C--:B------:R-:W-:Y:S02]  /*299d0*/  LEA.HI.X.SX32 R23, R29, R15.reuse, 0x1, P2 ;  /* 0x0000000f1d177211 */ /* 0x080fe400010f0eff */
[----:B------:R-:W-:Y:S01]  /*299e0*/  LEA.HI.X.SX32 R19, R21, R15, 0x1, P3 ;  /* 0x0000000f15137211 */ /* 0x000fe200018f0eff */
[C---:B0-----:R-:W-:Y:S02]  /*299f0*/  IMAD R13, R0.reuse, 0x4, R4 ;  /* 0x00000004000d7824 */ /* 0x041fe400078e0204 */
[----:B------:R0:W-:Y:S01]  /*29a00*/  STL.64 [R1+0x200], R22 ;  /* 0x0002001601007387 */ /* 0x0001e20000100a00 */
[C---:B----4-:R-:W-:Y:S02]  /*29a10*/  LEA R26, P1, R25.reuse, R14, 0x1 ;  /* 0x0000000e191a7211 */ /* 0x050fe400078208ff */
[----:B------:R-:W-:Y:S01]  /*29a20*/  LEA R12, R0, R13, 0x2 ;  /* 0x0000000d000c7211 */ /* 0x000fe200078e10ff */
[----:B------:R2:W-:Y:S01]  /*29a30*/  STL.64 [R1+0x230], R18 ;  /* 0x0002301201007387 */ /* 0x0005e20000100a00 */
[----:B------:R-:W-:-:S02]  /*29a40*/  LEA.HI.X.SX32 R27, R25, R15, 0x1, P1 ;  /* 0x0000000f191b7211 */ /* 0x000fc400008f0eff */
[----:B------:R-:W-:-:S03]  /*29a50*/  LEA R11, R0, R12, 0x2 ;  /* 0x0000000c000b7211 */ /* 0x000fc600078e10ff */
[----:B------:R-:W-:Y:S01]  /*29a60*/  STL.64 [R1+0x1e8], R26 ;  /* 0x0001e81a01007387 */ /* 0x000fe20000100a00 */
[----:B------:R-:W-:Y:S02]  /*29a70*/  LEA R17, R0, R11, 0x2 ;  /* 0x0000000b00117211 */ /* 0x000fe400078e10ff */
[-C--:B0-----:R-:W-:Y:S02]  /*29a80*/  LEA R22, P2, R20, R14.reuse, 0x1 ;  /* 0x0000000e14167211 */ /* 0x081fe400078408ff */
[-C--:B--2---:R-:W-:Y:S02]  /*29a90*/  LEA R18, P3, R16, R14.reuse, 0x1 ;  /* 0x0000000e10127211 */ /* 0x084fe400078608ff */
[-C--:B------:R-:W-:Y:S02]  /*29aa0*/  LEA.HI.X.SX32 R23, R20, R15.reuse, 0x1, P2 ;  /* 0x0000000f14177211 */ /* 0x080fe400010f0eff */
[----:B------:R-:W-:Y:S02]  /*29ab0*/  LEA.HI.X.SX32 R19, R16, R15, 0x1, P3 ;  /* 0x0000000f10137211 */ /* 0x000fe400018f0eff */
[----:B------:R-:W-:Y:S01]  /*29ac0*/  LEA R20, P2, R3, R14, 0x1 ;  /* 0x0000000e03147211 */ /* 0x000fe200078408ff */
[----:B------:R0:W-:Y:S01]  /*29ad0*/  STL.64 [R1+0x1e0], R22 ;  /* 0x0001e01601007387 */ /* 0x0001e20000100a00 */
[----:B------:R-:W-:-:S02]  /*29ae0*/  LEA R16, R0, R17, 0x2 ;  /* 0x0000001100107211 */ /* 0x000fc400078e10ff */
[-C--:B------:R-:W-:Y:S01]  /*29af0*/  LEA.HI.X.SX32 R21, R3, R15.reuse, 0x1, P2 ;  /* 0x0000000f03157211 */ /* 0x080fe200010f0eff */
[----:B------:R2:W-:Y:S01]  /*29b00*/  STL.64 [R1+0x1d8], R18 ;  /* 0x0001d81201007387 */ /* 0x0005e20000100a00 */
[-C--:B0-----:R-:W-:Y:S02]  /*29b10*/  LEA R22, P1, R2, R14.reuse, 0x1 ;  /* 0x0000000e02167211 */ /* 0x081fe400078208ff */
[----:B--2---:R-:W-:Y:S02]  /*29b20*/  LEA R18, P3, R10, R14, 0x1 ;  /* 0x0000000e0a127211 */ /* 0x004fe400078608ff */
[-C--:B------:R-:W-:Y:S01]  /*29b30*/  LEA.HI.X.SX32 R23, R2, R15.reuse, 0x1, P1 ;  /* 0x0000000f02177211 */ /* 0x080fe200008f0eff */
[----:B------:R-:W-:Y:S01]  /*29b40*/  IMAD R2, R0, 0x4, R16 ;  /* 0x0000000400027824 */ /* 0x000fe200078e0210 */
[----:B------:R-:W-:-:S03]  /*29b50*/  LEA.HI.X.SX32 R19, R10, R15, 0x1, P3 ;  /* 0x0000000f0a137211 */ /* 0x000fc600018f0eff */
[----:B------:R0:W-:Y:S01]  /*29b60*/  STL.64 [R1+0x1d0], R22 ;  /* 0x0001d01601007387 */ /* 0x0001e20000100a00 */
[----:B------:R-:W-:-:S03]  /*29b70*/  LEA R10, R0, R2, 0x2 ;  /* 0x00000002000a7211 */ /* 0x000fc600078e10ff */
[----:B------:R2:W-:Y:S04]  /*29b80*/  STL.64 [R1+0x1c8], R20 ;  /* 0x0001c81401007387 */ /* 0x0005e80000100a00 */
[----:B------:R3:W-:Y:S01]  /*29b90*/  STL.64 [R1+0x1c0], R18 ;  /* 0x0001c01201007387 */ /* 0x0007e20000100a00 */
[CC--:B0-----:R-:W-:Y:S02]  /*29ba0*/  LEA R22, P1, R7.reuse, R14.reuse, 0x1 ;  /* 0x0000000e07167211 */ /* 0x0c1fe400078208ff */
[-C--:B--2---:R-:W-:Y:S02]  /*29bb0*/  LEA R20, P2, R8, R14.reuse, 0x1 ;  /* 0x0000000e08147211 */ /* 0x084fe400078408ff */
[----:B------:R-:W-:Y:S02]  /*29bc0*/  LEA.HI.X.SX32 R23, R7, R15, 0x1, P1 ;  /* 0x0000000f07177211 */ /* 0x000fe400008f0eff */
[----:B---3--:R-:W-:-:S02]  /*29bd0*/  LEA R18, P3, R9, R14, 0x1 ;  /* 0x0000000e09127211 */ /* 0x008fc400078608ff */
[-C--:B------:R-:W-:Y:S01]  /*29be0*/  LEA.HI.X.SX32 R21, R8, R15.reuse, 0x1, P2 ;  /* 0x0000000f08157211 */ /* 0x080fe200010f0eff */
[----:B------:R0:W-:Y:S01]  /*29bf0*/  STL.64 [R1+0x1b8], R22 ;  /* 0x0001b81601007387 */ /* 0x0001e20000100a00 */
[----:B------:R-:W-:Y:S02]  /*29c00*/  LEA.HI.X.SX32 R19, R9, R15, 0x1, P3 ;  /* 0x0000000f09137211 */ /* 0x000fe400018f0eff */
[C---:B------:R-:W-:Y:S01]  /*29c10*/  LEA R7, R0.reuse, R10, 0x2 ;  /* 0x0000000a00077211 */ /* 0x040fe200078e10ff */
[----:B------:R2:W-:Y:S03]  /*29c20*/  STL.64 [R1+0x1b0], R20 ;  /* 0x0001b01401007387 */ /* 0x0005e60000100a00 */
[C---:B------:R-:W-:Y:S01]  /*29c30*/  LEA R3, R0.reuse, R7, 0x2 ;  /* 0x0000000700037211 */ /* 0x040fe200078e10ff */
[----:B------:R3:W-:Y:S03]  /*29c40*/  STL.64 [R1+0x1a8], R18 ;  /* 0x0001a81201007387 */ /* 0x0007e60000100a00 */
[----:B------:R-:W-:-:S02]  /*29c50*/  LEA R8, R0, R3, 0x2 ;  /* 0x0000000300087211 */ /* 0x000fc400078e10ff */
[CC--:B0-----:R-:W-:Y:S02]  /*29c60*/  LEA R22, P1, R6.reuse, R14.reuse, 0x1 ;  /* 0x0000000e06167211 */ /* 0x0c1fe400078208ff */
[CC--:B--2---:R-:W-:Y:S02]  /*29c70*/  LEA R20, P2, R5.reuse, R14.reuse, 0x1 ;  /* 0x0000000e05147211 */ /* 0x0c4fe400078408ff */
[-C--:B------:R-:W-:Y:S01]  /*29c80*/  LEA.HI.X.SX32 R23, R6, R15.reuse, 0x1, P1 ;  /* 0x0000000f06177211 */ /* 0x080fe200008f0eff */
[----:B------:R-:W-:Y:S01]  /*29c90*/  IMAD R6, R0, 0x4, R8 ;  /* 0x0000000400067824 */ /* 0x000fe200078e0208 */
[C---:B---3--:R-:W-:Y:S02]  /*29ca0*/  LEA R18, P3, R4.reuse, R14, 0x1 ;  /* 0x0000000e04127211 */ /* 0x048fe400078608ff */
[-C--:B------:R-:W-:Y:S01]  /*29cb0*/  LEA.HI.X.SX32 R21, R5, R15.reuse, 0x1, P2 ;  /* 0x0000000f05157211 */ /* 0x080fe200010f0eff */
[----:B------:R0:W-:Y:S01]  /*29cc0*/  STL.64 [R1+0x158], R22 ;  /* 0x0001581601007387 */ /* 0x0001e20000100a00 */
[----:B------:R-:W-:-:S02]  /*29cd0*/  LEA.HI.X.SX32 R19, R4, R15, 0x1, P3 ;  /* 0x0000000f04137211 */ /* 0x000fc400018f0eff */
[C---:B------:R-:W-:Y:S01]  /*29ce0*/  LEA R5, R0.reuse, R6, 0x2 ;  /* 0x0000000600057211 */ /* 0x040fe200078e10ff */
[----:B------:R2:W-:Y:S03]  /*29cf0*/  STL.64 [R1+0x190], R20 ;  /* 0x0001901401007387 */ /* 0x0005e60000100a00 */
[C---:B------:R-:W-:Y:S01]  /*29d00*/  LEA R4, R0.reuse, R5, 0x2 ;  /* 0x0000000500047211 */ /* 0x040fe200078e10ff */
[----:B------:R3:W-:Y:S03]  /*29d10*/  STL.64 [R1+0x1a0], R18 ;  /* 0x0001a01201007387 */ /* 0x0007e60000100a00 */
[----:B------:R-:W-:Y:S02]  /*29d20*/  LEA R9, R0, R4, 0x2 ;  /* 0x0000000400097211 */ /* 0x000fe400078e10ff */
[----:B0-----:R-:W-:-:S02]  /*29d30*/  LEA R22, P1, R13, R14, 0x1 ;  /* 0x0000000e0d167211 */ /* 0x001fc400078208ff */
[CC--:B--2---:R-:W-:Y:S02]  /*29d40*/  LEA R20, P2, R12.reuse, R14.reuse, 0x1 ;  /* 0x0000000e0c147211 */ /* 0x0c4fe400078408ff */
[-C--:B------:R-:W-:Y:S02]  /*29d50*/  LEA.HI.X.SX32 R23, R13, R15.reuse, 0x1, P1 ;  /* 0x0000000f0d177211 */ /* 0x080fe400008f0eff */
[CC--:B---3--:R-:W-:Y:S02]  /*29d60*/  LEA R18, P3, R11.reuse, R14.reuse, 0x1 ;  /* 0x0000000e0b127211 */ /* 0x0c8fe400078608ff */
[-C--:B------:R-:W-:Y:S01]  /*29d70*/  LEA.HI.X.SX32 R21, R12, R15.reuse, 0x1, P2 ;  /* 0x0000000f0c157211 */ /* 0x080fe200010f0eff */
[----:B------:R-:W-:Y:S01]  /*29d80*/  STL.64 [R1+0x150], R22 ;  /* 0x0001501601007387 */ /* 0x000fe20000100a00 */
[-C--:B------:R-:W-:Y:S02]  /*29d90*/  LEA.HI.X.SX32 R19, R11, R15.reuse, 0x1, P3 ;  /* 0x0000000f0b137211 */ /* 0x080fe400018f0eff */
[C---:B------:R-:W-:Y:S01]  /*29da0*/  LEA R12, P3, R2.reuse, R14, 0x1 ;  /* 0x0000000e020c7211 */ /* 0x040fe200078608ff */
[----:B------:R0:W-:Y:S03]  /*29db0*/  STL.64 [R1+0x188], R20 ;  /* 0x0001881401007387 */ /* 0x0001e60000100a00 */
[----:B------:R-:W-:Y:S01]  /*29dc0*/  LEA.HI.X.SX32 R13, R2, R15, 0x1, P3 ;  /* 0x0000000f020d7211 */ /* 0x000fe200018f0eff */
[----:B------:R2:W-:Y:S01]  /*29dd0*/  STL.64 [R1+0x198], R18 ;  /* 0x0001981201007387 */ /* 0x0005e20000100a00 */
[----:B------:R-:W-:-:S02]  /*29de0*/  LEA R2, R0, R9, 0x2 ;  /* 0x0000000900027211 */ /* 0x000fc400078e10ff */
[CC--:B0-----:R-:W-:Y:S02]  /*29df0*/  LEA R20, P1, R17.reuse, R14.reuse, 0x1 ;  /* 0x0000000e11147211 */ /* 0x0c1fe400078208ff */
[CC--:B--2---:R-:W-:Y:S02]  /*29e00*/  LEA R18, P2, R16.reuse, R14.reuse, 0x1 ;  /* 0x0000000e10127211 */ /* 0x0c4fe400078408ff */
[-C--:B------:R-:W-:Y:S02]  /*29e10*/  LEA.HI.X.SX32 R21, R17, R15.reuse, 0x1, P1 ;  /* 0x0000000f11157211 */ /* 0x080fe400008f0eff */
[-C--:B------:R-:W-:Y:S02]  /*29e20*/  LEA.HI.X.SX32 R19, R16, R15.reuse, 0x1, P2 ;  /* 0x0000000f10137211 */ /* 0x080fe400010f0eff */
[CC--:B------:R-:W-:Y:S01]  /*29e30*/  LEA R16, P2, R7.reuse, R14.reuse, 0x1 ;  /* 0x0000000e07107211 */ /* 0x0c0fe200078408ff */
[----:B------:R-:W-:Y:S03]  /*29e40*/  STL.64 [R1+0x180], R20 ;  /* 0x0001801401007387 */ /* 0x000fe60000100a00 */
[----:B------:R-:W-:Y:S01]  /*29e50*/  LEA.HI.X.SX32 R17, R7, R15, 0x1, P2 ;  /* 0x0000000f07117211 */ /* 0x000fe200010f0eff */
[----:B------:R0:W-:Y:S04]  /*29e60*/  STL.64 [R1+0x178], R18 ;  /* 0x0001781201007387 */ /* 0x0001e80000100a00 */
[----:B------:R2:W-:Y:S01]  /*29e70*/  STL.64 [R1+0x170], R12 ;  /* 0x0001700c01007387 */ /* 0x0005e20000100a00 */
[----:B0-----:R-:W-:-:S02]  /*29e80*/  LEA R18, P1, R10, R14, 0x1 ;  /* 0x0000000e0a127211 */ /* 0x001fc400078208ff */
[CC--:B--2---:R-:W-:Y:S02]  /*29e90*/  LEA R12, P3, R3.reuse, R14.reuse, 0x1 ;  /* 0x0000000e030c7211 */ /* 0x0c4fe400078608ff */
[-C--:B------:R-:W-:Y:S02]  /*29ea0*/  LEA.HI.X.SX32 R19, R10, R15.reuse, 0x1, P1 ;  /* 0x0000000f0a137211 */ /* 0x080fe400008f0eff */
[-C--:B------:R-:W-:Y:S01]  /*29eb0*/  LEA.HI.X.SX32 R13, R3, R15.reuse, 0x1, P3 ;  /* 0x0000000f030d7211 */ /* 0x080fe200018f0eff */
[C---:B------:R-:W-:Y:S01]  /*29ec0*/  IMAD R3, R0.reuse, 0x4, R2 ;  /* 0x0000000400037824 */ /* 0x040fe200078e0202 */
[C---:B------:R-:W-:Y:S01]  /*29ed0*/  LEA R10, P3, R5.reuse, R14, 0x1 ;  /* 0x0000000e050a7211 */ /* 0x040fe200078608ff */
[----:B------:R-:W-:Y:S03]  /*29ee0*/  STL.64 [R1+0x128], R18 ;  /* 0x0001281201007387 */ /* 0x000fe60000100a00 */
[----:B------:R-:W-:Y:S01]  /*29ef0*/  LEA.HI.X.SX32 R11, R5, R15, 0x1, P3 ;  /* 0x0000000f050b7211 */ /* 0x000fe200018f0eff */
[----:B------:R0:W-:Y:S01]  /*29f00*/  STL.64 [R1+0x148], R16 ;  /* 0x0001481001007387 */ /* 0x0001e20000100a00 */
[----:B------:R-:W-:-:S03]  /*29f10*/  LEA R7, R0, R3, 0x2 ;  /* 0x0000000300077211 */ /* 0x000fc600078e10ff */
[----:B------:R2:W-:Y:S01]  /*29f20*/  STL.64 [R1+0x168], R12 ;  /* 0x0001680c01007387 */ /* 0x0005e20000100a00 */
[----:B------:R-:W-:Y:S02]  /*29f30*/  LEA R5, R0, R7, 0x2 ;  /* 0x0000000700057211 */ /* 0x000fe400078e10ff */
[-C--:B0-----:R-:W-:Y:S02]  /*29f40*/  LEA R16, P1, R8, R14.reuse, 0x1 ;  /* 0x0000000e08107211 */ /* 0x081fe400078208ff */
[-C--:B--2---:R-:W-:Y:S02]  /*29f50*/  LEA R12, P2, R6, R14.reuse, 0x1 ;  /* 0x0000000e060c7211 */ /* 0x084fe400078408ff */
[-C--:B------:R-:W-:Y:S02]  /*29f60*/  LEA.HI.X.SX32 R17, R8, R15.reuse, 0x1, P1 ;  /* 0x0000000f08117211 */ /* 0x080fe400008f0eff */
[----:B------:R-:W-:Y:S02]  /*29f70*/  LEA.HI.X.SX32 R13, R6, R15, 0x1, P2 ;  /* 0x0000000f060d7211 */ /* 0x000fe400010f0eff */
[----:B------:R-:W-:Y:S01]  /*29f80*/  LEA R6, R0, R5, 0x2 ;  /* 0x0000000500067211 */ /* 0x000fe200078e10ff */
[----:B------:R0:W-:Y:S04]  /*29f90*/  STL.64 [R1+0x120], R16 ;  /* 0x0001201001007387 */ /* 0x0001e80000100a00 */
[----:B------:R2:W-:Y:S04]  /*29fa0*/  STL.64 [R1+0x140], R12 ;  /* 0x0001400c01007387 */ /* 0x0005e80000100a00 */
[----:B------:R3:W-:Y:S01]  /*29fb0*/  STL.64 [R1+0x160], R10 ;  /* 0x0001600a01007387 */ /* 0x0007e20000100a00 */
[----:B0-----:R-:W-:-:S02]  /*29fc0*/  LEA R16, P1, R4, R14, 0x1 ;  /* 0x0000000e04107211 */ /* 0x001fc400078208ff */
[CC--:B--2---:R-:W-:Y:S02]  /*29fd0*/  LEA R12, P2, R9.reuse, R14.reuse, 0x1 ;  /* 0x0000000e090c7211 */ /* 0x0c4fe400078408ff */
[-C--:B------:R-:W-:Y:S02]  /*29fe0*/  LEA.HI.X.SX32 R17, R4, R15.reuse, 0x1, P1 ;  /* 0x0000000f04117211 */ /* 0x080fe400008f0eff */
[C---:B---3--:R-:W-:Y:S02]  /*29ff0*/  LEA R10, P3, R2.reuse, R14, 0x1 ;  /* 0x0000000e020a7211 */ /* 0x048fe400078608ff */
[-C--:B------:R-:W-:Y:S01]  /*2a000*/  LEA.HI.X.SX32 R13, R9, R15.reuse, 0x1, P2 ;  /* 0x0000000f090d7211 */ /* 0x080fe200010f0eff */
[----:B------:R-:W-:Y:S01]  /*2a010*/  STL.64 [R1+0x118], R16 ;  /* 0x0001181001007387 */ /* 0x000fe20000100a00 */
[----:B------:R-:W-:Y:S02]  /*2a020*/  LEA.HI.X.SX32 R11, R2, R15, 0x1, P3 ;  /* 0x0000000f020b7211 */ /* 0x000fe400018f0eff */
[----:B------:R-:W-:Y:S01]  /*2a030*/  LEA R2, R0, R6, 0x2 ;  /* 0x0000000600027211 */ /* 0x000fe200078e10ff */
[----:B------:R0:W-:Y:S01]  /*2a040*/  STL.64 [R1+0x138], R12 ;  /* 0x0001380c01007387 */ /* 0x0001e20000100a00 */
[----:B------:R-:W-:-:S03]  /*2a050*/  LEA R8, P3, R5, R14, 0x1 ;  /* 0x0000000e05087211 */ /* 0x000fc600078608ff */
[----:B------:R2:W-:Y:S01]  /*2a060*/  STL.64 [R1+0x130], R10 ;  /* 0x0001300a01007387 */ /* 0x0005e20000100a00 */
[----:B------:R-:W-:Y:S01]  /*2a070*/  IMAD R4, R0, 0x4, R2 ;  /* 0x0000000400047824 */ /* 0x000fe200078e0202 */
[----:B------:R-:W-:-:S04]  /*2a080*/  LEA.HI.X.SX32 R9, R5, R15, 0x1, P3 ;  /* 0x0000000f05097211 */ /* 0x000fc800018f0eff */
[----:B------:R-:W-:Y:S02]  /*2a090*/  LEA R0, R0, R4, 0x2 ;  /* 0x0000000400007211 */ /* 0x000fe400078e10ff */
[-C--:B0-----:R-:W-:Y:S02]  /*2a0a0*/  LEA R12, P1, R3, R14.reuse, 0x1 ;  /* 0x0000000e030c7211 */ /* 0x081fe400078208ff */
[-C--:B--2---:R-:W-:Y:S02]  /*2a0b0*/  LEA R10, P2, R7, R14.reuse, 0x1 ;  /* 0x0000000e070a7211 */ /* 0x084fe400078408ff */
[-C--:B------:R-:W-:Y:S02]  /*2a0c0*/  LEA.HI.X.SX32 R13, R3, R15.reuse, 0x1, P1 ;  /* 0x0000000f030d7211 */ /* 0x080fe400008f0eff */
[-C--:B------:R-:W-:Y:S02]  /*2a0d0*/  LEA.HI.X.SX32 R11, R7, R15.reuse, 0x1, P2 ;  /* 0x0000000f070b7211 */ /* 0x080fe400010f0eff */
[CC--:B------:R-:W-:Y:S01]  /*2a0e0*/  LEA R16, P1, R6.reuse, R14.reuse, 0x1 ;  /* 0x0000000e06107211 */ /* 0x0c0fe200078208ff */
[----:B------:R0:W-:Y:S03]  /*2a0f0*/  STL.64 [R1+0x110], R12 ;  /* 0x0001100c01007387 */ /* 0x0001e60000100a00 */
[----:B------:R-:W-:Y:S01]  /*2a100*/  LEA.HI.X.SX32 R17, R6, R15, 0x1, P1 ;  /* 0x0000000f06117211 */ /* 0x000fe200008f0eff */
[----:B------:R2:W-:Y:S04]  /*2a110*/  STL.64 [R1+0x108], R10 ;  /* 0x0001080a01007387 */ /* 0x0005e80000100a00 */
[----:B------:R3:W-:Y:S04]  /*2a120*/  STL.64 [R1+0x100], R8 ;  /* 0x0001000801007387 */ /* 0x0007e80000100a00 */
[----:B------:R-:W-:Y:S01]  /*2a130*/  STL.64 [R1+0xf8], R16 ;  /* 0x0000f81001007387 */ /* 0x000fe20000100a00 */
[----:B0-----:R-:W-:-:S02]  /*2a140*/  LEA R12, P2, R2, R14, 0x1 ;  /* 0x0000000e020c7211 */ /* 0x001fc400078408ff */
[-C--:B--2---:R-:W-:Y:S02]  /*2a150*/  LEA R10, P3, R4, R14.reuse, 0x1 ;  /* 0x0000000e040a7211 */ /* 0x084fe400078608ff */
[-C--:B------:R-:W-:Y:S02]  /*2a160*/  LEA.HI.X.SX32 R13, R2, R15.reuse, 0x1, P2 ;  /* 0x0000000f020d7211 */ /* 0x080fe400010f0eff */
[----:B---3--:R-:W-:Y:S02]  /*2a170*/  LEA R8, P4, R0, R14, 0x1 ;  /* 0x0000000e00087211 */ /* 0x008fe400078808ff */
[-C--:B------:R-:W-:Y:S02]  /*2a180*/  LEA.HI.X.SX32 R11, R4, R15.reuse, 0x1, P3 ;  /* 0x0000000f040b7211 */ /* 0x080fe400018f0eff */
[----:B------:R-:W-:Y:S02]  /*2a190*/  LEA.HI.X.SX32 R9, R0, R15, 0x1, P4 ;  /* 0x0000000f00097211 */ /* 0x000fe400020f0eff */
[----:B------:R-:W2:Y:S04]  /*2a1a0*/  LDL.LU R0, [R1+0x2f0] ;  /* 0x0002f00001007983 */ /* 0x000ea80000300800 */
[----:B------:R-:W-:Y:S04]  /*2a1b0*/  STL.64 [R1+0xf0], R12 ;  /* 0x0000f00c01007387 */ /* 0x000fe80000100a00 */
[----:B------:R-:W-:Y:S04]  /*2a1c0*/  STL.64 [R1+0xe8], R10 ;  /* 0x0000e80a01007387 */ /* 0x000fe80000100a00 */
[----:B------:R-:W3:Y:S04]  /*2a1d0*/  LDL.LU R2, [R1+0x2f4] ;  /* 0x0002f40001027983 */ /* 0x000ee80000300800 */
[----:B------:R-:W-:Y:S04]  /*2a1e0*/  STL.64 [R1+0xe0], R8 ;  /* 0x0000e00801007387 */ /* 0x000fe80000100a00 */
[----:B--2---:R0:W-:Y:S04]  /*2a1f0*/  STL [R1+0x98], R0 ;  /* 0x0000980001007387 */ /* 0x0041e80000100800 */
[----:B0-----:R-:W2:Y:S04]  /*2a200*/  LDL.LU R0, [R1+0x2f8] ;  /* 0x0002f80001007983 */ /* 0x001ea80000300800 */
[----:B---3--:R0:W-:Y:S04]  /*2a210*/  STL [R1+0x94], R2 ;  /* 0x0000940201007387 */ /* 0x0081e80000100800 */
[----:B------:R-:W3:Y:S04]  /*2a220*/  LDL.LU R29, [R1+0x2fc] ;  /* 0x0002fc00011d7983 */ /* 0x000ee80000300800 */
[----:B--2---:R2:W-:Y:S04]  /*2a230*/  STL [R1+0x88], R0 ;  /* 0x0000880001007387 */ /* 0x0045e80000100800 */
[----:B0-----:R-:W4:Y:S04]  /*2a240*/  LDL.LU R2, [R1+0x320] ;  /* 0x0003200001027983 */ /* 0x001f280000300800 */
[----:B--2---:R-:W2:Y:S04]  /*2a250*/  LDL.LU R0, [R1+0x324] ;  /* 0x0003240001007983 */ /* 0x004ea80000300800 */
[----:B----4-:R-:W-:Y:S04]  /*2a260*/  STL [R1+0x90], R2 ;  /* 0x0000900201007387 */ /* 0x010fe80000100800 */
[----:B------:R-:W4:Y:S04]  /*2a270*/  LDL.LU R25, [R1+0x328] ;  /* 0x0003280001197983 */ /* 0x000f280000300800 */
[----:B--2---:R0:W-:Y:S04]  /*2a280*/  STL [R1+0x8c], R0 ;  /* 0x00008c0001007387 */ /* 0x0041e80000100800 */
[----:B----4-:R-:W-:Y:S04]  /*2a290*/  STL [R1+0x1724], R25 ;  /* 0x0017241901007387 */ /* 0x010fe80000100800 */
[----:B------:R-:W2:Y:S04]  /*2a2a0*/  LDL.LU R24, [R1+0x32c] ;  /* 0x00032c0001187983 */ /* 0x000ea80000300800 */
[----:B--2---:R-:W-:Y:S04]  /*2a2b0*/  STL [R1+0x1728], R24 ;  /* 0x0017281801007387 */ /* 0x004fe80000100800 */
[----:B------:R-:W2:Y:S04]  /*2a2c0*/  LDL.LU R23, [R1+0x350] ;  /* 0x0003500001177983 */ /* 0x000ea80000300800 */
[----:B--2---:R-:W-:Y:S04]  /*2a2d0*/  STL [R1+0x1718], R23 ;  /* 0x0017181701007387 */ /* 0x004fe80000100800 */
[----:B------:R-:W2:Y:S04]  /*2a2e0*/  LDL.LU R22, [R1+0x354] ;  /* 0x0003540001167983 */ /* 0x000ea80000300800 */
[----:B--2---:R2:W-:Y:S04]  /*2a2f0*/  STL [R1+0x171c], R22 ;  /* 0x00171c1601007387 */ /* 0x0045e80000100800 */
[----:B------:R-:W4:Y:S04]  /*2a300*/  LDL.LU R21, [R1+0x358] ;  /* 0x0003580001157983 */ /* 0x000f280000300800 */
[----:B----4-:R-:W-:Y:S04]  /*2a310*/  STL [R1+0x172c], R21 ;  /* 0x00172c1501007387 */ /* 0x010fe80000100800 */
[----:B------:R-:W4:Y:S04]  /*2a320*/  LDL.LU R20, [R1+0x35c] ;  /* 0x00035c0001147983 */ /* 0x000f280000300800 */
[----:B----4-:R-:W-:Y:S04]  /*2a330*/  STL [R1+0x1730], R20 ;  /* 0x0017301401007387 */ /* 0x010fe80000100800 */
[----:B------:R-:W4:Y:S04]  /*2a340*/  LDL.LU R19, [R1+0x360] ;  /* 0x0003600001137983 */ /* 0x000f280000300800 */
[----:B----4-:R4:W-:Y:S04]  /*2a350*/  STL [R1+0x1720], R19 ;  /* 0x0017201301007387 */ /* 0x0109e80000100800 */
[----:B------:R-:W5:Y:S04]  /*2a360*/  LDL.LU R18, [R1+0x364] ;  /* 0x0003640001127983 */ /* 0x000f680000300800 */
[----:B-----5:R-:W-:Y:S04]  /*2a370*/  STL [R1+0x1734], R18 ;  /* 0x0017341201007387 */ /* 0x020fe80000100800 */
        /* <DEDUP_REMOVED lines=30> */
[----:B0-----:R-:W5:Y:S04]  /*2a560*/  LDL.LU R0, [R1+0x3a4] ;  /* 0x0003a40001007983 */ /* 0x001f680000300800 */
[----:B--2---:R-:W2:Y:S04]  /*2a570*/  LDL.LU R22, [R1+0x3a8] ;  /* 0x0003a80001167983 */ /* 0x004ea80000300800 */
[----:B-----5:R0:W-:Y:S04]  /*2a580*/  STL [R1+0x78], R0 ;  /* 0x0000780001007387 */ /* 0x0201e80000100800 */
[----:B--2---:R-:W-:Y:S04]  /*2a590*/  STL [R1+0x1774], R22 ;  /* 0x0017741601007387 */ /* 0x004fe80000100800 */
[----:B----4-:R-:W2:Y:S04]  /*2a5a0*/  LDL.LU R19, [R1+0x3ac] ;  /* 0x0003ac0001137983 */ /* 0x010ea80000300800 */
[----:B--2---:R-:W-:Y:S04]  /*2a5b0*/  STL [R1+0x1778], R19 ;  /* 0x0017781301007387 */ /* 0x004fe80000100800 */
[----:B------:R-:W2:Y:S04]  /*2a5c0*/  LDL.LU R2, [R1+0x3b0] ;  /* 0x0003b00001027983 */ /* 0x000ea80000300800 */
[----:B--2---:R-:W-:Y:S04]  /*2a5d0*/  STL [R1+0x177c], R2 ;  /* 0x00177c0201007387 */ /* 0x004fe80000100800 */
[----:B0-----:R-:W2:Y:S04]  /*2a5e0*/  LDL.LU R0, [R1+0x3b4] ;  /* 0x0003b40001007983 */ /* 0x001ea80000300800 */
[----:B--2---:R0:W-:Y:S04]  /*2a5f0*/  STL [R1+0x1780], R0 ;  /* 0x0017800001007387 */ /* 0x0041e80000100800 */
[----:B------:R-:W2:Y:S04]  /*2a600*/  LDL.LU R8, [R1+0x3b8] ;  /* 0x0003b80001087983 */ /* 0x000ea80000300800 */
[----:B--2---:R-:W-:Y:S04]  /*2a610*/  STL [R1+0x179c], R8 ;  /* 0x00179c0801007387 */ /* 0x004fe80000100800 */
[----:B------:R-:W2:Y:S04]  /*2a620*/  LDL.LU R7, [R1+0x3bc] ;  /* 0x0003bc0001077983 */ /* 0x000ea80000300800 */
[----:B--2---:R-:W-:Y:S04]  /*2a630*/  STL [R1+0x17a0], R7 ;  /* 0x0017a00701007387 */ /* 0x004fe80000100800 */
[----:B------:R-:W2:Y:S04]  /*2a640*/  LDL.LU R25, [R1+0x3c0] ;  /* 0x0003c00001197983 */ /* 0x000ea80000300800 */
[----:B--2---:R-:W-:Y:S04]  /*2a650*/  STL [R1+0x1784], R25 ;  /* 0x0017841901007387 */ /* 0x004fe80000100800 */
[----:B------:R-:W2:Y:S04]  /*2a660*/  LDL.LU R24, [R1+0x3c4] ;  /* 0x0003c40001187983 */ /* 0x000ea80000300800 */
[----:B--2---:R-:W-:Y:S04]  /*2a670*/  STL [R1+0x1788], R24 ;  /* 0x0017881801007387 */ /* 0x004fe80000100800 */
[----:B------:R-:W2:Y:S04]  /*2a680*/  LDL.LU R26, [R1+0x5b4] ;  /* 0x0005b400011a7983 */ /* 0x000ea80000300800 */
[----:B------:R-:W4:Y:S04]  /*2a690*/  LDL.LU R6, [R1+0x3c8] ;  /* 0x0003c80001067983 */ /* 0x000f280000300800 */
[----:B----4-:R-:W-:Y:S04]  /*2a6a0*/  STL [R1+0x17a4], R6 ;  /* 0x0017a40601007387 */ /* 0x010fe80000100800 */
[----:B------:R-:W4:Y:S04]  /*2a6b0*/  LDL.LU R5, [R1+0x3cc] ;  /* 0x0003cc0001057983 */ /* 0x000f280000300800 */
[----:B----4-:R-:W-:Y:S04]  /*2a6c0*/  STL [R1+0x17a8], R5 ;  /* 0x0017a80501007387 */ /* 0x010fe80000100800 */
[----:B------:R-:W4:Y:S04]  /*2a6d0*/  LDL.LU R21, [R1+0x3d0] ;  /* 0x0003d00001157983 */ /* 0x000f280000300800 */
[----:B----4-:R-:W-:Y:S04]  /*2a6e0*/  STL [R1+0x178c], R21 ;  /* 0x00178c1501007387 */ /* 0x010fe80000100800 */
[----:B------:R-:W4:Y:S01]  /*2a6f0*/  LDL.LU R20, [R1+0x3d4] ;  /* 0x0003d40001147983 */ /* 0x000f220000300800 */
[C---:B--2---:R-:W-:Y:S01]  /*2a700*/  FMUL R28, R26.reuse, 8388608 ;  /* 0x4b0000001a1c7820 */ /* 0x044fe20000400000 */
[----:B------:R-:W-:-:S02]  /*2a710*/  FSETP.GEU.AND P2, PT, R26, 1.175494350822287508e-38, PT ;  /* 0x008000001a00780b */ /* 0x000fc40003f4e000 */
[----:B----4-:R-:W-:Y:S04]  /*2a720*/  STL [R1+0x1790], R20 ;  /* 0x0017901401007387 */ /* 0x010fe80000100800 */
[----:B------:R-:W2:Y:S01]  /*2a730*/  LDL.LU R27, [R1+0x5b8] ;  /* 0x0005b800011b7983 */ /* 0x000ea20000300800 */
[----:B---3--:R-:W-:-:S03]  /*2a740*/  MOV R23, R29 ;  /* 0x0000001d00177202 */ /* 0x008fc60000000f00 */
[----:B------:R-:W3:Y:S04]  /*2a750*/  LDL.LU R4, [R1+0x3d8] ;  /* 0x0003d80001047983 */ /* 0x000ee80000300800 */
[----:B---3--:R-:W-:Y:S04]  /*2a760*/  STL [R1+0x17ac], R4 ;  /* 0x0017ac0401007387 */ /* 0x008fe80000100800 */
[----:B------:R-:W3:Y:S01]  /*2a770*/  LDL.LU R3, [R1+0x3dc] ;  /* 0x0003dc0001037983 */ /* 0x000ee20000300800 */
[----:B0-----:R-:W-:-:S03]  /*2a780*/  FSEL R0, R28, R26, !P2 ;  /* 0x0000001a1c007208 */ /* 0x001fc60005000000 */
[----:B---3--:R-:W-:Y:S04]  /*2a790*/  STL [R1+0x17b0], R3 ;  /* 0x0017b00301007387 */ /* 0x008fe80000100800 */
[----:B------:R-:W-:Y:S04]  /*2a7a0*/  STL [R1+0x1794], R26 ;  /* 0x0017941a01007387 */ /* 0x000fe80000100800 */
[----:B------:R-:W3:Y:S01]  /*2a7b0*/  LDL.LU R18, [R1+0x3e0] ;  /* 0x0003e00001127983 */ /* 0x000ee20000300800 */
[C---:B--2---:R-:W-:Y:S01]  /*2a7c0*/  FMUL R29, R27.reuse, 8388608 ;  /* 0x4b0000001b1d7820 */ /* 0x044fe20000400000 */
[----:B------:R-:W-:-:S02]  /*2a7d0*/  FSETP.GEU.AND P3, PT, R27, 1.175494350822287508e-38, PT ;  /* 0x008000001b00780b */ /* 0x000fc40003f6e000 */
[----:B---3--:R-:W-:Y:S04]  /*2a7e0*/  STL [R1+0x1798], R18 ;  /* 0x0017981201007387 */ /* 0x008fe80000100800 */
[----:B------:R0:W-:Y:S04]  /*2a7f0*/  STL [R1+0xa8], R0 ;  /* 0x0000a80001007387 */ /* 0x0001e80000100800 */
[----:B------:R-:W2:Y:S04]  /*2a800*/  LDL.LU R28, [R1+0x5bc] ;  /* 0x0005bc00011c7983 */ /* 0x000ea80000300800 */
[----:B------:R-:W3:Y:S01]  /*2a810*/  LDL.LU R17, [R1+0x3e4] ;  /* 0x0003e40001117983 */ /* 0x000ee20000300800 */
[----:B0-----:R-:W-:-:S02]  /*2a820*/  IADD3 R0, R0, -0x3f3504f3, RZ ;  /* 0xc0cafb0d00007810 */ /* 0x001fc40007ffe0ff */
[----:B------:R-:W-:Y:S02]  /*2a830*/  FSEL R2, R29, R27, !P3 ;  /* 0x0000001b1d027208 */ /* 0x000fe40005800000 */
[----:B------:R-:W-:Y:S01]  /*2a840*/  LOP3.LUT R3, R0, 0xff800000, RZ, 0xc0, !PT ;  /* 0xff80000000037812 */ /* 0x000fe200078ec0ff */
[----:B---3--:R-:W-:Y:S04]  /*2a850*/  STL [R1+0x17b4], R17 ;  /* 0x0017b41101007387 */ /* 0x008fe80000100800 */
[----:B------:R-:W-:Y:S04]  /*2a860*/  STL [R1+0x17b8], R27 ;  /* 0x0017b81b01007387 */ /* 0x000fe80000100800 */
[----:B------:R0:W-:Y:S04]  /*2a870*/  STL [R1+0xa4], R2 ;  /* 0x0000a40201007387 */ /* 0x0001e80000100800 */
[----:B------:R3:W-:Y:S04]  /*2a880*/  STL [R1+0xc4], R3 ;  /* 0x0000c40301007387 */ /* 0x0007e80000100800 */
[----:B------:R-:W4:Y:S01]  /*2a890*/  LDL.LU R29, [R1+0x5c0] ;  /* 0x0005c000011d7983 */ /* 0x000f220000300800 */
[C---:B--2---:R-:W-:Y:S01]  /*2a8a0*/  FMUL R0, R28.reuse, 8388608 ;  /* 0x4b0000001c007820 */ /* 0x044fe20000400000 */
[----:B------:R-:W-:-:S02]  /*2a8b0*/  FSETP.GEU.AND P4, PT, R28, 1.175494350822287508e-38, PT ;  /* 0x008000001c00780b */ /* 0x000fc40003f8e000 */
[----:B0-----:R-:W-:Y:S01]  /*2a8c0*/  IADD3 R2, R2, -0x3f3504f3, RZ ;  /* 0xc0cafb0d02027810 */ /* 0x001fe20007ffe0ff */
[----:B------:R3:W0:Y:S01]  /*2a8d0*/  I2F R17, R3 ;  /* 0x0000000300117306 */ /* 0x0006220000201400 */
[----:B------:R-:W-:Y:S01]  /*2a8e0*/  FSEL R0, R0, R28, !P4 ;  /* 0x0000001c00007208 */ /* 0x000fe20006000000 */
[----:B------:R-:W2:Y:S01]  /*2a8f0*/  LDL.LU R22, [R1+0x3e8] ;  /* 0x0003e80001167983 */ /* 0x000ea20000300800 */
[----:B---3--:R-:W-:-:S03]  /*2a900*/  LOP3.LUT R3, R2, 0xff800000, RZ, 0xc0, !PT ;  /* 0xff80000002037812 */ /* 0x008fc600078ec0ff */
[----:B------:R3:W-:Y:S02]  /*2a910*/  STL [R1+0xa0], R0 ;  /* 0x0000a00001007387 */ /* 0x0007e40000100800 */
[----:B------:R5:W-:Y:S02]  /*2a920*/  I2F R4, R3 ;  /* 0x0000000300047306 */ /* 0x000be40000201400 */
[----:B------:R5:W-:Y:S04]  /*2a930*/  STL [R1+0xdc], R3 ;  /* 0x0000dc0301007387 */ /* 0x000be80000100800 */
[----:B------:R-:W2:Y:S01]  /*2a940*/  LDL.LU R19, [R1+0x3ec] ;  /* 0x0003ec0001137983 */ /* 0x000ea20000300800 */
[----:B---3--:R-:W-:-:S03]  /*2a950*/  IADD3 R0, R0, -0x3f3504f3, RZ ;  /* 0xc0cafb0d00007810 */ /* 0x008fc60007ffe0ff */
[----:B------:R-:W3:Y:S01]  /*2a960*/  LDL.LU R16, [R1+0x3f0] ;  /* 0x0003f00001107983 */ /* 0x000ee20000300800 */
[----:B------:R-:W-:-:S03]  /*2a970*/  LOP3.LUT R0, R0, 0xff800000, RZ, 0xc0, !PT ;  /* 0xff80000000007812 */ /* 0x000fc600078ec0ff */
[----:B------:R-:W2:Y:S01]  /*2a980*/  LDL.LU R15, [R1+0x3f4] ;  /* 0x0003f400010f7983 */ /* 0x000ea20000300800 */
[----:B------:R1:W1:Y:S01]  /*2a990*/  I2F R6, R0 ;  /* 0x0000000000067306 */ /* 0x0002620000201400 */
[----:B------:R-:W-:Y:S02]  /*2a9a0*/  FSEL R27, RZ, -23, P2 ;  /* 0xc1b80000ff1b7808 */ /* 0x000fe40001000000 */
[----:B------:R-:W-:-:S03]  /*2a9b0*/  FSEL R5, RZ, -23, P4 ;  /* 0xc1b80000ff057808 */ /* 0x000fc60002000000 */
[----:B0-----:R-:W-:Y:S02]  /*2a9c0*/  FFMA.FTZ R17, R17, 1.1920928955078125e-07, R27 ;  /* 0x3400000011117823 */ /* 0x001fe4000001001b */
[C---:B----4-:R-:W-:Y:S01]  /*2a9d0*/  FMUL R2, R29.reuse, 8388608 ;  /* 0x4b0000001d027820 */ /* 0x050fe20000400000 */
[----:B------:R-:W-:-:S04]  /*2a9e0*/  FSETP.GEU.AND P5, PT, R29, 1.175494350822287508e-38, PT ;  /* 0x008000001d00780b */ /* 0x000fc80003fae000 */
[----:B-----5:R-:W-:Y:S02]  /*2a9f0*/  FSEL R3, R2, R29, !P5 ;  /* 0x0000001d02037208 */ /* 0x020fe40006800000 */
[----:B------:R-:W4:Y:S04]  /*2aa00*/  LDL.LU R2, [R1+0x3f8] ;  /* 0x0003f80001027983 */ /* 0x000f280000300800 */
[----:B------:R0:W-:Y:S04]  /*2aa10*/  STL [R1+0x9c], R3 ;  /* 0x00009c0301007387 */ /* 0x0001e80000100800 */
[----:B------:R1:W-:Y:S01]  /*2aa20*/  STL [R1+0xd8], R0 ;  /* 0x0000d80001007387 */ /* 0x0003e20000100800 */
[----:B0-----:R-:W-:-:S03]  /*2aa30*/  IADD3 R3, R3, -0x3f3504f3, RZ ;  /* 0xc0cafb0d03037810 */ /* 0x001fc60007ffe0ff */
[----:B-1----:R-:W5:Y:S01]  /*2aa40*/  LDL.LU R0, [R1+0x3fc] ;  /* 0x0003fc0001007983 */ /* 0x002f620000300800 */
[----:B------:R-:W-:-:S03]  /*2aa50*/  LOP3.LUT R3, R3, 0xff800000, RZ, 0xc0, !PT ;  /* 0xff80000003037812 */ /* 0x000fc600078ec0ff */
[----:B------:R-:W2:Y:S04]  /*2aa60*/  LDL.LU R14, [R1+0x400] ;  /* 0x00040000010e7983 */ /* 0x000ea80000300800 */
[----:B------:R-:W2:Y:S04]  /*2aa70*/  LDL.LU R13, [R1+0x404] ;  /* 0x00040400010d7983 */ /* 0x000ea80000300800 */
[----:B------:R-:W2:Y:S04]  /*2aa80*/  LDL.LU R25, [R1+0x408] ;  /* 0x0004080001197983 */ /* 0x000ea80000300800 */
[----:B------:R-:W3:Y:S04]  /*2aa90*/  LDL.LU R24, [R1+0x40c] ;  /* 0x00040c0001187983 */ /* 0x000ee80000300800 */
[----:B------:R-:W4:Y:S04]  /*2aaa0*/  LDL.LU R12, [R1+0x410] ;  /* 0x00041000010c7983 */ /* 0x000f280000300800 */
[----:B------:R0:W-:Y:S04]  /*2aab0*/  STL [R1+0xd4], R3 ;  /* 0x0000d40301007387 */ /* 0x0001e80000100800 */
[----:B------:R-:W4:Y:S04]  /*2aac0*/  LDL.LU R11, [R1+0x414] ;  /* 0x00041400010b7983 */ /* 0x000f280000300800 */
[----:B------:R-:W4:Y:S04]  /*2aad0*/  LDL.LU R21, [R1+0x418] ;  /* 0x0004180001157983 */ /* 0x000f280000300800 */
[----:B------:R-:W5:Y:S04]  /*2aae0*/  LDL.LU R20, [R1+0x41c] ;  /* 0x00041c0001147983 */ /* 0x000f680000300800 */
[----:B------:R-:W5:Y:S04]  /*2aaf0*/  LDL.LU R10, [R1+0x420] ;  /* 0x00042000010a7983 */ /* 0x000f680000300800 */
[----:B------:R-:W5:Y:S04]  /*2ab00*/  LDL.LU R9, [R1+0x424] ;  /* 0x0004240001097983 */ /* 0x000f680000300800 */
[----:B------:R-:W5:Y:S04]  /*2ab10*/  LDL.LU R26, [R1+0x428] ;  /* 0x00042800011a7983 */ /* 0x000f680000300800 */
[----:B------:R-:W5:Y:S01]  /*2ab20*/  LDL.LU R18, [R1+0x42c] ;  /* 0x00042c0001127983 */ /* 0x000f620000300800 */
[----:B------:R0:W1:Y:S01]  /*2ab30*/  I2F R8, R3 ;  /* 0x0000000300087306 */ /* 0x0000620000201400 */
[----:B------:R-:W-:-:S02]  /*2ab40*/  FSEL R7, RZ, -23, P5 ;  /* 0xc1b80000ff077808 */ /* 0x000fc40002800000 */
[----:B------:R-:W5:Y:S01]  /*2ab50*/  LDL.LU R27, [R1+0x17b8] ;  /* 0x0017b800011b7983 */ /* 0x000f620000300800 */
[----:B0-----:R-:W-:-:S03]  /*2ab60*/  FSEL R3, RZ, -23, P3 ;  /* 0xc1b80000ff037808 */ /* 0x001fc60001800000 */
[----:B------:R0:W-:Y:S01]  /*2ab70*/  STL [R1+0x308], R17 ;  /* 0x0003081101007387 */ /* 0x0001e20000100800 */
[----:B------:R-:W-:Y:S02]  /*2ab80*/  FFMA.FTZ R6, R6, 1.1920928955078125e-07, R5 ;  /* 0x3400000006067823 */ /* 0x000fe40000010005 */
[----:B------:R-:W-:Y:S02]  /*2ab90*/  FFMA.FTZ R4, R4, 1.1920928955078125e-07, R3 ;  /* 0x3400000004047823 */ /* 0x000fe40000010003 */
[----:B-1----:R-:W-:Y:S01]  /*2aba0*/  FFMA.FTZ R8, R8, 1.1920928955078125e-07, R7 ;  /* 0x3400000008087823 */ /* 0x002fe20000010007 */
[----:B0-----:R-:W5:Y:S04]  /*2abb0*/  LDL.LU R17, [R1+0x17b4] ;  /* 0x0017b40001117983 */ /* 0x001f680000300800 */
[----:B------:R-:W5:Y:S04]  /*2abc0*/  LDL.LU R3, [R1+0x17b0] ;  /* 0x0017b00001037983 */ /* 0x000f680000300800 */
[----:B------:R0:W-:Y:S04]  /*2abd0*/  STL [R1+0x304], R4 ;  /* 0x0003040401007387 */ /* 0x0001e80000100800 */
[----:B0-----:R-:W5:Y:S04]  /*2abe0*/  LDL.LU R4, [R1+0x17ac] ;  /* 0x0017ac0001047983 */ /* 0x001f680000300800 */
[----:B------:R-:W5:Y:S04]  /*2abf0*/  LDL.LU R5, [R1+0x17a8] ;  /* 0x0017a80001057983 */ /* 0x000f680000300800 */
[----:B------:R0:W-:Y:S04]  /*2ac00*/  STL [R1+0x300], R6 ;  /* 0x0003000601007387 */ /* 0x0001e80000100800 */
[----:B0-----:R-:W5:Y:S04]  /*2ac10*/  LDL.LU R6, [R1+0x17a4] ;  /* 0x0017a40001067983 */ /* 0x001f680000300800 */
[----:B------:R-:W5:Y:S04]  /*2ac20*/  LDL.LU R7, [R1+0x17a0] ;  /* 0x0017a00001077983 */ /* 0x000f680000300800 */
[----:B------:R0:W-:Y:S04]  /*2ac30*/  STL [R1+0x2fc], R8 ;  /* 0x0002fc0801007387 */ /* 0x0001e80000100800 */
[----:B0-----:R-:W5:Y:S01]  /*2ac40*/  LDL.LU R8, [R1+0x179c] ;  /* 0x00179c0001087983 */ /* 0x001f620000300800 */
[----:B------:R-:W-:-:S02]  /*2ac50*/  FSETP.GT.AND P1, PT, |R29|, 8.50705917302346158658e+37, PT ;  /* 0x7e8000001d00780b */ /* 0x000fc40003f24200 */
[----:B------:R-:W-:-:S11]  /*2ac60*/  FSETP.GEU.AND P3, PT, |R29|, 1.175494350822287508e-38, PT ;  /* 0x008000001d00780b */ /* 0x000fd60003f6e200 */
[----:B------:R-:W-:-:S04]  /*2ac70*/  @P1 FMUL R29, R29, 0.25 ;  /* 0x3e8000001d1d1820 */ /* 0x000fc80000400000 */
[----:B------:R-:W-:-:S06]  /*2ac80*/  @!P3 FMUL R29, R29, 16777216 ;  /* 0x4b8000001d1db820 */ /* 0x000fcc0000400000 */
[----:B------:R-:W0:Y:S01]  /*2ac90*/  MUFU.RCP R29, R29 ;  /* 0x0000001d001d7308 */ /* 0x000e220000001000 */
[----:B--2---:R-:W-:Y:S02]  /*2aca0*/  @P1 FMUL R25, R25, 0.25 ;  /* 0x3e80000019191820 */ /* 0x004fe40000400000 */
[----:B---3--:R-:W-:Y:S02]  /*2acb0*/  @P1 FMUL R24, R24, 0.25 ;  /* 0x3e80000018181820 */ /* 0x008fe40000400000 */
[----:B------:R-:W-:Y:S02]  /*2acc0*/  @!P3 FMUL R25, R25, 16777216 ;  /* 0x4b8000001919b820 */ /* 0x000fe40000400000 */
[----:B------:R-:W-:Y:S02]  /*2acd0*/  @!P3 FMUL R24, R24, 16777216 ;  /* 0x4b8000001818b820 */ /* 0x000fe40000400000 */
[----:B----4-:R-:W-:Y:S02]  /*2ace0*/  @P1 FMUL R21, R21, 0.25 ;  /* 0x3e80000015151820 */ /* 0x010fe40000400000 */
[----:B-----5:R-:W-:-:S02]  /*2acf0*/  @P1 FMUL R20, R20, 0.25 ;  /* 0x3e80000014141820 */ /* 0x020fc40000400000 */
[----:B------:R-:W-:Y:S02]  /*2ad00*/  @!P3 FMUL R21, R21, 16777216 ;  /* 0x4b8000001515b820 */ /* 0x000fe40000400000 */
[----:B------:R-:W-:Y:S02]  /*2ad10*/  @!P3 FMUL R20, R20, 16777216 ;  /* 0x4b8000001414b820 */ /* 0x000fe40000400000 */
[----:B------:R-:W-:Y:S02]  /*2ad20*/  @P1 FMUL R26, R26, 0.25 ;  /* 0x3e8000001a1a1820 */ /* 0x000fe40000400000 */
[----:B------:R-:W-:Y:S02]  /*2ad30*/  @P1 FMUL R18, R18, 0.25 ;  /* 0x3e80000012121820 */ /* 0x000fe40000400000 */
[----:B------:R-:W-:Y:S02]  /*2ad40*/  @!P3 FMUL R26, R26, 16777216 ;  /* 0x4b8000001a1ab820 */ /* 0x000fe40000400000 */
[----:B------:R-:W-:-:S02]  /*2ad50*/  @!P3 FMUL R18, R18, 16777216 ;  /* 0x4b8000001212b820 */ /* 0x000fc40000400000 */
[C---:B0-----:R-:W-:Y:S02]  /*2ad60*/  FMUL R26, R29.reuse, R26 ;  /* 0x0000001a1d1a7220 */ /* 0x041fe40000400000 */
[C---:B------:R-:W-:Y:S02]  /*2ad70*/  FMUL R18, R29.reuse, R18 ;  /* 0x000000121d127220 */ /* 0x040fe40000400000 */
[C---:B------:R-:W-:Y:S02]  /*2ad80*/  FMUL R20, R29.reuse, R20 ;  /* 0x000000141d147220 */ /* 0x040fe40000400000 */
[C---:B------:R-:W-:Y:S01]  /*2ad90*/  FMUL R21, R29.reuse, R21 ;  /* 0x000000151d157220 */ /* 0x040fe20000400000 */
[----:B------:R0:W-:Y:S01]  /*2ada0*/  STL [R1+0x2f8], R18 ;  /* 0x0002f81201007387 */ /* 0x0001e20000100800 */
[C---:B------:R-:W-:Y:S02]  /*2adb0*/  FMUL R24, R29.reuse, R24 ;  /* 0x000000181d187220 */ /* 0x040fe40000400000 */
[----:B------:R-:W-:Y:S01]  /*2adc0*/  FMUL R25, R29, R25 ;  /* 0x000000191d197220 */ /* 0x000fe20000400000 */
[----:B0-----:R-:W2:Y:S04]  /*2add0*/  LDL.LU R18, [R1+0x1798] ;  /* 0x0017980001127983 */ /* 0x001ea80000300800 */
[----:B------:R0:W-:Y:S04]  /*2ade0*/  STL [R1+0xc8], R26 ;  /* 0x0000c81a01007387 */ /* 0x0001e80000100800 */
[----:B0-----:R-:W3:Y:S04]  /*2adf0*/  LDL.LU R26, [R1+0x1794] ;  /* 0x00179400011a7983 */ /* 0x001ee80000300800 */
[----:B------:R0:W-:Y:S04]  /*2ae00*/  STL [R1+0x2f4], R20 ;  /* 0x0002f41401007387 */ /* 0x0001e80000100800 */
[----:B0-----:R-:W4:Y:S04]  /*2ae10*/  LDL.LU R20, [R1+0x1790] ;  /* 0x0017900001147983 */ /* 0x001f280000300800 */
[----:B------:R0:W-:Y:S04]  /*2ae20*/  STL [R1+0xc0], R21 ;  /* 0x0000c01501007387 */ /* 0x0001e80000100800 */
[----:B0-----:R-:W5:Y:S04]  /*2ae30*/  LDL.LU R21, [R1+0x178c] ;  /* 0x00178c0001157983 */ /* 0x001f680000300800 */
[----:B------:R0:W-:Y:S04]  /*2ae40*/  STL [R1+0x2f0], R24 ;  /* 0x0002f01801007387 */ /* 0x0001e80000100800 */
[----:B0-----:R-:W3:Y:S04]  /*2ae50*/  LDL.LU R24, [R1+0x1788] ;  /* 0x0017880001187983 */ /* 0x001ee80000300800 */
[----:B------:R0:W-:Y:S04]  /*2ae60*/  STL [R1+0xb4], R25 ;  /* 0x0000b41901007387 */ /* 0x0001e80000100800 */
[----:B0-----:R-:W3:Y:S01]  /*2ae70*/  LDL.LU R25, [R1+0x1784] ;  /* 0x0017840001197983 */ /* 0x001ee20000300800 */
[----:B------:R-:W-:Y:S01]  /*2ae80*/  @P1 FMUL R0, R0, 0.25 ;  /* 0x3e80000000001820 */ /* 0x000fe20000400000 */
[----:B------:R-:W-:Y:S01]  /*2ae90*/  FSETP.GT.AND P2, PT, |R28|, 8.50705917302346158658e+37, PT ;  /* 0x7e8000001c00780b */ /* 0x000fe20003f44200 */
[----:B------:R-:W-:-:S02]  /*2aea0*/  @P1 FMUL R2, R2, 0.25 ;  /* 0x3e80000002021820 */ /* 0x000fc40000400000 */
[----:B------:R-:W-:Y:S02]  /*2aeb0*/  @P1 FMUL R19, R19, 0.25 ;  /* 0x3e80000013131820 */ /* 0x000fe40000400000 */
[----:B------:R-:W-:Y:S02]  /*2aec0*/  @P1 FMUL R22, R22, 0.25 ;  /* 0x3e80000016161820 */ /* 0x000fe40000400000 */
[----:B------:R-:W-:Y:S02]  /*2aed0*/  @P1 FMUL R3, R3, 0.25 ;  /* 0x3e80000003031820 */ /* 0x000fe40000400000 */
[----:B------:R-:W-:Y:S02]  /*2aee0*/  @P1 FMUL R4, R4, 0.25 ;  /* 0x3e80000004041820 */ /* 0x000fe40000400000 */
[----:B------:R-:W-:Y:S02]  /*2aef0*/  @P1 FMUL R5, R5, 0.25 ;  /* 0x3e80000005051820 */ /* 0x000fe40000400000 */
[----:B------:R-:W-:-:S02]  /*2af00*/  @P1 FMUL R6, R6, 0.25 ;  /* 0x3e80000006061820 */ /* 0x000fc40000400000 */
[----:B------:R-:W-:Y:S02]  /*2af10*/  @P1 FMUL R7, R7, 0.25 ;  /* 0x3e80000007071820 */ /* 0x000fe40000400000 */
[----:B------:R-:W-:Y:S02]  /*2af20*/  @P1 FMUL R8, R8, 0.25 ;  /* 0x3e80000008081820 */ /* 0x000fe40000400000 */
[----:B------:R-:W-:Y:S02]  /*2af30*/  @!P3 FMUL R0, R0, 16777216 ;  /* 0x4b8000000000b820 */ /* 0x000fe40000400000 */
[----:B------:R-:W-:Y:S02]  /*2af40*/  @!P3 FMUL R2, R2, 16777216 ;  /* 0x4b8000000202b820 */ /* 0x000fe40000400000 */
[----:B------:R-:W-:Y:S02]  /*2af50*/  @!P3 FMUL R19, R19, 16777216 ;  /* 0x4b8000001313b820 */ /* 0x000fe40000400000 */
[----:B------:R-:W-:-:S02]  /*2af60*/  @!P3 FMUL R22, R22, 16777216 ;  /* 0x4b8000001616b820 */ /* 0x000fc40000400000 */
[----:B------:R-:W-:Y:S02]  /*2af70*/  @!P3 FMUL R3, R3, 16777216 ;  /* 0x4b8000000303b820 */ /* 0x000fe40000400000 */
[----:B------:R-:W-:Y:S02]  /*2af80*/  @!P3 FMUL R4, R4, 16777216 ;  /* 0x4b8000000404b820 */ /* 0x000fe40000400000 */
[----:B------:R-:W-:Y:S02]  /*2af90*/  @!P3 FMUL R5, R5, 16777216 ;  /* 0x4b8000000505b820 */ /* 0x000fe40000400000 */
[----:B------:R-:W-:Y:S02]  /*2afa0*/  @!P3 FMUL R6, R6, 16777216 ;  /* 0x4b8000000606b820 */ /* 0x000fe40000400000 */
[----:B------:R-:W-:Y:S02]  /*2afb0*/  @!P3 FMUL R7, R7, 16777216 ;  /* 0x4b8000000707b820 */ /* 0x000fe40000400000 */
[----:B------:R-:W-:Y:S01]  /*2afc0*/  @!P3 FMUL R8, R8, 16777216 ;  /* 0x4b8000000808b820 */ /* 0x000fe20000400000 */
[C---:B------:R-:W-:Y:S01]  /*2afd0*/  FSETP.GEU.AND P3, PT, |R28|.reuse, 1.175494350822287508e-38, PT ;  /* 0x008000001c00780b */ /* 0x040fe20003f6e200 */
[----:B------:R-:W-:-:S02]  /*2afe0*/  @P2 FMUL R28, R28, 0.25 ;  /* 0x3e8000001c1c2820 */ /* 0x000fc40000400000 */
[C---:B------:R-:W-:Y:S02]  /*2aff0*/  FMUL R0, R29.reuse, R0 ;  /* 0x000000001d007220 */ /* 0x040fe40000400000 */
[C---:B------:R-:W-:Y:S02]  /*2b000*/  FMUL R2, R29.reuse, R2 ;  /* 0x000000021d027220 */ /* 0x040fe40000400000 */
[C---:B------:R-:W-:Y:S01]  /*2b010*/  FMUL R19, R29.reuse, R19 ;  /* 0x000000131d137220 */ /* 0x040fe20000400000 */
[----:B------:R0:W-:Y:S01]  /*2b020*/  STL [R1+0xd0], R0 ;  /* 0x0000d00001007387 */ /* 0x0001e20000100800 */
[----:B------:R-:W-:-:S04]  /*2b030*/  FMUL R22, R29, R22 ;  /* 0x000000161d167220 */ /* 0x000fc80000400000 */
[----:B------:R-:W-:Y:S02]  /*2b040*/  @!P3 FMUL R28, R28, 16777216 ;  /* 0x4b8000001c1cb820 */ /* 0x000fe40000400000 */
[C---:B------:R-:W-:Y:S01]  /*2b050*/  FMUL R3, R29.reuse, R3 ;  /* 0x000000031d037220 */ /* 0x040fe20000400000 */
[----:B0-----:R-:W3:Y:S03]  /*2b060*/  LDL.LU R0, [R1+0x1780] ;  /* 0x0017800001007983 */ /* 0x001ee60000300800 */
[----:B------:R-:W0:Y:S01]  /*2b070*/  MUFU.RCP R28, R28 ;  /* 0x0000001c001c7308 */ /* 0x000e220000001000 */
[----:B------:R1:W-:Y:S01]  /*2b080*/  STL [R1+0xac], R2 ;  /* 0x0000ac0201007387 */ /* 0x0003e20000100800 */
[C---:B------:R-:W-:Y:S02]  /*2b090*/  FMUL R4, R29.reuse, R4 ;  /* 0x000000041d047220 */ /* 0x040fe40000400000 */
[C---:B------:R-:W-:Y:S01]  /*2b0a0*/  FMUL R5, R29.reuse, R5 ;  /* 0x000000051d057220 */ /* 0x040fe20000400000 */
[----:B-1----:R-:W3:Y:S04]  /*2b0b0*/  LDL.LU R2, [R1+0x177c] ;  /* 0x00177c0001027983 */ /* 0x002ee80000300800 */
[----:B------:R1:W-:Y:S01]  /*2b0c0*/  STL [R1+0xbc], R19 ;  /* 0x0000bc1301007387 */ /* 0x0003e20000100800 */
[----:B------:R-:W-:-:S02]  /*2b0d0*/  FMUL R6, R29, R6 ;  /* 0x000000061d067220 */ /* 0x000fc40000400000 */
[----:B------:R-:W-:Y:S01]  /*2b0e0*/  FMUL R7, R29, R7 ;  /* 0x000000071d077220 */ /* 0x000fe20000400000 */
[----:B-1----:R-:W3:Y:S04]  /*2b0f0*/  LDL.LU R19, [R1+0x1778] ;  /* 0x0017780001137983 */ /* 0x002ee80000300800 */
[----:B------:R1:W-:Y:S01]  /*2b100*/  STL [R1+0x70], R22 ;  /* 0x0000701601007387 */ /* 0x0003e20000100800 */
[----:B------:R-:W-:Y:S02]  /*2b110*/  @P2 FMUL R9, R9, 0.25 ;  /* 0x3e80000009092820 */ /* 0x000fe40000400000 */
[----:B------:R-:W-:Y:S01]  /*2b120*/  FMUL R29, R29, R8 ;  /* 0x000000081d1d7220 */ /* 0x000fe20000400000 */
[----:B-1----:R-:W3:Y:S04]  /*2b130*/  LDL.LU R22, [R1+0x1774] ;  /* 0x0017740001167983 */ /* 0x002ee80000300800 */
[----:B------:R1:W-:Y:S01]  /*2b140*/  STL [R1+0xb8], R3 ;  /* 0x0000b80301007387 */ /* 0x0003e20000100800 */
[----:B------:R-:W-:-:S03]  /*2b150*/  @!P3 FMUL R9, R9, 16777216 ;  /* 0x4b8000000909b820 */ /* 0x000fc60000400000 */
[----:B-1----:R-:W3:Y:S04]  /*2b160*/  LDL.LU R3, [R1+0x1770] ;  /* 0x0017700001037983 */ /* 0x002ee80000300800 */
[----:B------:R1:W-:Y:S01]  /*2b170*/  STL [R1+0x64], R4 ;  /* 0x0000640401007387 */ /* 0x0003e20000100800 */
[----:B------:R-:W-:-:S03]  /*2b180*/  @P2 FMUL R10, R10, 0.25 ;  /* 0x3e8000000a0a2820 */ /* 0x000fc60000400000 */
[----:B-1----:R-:W3:Y:S04]  /*2b190*/  LDL.LU R4, [R1+0x176c] ;  /* 0x00176c0001047983 */ /* 0x002ee80000300800 */
[----:B------:R1:W-:Y:S01]  /*2b1a0*/  STL [R1+0xb0], R5 ;  /* 0x0000b00501007387 */ /* 0x0003e20000100800 */
[----:B------:R-:W-:-:S03]  /*2b1b0*/  @!P3 FMUL R10, R10, 16777216 ;  /* 0x4b8000000a0ab820 */ /* 0x000fc60000400000 */
[----:B-1----:R-:W3:Y:S04]  /*2b1c0*/  LDL.LU R5, [R1+0x1768] ;  /* 0x0017680001057983 */ /* 0x002ee80000300800 */
[----:B------:R1:W-:Y:S01]  /*2b1d0*/  STL [R1+0x54], R6 ;  /* 0x0000540601007387 */ /* 0x0003e20000100800 */
[----:B------:R-:W-:-:S03]  /*2b1e0*/  @P2 FMUL R11, R11, 0.25 ;  /* 0x3e8000000b0b2820 */ /* 0x000fc60000400000 */
[----:B-1----:R-:W3:Y:S04]  /*2b1f0*/  LDL.LU R6, [R1+0x1764] ;  /* 0x0017640001067983 */ /* 0x002ee80000300800 */
[----:B------:R1:W-:Y:S04]  /*2b200*/  STL [R1+0x74], R7 ;  /* 0x0000740701007387 */ /* 0x0003e80000100800 */
[----:B-1----:R-:W3:Y:S04]  /*2b210*/  LDL.LU R7, [R1+0x1760] ;  /* 0x0017600001077983 */ /* 0x002ee80000300800 */
[----:B------:R-:W3:Y:S04]  /*2b220*/  LDL.LU R8, [R1+0x175c] ;  /* 0x00175c0001087983 */ /* 0x000ee80000300800 */
[----:B------:R0:W-:Y:S01]  /*2b230*/  STL [R1+0x50], R29 ;  /* 0x0000501d01007387 */ /* 0x0001e20000100800 */
[----:B------:R-:W-:-:S02]  /*2b240*/  @!P3 FMUL R11, R11, 16777216 ;  /* 0x4b8000000b0bb820 */ /* 0x000fc40000400000 */
[----:B0-----:R-:W-:Y:S02]  /*2b250*/  FMUL R29, R28, R9 ;  /* 0x000000091c1d7220 */ /* 0x001fe40000400000 */
[----:B------:R-:W3:Y:S04]  /*2b260*/  LDL.LU R9, [R1+0x1758] ;  /* 0x0017580001097983 */ /* 0x000ee80000300800 */
[----:B------:R0:W-:Y:S01]  /*2b270*/  STL [R1+0x6c], R29 ;  /* 0x00006c1d01007387 */ /* 0x0001e20000100800 */
[----:B------:R-:W-:Y:S02]  /*2b280*/  @P2 FMUL R12, R12, 0.25 ;  /* 0x3e8000000c0c2820 */ /* 0x000fe40000400000 */
[----:B0-----:R-:W-:Y:S02]  /*2b290*/  FMUL R29, R28, R10 ;  /* 0x0000000a1c1d7220 */ /* 0x001fe40000400000 */
[----:B------:R-:W3:Y:S01]  /*2b2a0*/  LDL.LU R10, [R1+0x1754] ;  /* 0x00175400010a7983 */ /* 0x000ee20000300800 */
[----:B------:R-:W-:-:S03]  /*2b2b0*/  @!P3 FMUL R12, R12, 16777216 ;  /* 0x4b8000000c0cb820 */ /* 0x000fc60000400000 */
[----:B------:R0:W-:Y:S01]  /*2b2c0*/  STL [R1+0x60], R29 ;  /* 0x0000601d01007387 */ /* 0x0001e20000100800 */
[----:B------:R-:W-:Y:S02]  /*2b2d0*/  @P2 FMUL R13, R13, 0.25 ;  /* 0x3e8000000d0d2820 */ /* 0x000fe40000400000 */
[----:B0-----:R-:W-:Y:S02]  /*2b2e0*/  FMUL R29, R28, R11 ;  /* 0x0000000b1c1d7220 */ /* 0x001fe40000400000 */
[----:B------:R-:W3:Y:S01]  /*2b2f0*/  LDL.LU R11, [R1+0x1750] ;  /* 0x00175000010b7983 */ /* 0x000ee20000300800 */
[----:B------:R-:W-:-:S03]  /*2b300*/  @!P3 FMUL R13, R13, 16777216 ;  /* 0x4b8000000d0db820 */ /* 0x000fc60000400000 */
[----:B------:R0:W-:Y:S01]  /*2b310*/  STL [R1+0x5c], R29 ;  /* 0x00005c1d01007387 */ /* 0x0001e20000100800 */
[----:B------:R-:W-:Y:S02]  /*2b320*/  @P2 FMUL R14, R14, 0.25 ;  /* 0x3e8000000e0e2820 */ /* 0x000fe40000400000 */
[----:B------:R-:W-:Y:S02]  /*2b330*/  @P2 FMUL R15, R15, 0.25 ;  /* 0x3e8000000f0f2820 */ /* 0x000fe40000400000 */
[----:B0-----:R-:W-:Y:S02]  /*2b340*/  FMUL R29, R28, R12 ;  /* 0x0000000c1c1d7220 */ /* 0x001fe40000400000 */
[----:B------:R-:W3:Y:S01]  /*2b350*/  LDL.LU R12, [R1+0x174c] ;  /* 0x00174c00010c7983 */ /* 0x000ee20000300800 */
[----:B------:R-:W-:-:S03]  /*2b360*/  @!P3 FMUL R14, R14, 16777216 ;  /* 0x4b8000000e0eb820 */ /* 0x000fc60000400000 */
[----:B------:R0:W-:Y:S01]  /*2b370*/  STL [R1+0x58], R29 ;  /* 0x0000581d01007387 */ /* 0x0001e20000100800 */
[----:B------:R-:W-:Y:S02]  /*2b380*/  @P2 FMUL R16, R16, 0.25 ;  /* 0x3e80000010102820 */ /* 0x000fe40000400000 */
[----:B------:R-:W-:Y:S02]  /*2b390*/  @P2 FMUL R17, R17, 0.25 ;  /* 0x3e80000011112820 */ /* 0x000fe40000400000 */
[----:B------:R-:W-:Y:S02]  /*2b3a0*/  @!P3 FMUL R15, R15, 16777216 ;  /* 0x4b8000000f0fb820 */ /* 0x000fe40000400000 */
[----:B0-----:R-:W-:Y:S02]  /*2b3b0*/  FMUL R29, R28, R13 ;  /* 0x0000000d1c1d7220 */ /* 0x001fe40000400000 */
[----:B------:R-:W3:Y:S01]  /*2b3c0*/  LDL.LU R13, [R1+0x1748] ;  /* 0x00174800010d7983 */ /* 0x000ee20000300800 */
[----:B--2---:R-:W-:-:S03]  /*2b3d0*/  @P2 FMUL R18, R18, 0.25 ;  /* 0x3e80000012122820 */ /* 0x004fc60000400000 */
[----:B------:R0:W-:Y:S01]  /*2b3e0*/  STL [R1+0x4c], R29 ;  /* 0x00004c1d01007387 */ /* 0x0001e20000100800 */
[----:B------:R-:W-:Y:S02]  /*2b3f0*/  @!P3 FMUL R16, R16, 16777216 ;  /* 0x4b8000001010b820 */ /* 0x000fe40000400000 */
[----:B----4-:R-:W-:Y:S02]  /*2b400*/  @P2 FMUL R20, R20, 0.25 ;  /* 0x3e80000014142820 */ /* 0x010fe40000400000 */
[----:B------:R-:W-:Y:S02]  /*2b410*/  @!P3 FMUL R17, R17, 16777216 ;  /* 0x4b8000001111b820 */ /* 0x000fe40000400000 */
[C---:B------:R-:W-:Y:S02]  /*2b420*/  FMUL R15, R28.reuse, R15 ;  /* 0x0000000f1c0f7220 */ /* 0x040fe40000400000 */
[----:B0-----:R-:W-:Y:S02]  /*2b430*/  FMUL R29, R28, R14 ;  /* 0x0000000e1c1d7220 */ /* 0x001fe40000400000 */
[----:B------:R-:W2:Y:S01]  /*2b440*/  LDL.LU R14, [R1+0x1744] ;  /* 0x00174400010e7983 */ /* 0x000ea20000300800 */
[----:B------:R-:W-:-:S02]  /*2b450*/  @!P3 FMUL R18, R18, 16777216 ;  /* 0x4b8000001212b820 */ /* 0x000fc40000400000 */
[----:B-----5:R-:W-:Y:S01]  /*2b460*/  @P2 FMUL R21, R21, 0.25 ;  /* 0x3e80000015152820 */ /* 0x020fe20000400000 */
[----:B------:R0:W-:Y:S01]  /*2b470*/  STL [R1+0x48], R29 ;  /* 0x0000481d01007387 */ /* 0x0001e20000100800 */
[----:B------:R-:W-:Y:S02]  /*2b480*/  FMUL R16, R28, R16 ;  /* 0x000000101c107220 */ /* 0x000fe40000400000 */
[----:B------:R-:W-:Y:S02]  /*2b490*/  @!P3 FMUL R20, R20, 16777216 ;  /* 0x4b8000001414b820 */ /* 0x000fe40000400000 */
[----:B------:R-:W-:Y:S02]  /*2b4a0*/  FMUL R17, R28, R17 ;  /* 0x000000111c117220 */ /* 0x000fe40000400000 */
[----:B------:R-:W-:Y:S01]  /*2b4b0*/  @!P3 FMUL R21, R21, 16777216 ;  /* 0x4b8000001515b820 */ /* 0x000fe20000400000 */
[----:B0-----:R-:W-:Y:S01]  /*2b4c0*/  MOV R29, R23 ;  /* 0x00000017001d7202 */ /* 0x001fe20000000f00 */
[----:B---3--:R-:W-:Y:S01]  /*2b4d0*/  @P2 FMUL R24, R24, 0.25 ;  /* 0x3e80000018182820 */ /* 0x008fe20000400000 */
[----:B------:R-:W3:Y:S01]  /*2b4e0*/  LDL.LU R23, [R1+0x88] ;  /* 0x0000880001177983 */ /* 0x000ee20000300800 */
[----:B------:R-:W-:-:S03]  /*2b4f0*/  FMUL R18, R28, R18 ;  /* 0x000000121c127220 */ /* 0x000fc60000400000 */
[----:B------:R0:W-:Y:S01]  /*2b500*/  STL [R1+0x44], R15 ;  /* 0x0000440f01007387 */ /* 0x0001e20000100800 */
[----:B------:R-:W-:Y:S02]  /*2b510*/  @!P3 FMUL R24, R24, 16777216 ;  /* 0x4b8000001818b820 */ /* 0x000fe40000400000 */
[C---:B------:R-:W-:Y:S02]  /*2b520*/  FMUL R20, R28.reuse, R20 ;  /* 0x000000141c147220 */ /* 0x040fe40000400000 */
[----:B------:R-:W-:Y:S02]  /*2b530*/  FMUL R21, R28, R21 ;  /* 0x000000151c157220 */ /* 0x000fe40000400000 */
[----:B------:R-:W-:Y:S01]  /*2b540*/  @P2 FMUL R25, R25, 0.25 ;  /* 0x3e80000019192820 */ /* 0x000fe20000400000 */
[----:B0-----:R-:W4:Y:S04]  /*2b550*/  LDL.LU R15, [R1+0x1740] ;  /* 0x00174000010f7983 */ /* 0x001f280000300800 */
[----:B------:R0:W-:Y:S01]  /*2b560*/  STL [R1+0x40], R16 ;  /* 0x0000401001007387 */ /* 0x0001e20000100800 */
[----:B------:R-:W-:-:S02]  /*2b570*/  @!P3 FMUL R25, R25, 16777216 ;  /* 0x4b8000001919b820 */ /* 0x000fc40000400000 */
[C---:B------:R-:W-:Y:S01]  /*2b580*/  FMUL R24, R28.reuse, R24 ;  /* 0x000000181c187220 */ /* 0x040fe20000400000 */
[----:B0-----:R-:W5:Y:S04]  /*2b590*/  LDL.LU R16, [R1+0x173c] ;  /* 0x00173c0001107983 */ /* 0x001f680000300800 */
[----:B------:R0:W-:Y:S01]  /*2b5a0*/  STL [R1+0x3c], R17 ;  /* 0x00003c1101007387 */ /* 0x0001e20000100800 */
[----:B------:R-:W-:-:S03]  /*2b5b0*/  FMUL R25, R28, R25 ;  /* 0x000000191c197220 */ /* 0x000fc60000400000 */
[----:B0-----:R-:W2:Y:S04]  /*2b5c0*/  LDL.LU R17, [R1+0x1738] ;  /* 0x0017380001117983 */ /* 0x001ea80000300800 */
[----:B------:R0:W-:Y:S04]  /*2b5d0*/  STL [R1+0x38], R18 ;  /* 0x0000381201007387 */ /* 0x0001e80000100800 */
[----:B0-----:R-:W4:Y:S04]  /*2b5e0*/  LDL.LU R18, [R1+0x1734] ;  /* 0x0017340001127983 */ /* 0x001f280000300800 */
[----:B------:R0:W-:Y:S04]  /*2b5f0*/  STL [R1+0x34], R20 ;  /* 0x0000341401007387 */ /* 0x0001e80000100800 */
[----:B0-----:R-:W4:Y:S04]  /*2b600*/  LDL.LU R20, [R1+0x1730] ;  /* 0x0017300001147983 */ /* 0x001f280000300800 */
[----:B------:R0:W-:Y:S04]  /*2b610*/  STL [R1+0x30], R21 ;  /* 0x0000301501007387 */ /* 0x0001e80000100800 */
[----:B0-----:R-:W4:Y:S04]  /*2b620*/  LDL.LU R21, [R1+0x172c] ;  /* 0x00172c0001157983 */ /* 0x001f280000300800 */
[----:B------:R0:W-:Y:S04]  /*2b630*/  STL [R1+0x2c], R24 ;  /* 0x00002c1801007387 */ /* 0x0001e80000100800 */
[----:B0-----:R-:W4:Y:S04]  /*2b640*/  LDL.LU R24, [R1+0x1728] ;  /* 0x0017280001187983 */ /* 0x001f280000300800 */
[----:B------:R0:W-:Y:S04]  /*2b650*/  STL [R1+0x28], R25 ;  /* 0x0000281901007387 */ /* 0x0001e80000100800 */
[----:B0-----:R-:W4:Y:S01]  /*2b660*/  LDL.LU R25, [R1+0x1724] ;  /* 0x0017240001197983 */ /* 0x001f220000300800 */
[----:B------:R-:W-:Y:S01]  /*2b670*/  @P2 FMUL R0, R0, 0.25 ;  /* 0x3e80000000002820 */ /* 0x000fe20000400000 */
[----:B------:R-:W-:Y:S01]  /*2b680*/  FSETP.GT.AND P1, PT, |R27|, 8.50705917302346158658e+37, PT ;  /* 0x7e8000001b00780b */ /* 0x000fe20003f24200 */
[----:B------:R-:W-:-:S02]  /*2b690*/  @P2 FMUL R2, R2, 0.25 ;  /* 0x3e80000002022820 */ /* 0x000fc40000400000 */
[----:B------:R-:W-:Y:S02]  /*2b6a0*/  @!P3 FMUL R0, R0, 16777216 ;  /* 0x4b8000000000b820 */ /* 0x000fe40000400000 */
[----:B------:R-:W-:Y:S01]  /*2b6b0*/  @!P3 FMUL R2, R2, 16777216 ;  /* 0x4b8000000202b820 */ /* 0x000fe20000400000 */
[----:B------:R-:W-:-:S07]  /*2b6c0*/  FSETP.GEU.AND P3, PT, |R27|, 1.175494350822287508e-38, PT ;  /* 0x008000001b00780b */ /* 0x000fce0003f6e200 */
[----:B------:R-:W-:-:S06]  /*2b6d0*/  @P1 FMUL R27, R27, 0.25 ;  /* 0x3e8000001b1b1820 */ /* 0x000fcc0000400000 */
[----:B------:R-:W-:Y:S02]  /*2b6e0*/  @!P3 FMUL R27, R27, 16777216 ;  /* 0x4b8000001b1bb820 */ /* 0x000fe40000400000 */
[----:B------:R-:W-:-:S04]  /*2b6f0*/  FMUL R0, R28, R0 ;  /* 0x000000001c007220 */ /* 0x000fc80000400000 */
[----:B------:R-:W0:Y:S01]  /*2b700*/  MUFU.RCP R27, R27 ;  /* 0x0000001b001b7308 */ /* 0x000e220000001000 */
[----:B------:R-:W-:Y:S01]  /*2b710*/  @P1 FMUL R19, R19, 0.25 ;  /* 0x3e80000013131820 */ /* 0x000fe20000400000 */
[----:B------:R1:W-:Y:S01]  /*2b720*/  STL [R1+0x24], R0 ;  /* 0x0000240001007387 */ /* 0x0003e20000100800 */
[----:B------:R-:W-:Y:S02]  /*2b730*/  @P1 FMUL R22, R22, 0.25 ;  /* 0x3e80000016161820 */ /* 0x000fe40000400000 */
[----:B------:R-:W-:Y:S02]  /*2b740*/  @!P3 FMUL R19, R19, 16777216 ;  /* 0x4b8000001313b820 */ /* 0x000fe40000400000 */
[----:B------:R-:W-:Y:S02]  /*2b750*/  @P1 FMUL R4, R4, 0.25 ;  /* 0x3e80000004041820 */ /* 0x000fe40000400000 */
[----:B-1----:R-:W-:Y:S02]  /*2b760*/  FMUL R0, R28, R2 ;  /* 0x000000021c007220 */ /* 0x002fe40000400000 */
[----:B------:R-:W4:Y:S01]  /*2b770*/  LDL.LU R2, [R1+0x78] ;  /* 0x0000780001027983 */ /* 0x000f220000300800 */
[----:B------:R-:W-:-:S03]  /*2b780*/  @!P3 FMUL R22, R22, 16777216 ;  /* 0x4b8000001616b820 */ /* 0x000fc60000400000 */
[----:B------:R1:W-:Y:S01]  /*2b790*/  STL [R1+0x20], R0 ;  /* 0x0000200001007387 */ /* 0x0003e20000100800 */
[----:B------:R-:W-:Y:S02]  /*2b7a0*/  @!P3 FMUL R4, R4, 16777216 ;  /* 0x4b8000000404b820 */ /* 0x000fe40000400000 */
[----:B------:R-:W-:Y:S02]  /*2b7b0*/  @P1 FMUL R5, R5, 0.25 ;  /* 0x3e80000005051820 */ /* 0x000fe40000400000 */
[C---:B0-----:R-:W-:Y:S02]  /*2b7c0*/  FMUL R28, R27.reuse, R22 ;  /* 0x000000161b1c7220 */ /* 0x041fe40000400000 */
[----:B-1----:R-:W-:Y:S02]  /*2b7d0*/  FMUL R0, R27, R19 ;  /* 0x000000131b007220 */ /* 0x002fe40000400000 */
[----:B------:R-:W4:Y:S01]  /*2b7e0*/  LDL.LU R19, [R1+0x1720] ;  /* 0x0017200001137983 */ /* 0x000f220000300800 */
[----:B------:R-:W-:-:S03]  /*2b7f0*/  @!P3 FMUL R5, R5, 16777216 ;  /* 0x4b8000000505b820 */ /* 0x000fc60000400000 */
[----:B------:R-:W4:Y:S04]  /*2b800*/  LDL.LU R22, [R1+0x171c] ;  /* 0x00171c0001167983 */ /* 0x000f280000300800 */
[----:B------:R0:W-:Y:S01]  /*2b810*/  STL [R1+0x1c], R0 ;  /* 0x00001c0001007387 */ /* 0x0001e20000100800 */
[----:B------:R-:W-:Y:S02]  /*2b820*/  @P1 FMUL R29, R29, 0.25 ;  /* 0x3e8000001d1d1820 */ /* 0x000fe40000400000 */
[C---:B------:R-:W-:Y:S01]  /*2b830*/  FMUL R5, R27.reuse, R5 ;  /* 0x000000051b057220 */ /* 0x040fe20000400000 */
[----:B------:R-:W-:Y:S01]  /*2b840*/  STL [R1+0x14], R28 ;  /* 0x0000141c01007387 */ /* 0x000fe20000100800 */
[----:B------:R-:W-:Y:S02]  /*2b850*/  @P1 FMUL R8, R8, 0.25 ;  /* 0x3e80000008081820 */ /* 0x000fe40000400000 */
[----:B0-----:R-:W-:-:S02]  /*2b860*/  FMUL R0, R27, R4 ;  /* 0x000000041b007220 */ /* 0x001fc40000400000 */
[----:B------:R-:W-:-:S03]  /*2b870*/  @!P3 FMUL R8, R8, 16777216 ;  /* 0x4b8000000808b820 */ /* 0x000fc60000400000 */
[----:B------:R0:W-:Y:S01]  /*2b880*/  STL [R1+0x18], R0 ;  /* 0x0000180001007387 */ /* 0x0001e20000100800 */
[----:B------:R-:W-:Y:S02]  /*2b890*/  @!P3 FMUL R29, R29, 16777216 ;  /* 0x4b8000001d1db820 */ /* 0x000fe40000400000 */
[----:B------:R-:W-:Y:S02]  /*2b8a0*/  @P1 FMUL R9, R9, 0.25 ;  /* 0x3e80000009091820 */ /* 0x000fe40000400000 */
[----:B0-----:R-:W-:Y:S02]  /*2b8b0*/  FMUL R0, R27, R8 ;  /* 0x000000081b007220 */ /* 0x001fe40000400000 */
[----:B------:R-:W-:Y:S01]  /*2b8c0*/  @!P3 FMUL R9, R9, 16777216 ;  /* 0x4b8000000909b820 */ /* 0x000fe20000400000 */
[----:B------:R-:W4:Y:S01]  /*2b8d0*/  LDL.LU R8, [R1+0x94] ;  /* 0x0000940001087983 */ /* 0x000f220000300800 */
[----:B------:R-:W-:-:S03]  /*2b8e0*/  MOV R4, R29 ;  /* 0x0000001d00047202 */ /* 0x000fc60000000f00 */
[----:B------:R0:W-:Y:S01]  /*2b8f0*/  STL [R1+0xc], R5 ;  /* 0x00000c0501007387 */ /* 0x0001e20000100800 */
[----:B------:R-:W-:-:S03]  /*2b900*/  FMUL R29, R27, R9 ;  /* 0x000000091b1d7220 */ /* 0x000fc60000400000 */
[----:B------:R1:W-:Y:S04]  /*2b910*/  STL [R1+0x10], R0 ;  /* 0x0000100001007387 */ /* 0x0003e80000100800 */
[----:B------:R-:W4:Y:S01]  /*2b920*/  LDL.LU R9, [R1+0x98] ;  /* 0x0000980001097983 */ /* 0x000f220000300800 */
[----:B0-----:R-:W-:Y:S02]  /*2b930*/  FMUL R5, R27, R4 ;  /* 0x000000041b057220 */ /* 0x001fe40000400000 */
[----:B------:R-:W-:-:S04]  /*2b940*/  @P1 FMUL R12, R12, 0.25 ;  /* 0x3e8000000c0c1820 */ /* 0x000fc80000400000 */
[----:B------:R-:W-:-:S04]  /*2b950*/  @!P3 FMUL R12, R12, 16777216 ;  /* 0x4b8000000c0cb820 */ /* 0x000fc80000400000 */
[----:B-1----:R-:W-:Y:S02]  /*2b960*/  FMUL R0, R27, R12 ;  /* 0x0000000c1b007220 */ /* 0x002fe40000400000 */
[----:B------:R-:W4:Y:S01]  /*2b970*/  LDL.LU R12, [R1+0x90] ;  /* 0x00009000010c7983 */ /* 0x000f220000300800 */
[----:B------:R-:W-:-:S03]  /*2b980*/  @P1 FMUL R13, R13, 0.25 ;  /* 0x3e8000000d0d1820 */ /* 0x000fc60000400000 */
[----:B------:R0:W-:Y:S01]  /*2b990*/  STL [R1+0x8], R0 ;  /* 0x0000080001007387 */ /* 0x0001e20000100800 */
[----:B------:R-:W-:-:S04]  /*2b9a0*/  @!P3 FMUL R13, R13, 16777216 ;  /* 0x4b8000000d0db820 */ /* 0x000fc80000400000 */
[----:B------:R-:W-:Y:S02]  /*2b9b0*/  FMUL R28, R27, R13 ;  /* 0x0000000d1b1c7220 */ /* 0x000fe40000400000 */
[----:B------:R-:W4:Y:S01]  /*2b9c0*/  LDL.LU R13, [R1+0x8c] ;  /* 0x00008c00010d7983 */ /* 0x000f220000300800 */
[----:B---3--:R-:W-:-:S04]  /*2b9d0*/  @P1 FMUL R23, R23, 0.25 ;  /* 0x3e80000017171820 */ /* 0x008fc80000400000 */
[----:B------:R-:W-:Y:S02]  /*2b9e0*/  @!P3 FMUL R23, R23, 16777216 ;  /* 0x4b8000001717b820 */ /* 0x000fe40000400000 */
[----:B-----5:R-:W-:-:S04]  /*2b9f0*/  @P1 FMUL R16, R16, 0.25 ;  /* 0x3e80000010101820 */ /* 0x020fc80000400000 */
[----:B------:R-:W-:-:S04]  /*2ba00*/  @!P3 FMUL R16, R16, 16777216 ;  /* 0x4b8000001010b820 */ /* 0x000fc80000400000 */
[----:B0-----:R-:W-:Y:S02]  /*2ba10*/  FMUL R0, R27, R16 ;  /* 0x000000101b007220 */ /* 0x001fe40000400000 */
[----:B--2---:R-:W-:-:S03]  /*2ba20*/  @P1 FMUL R17, R17, 0.25 ;  /* 0x3e80000011111820 */ /* 0x004fc60000400000 */
[----:B------:R0:W-:Y:S01]  /*2ba30*/  STL [R1+0x4], R0 ;  /* 0x0000040001007387 */ /* 0x0001e20000100800 */
[----:B------:R-:W-:-:S04]  /*2ba40*/  @!P3 FMUL R17, R17, 16777216 ;  /* 0x4b8000001111b820 */ /* 0x000fc80000400000 */
[----:B------:R-:W-:Y:S02]  /*2ba50*/  FMUL R17, R27, R17 ;  /* 0x000000111b117220 */ /* 0x000fe40000400000 */
[----:B----4-:R-:W-:-:S04]  /*2ba60*/  @P1 FMUL R20, R20, 0.25 ;  /* 0x3e80000014141820 */ /* 0x010fc80000400000 */
[----:B------:R-:W-:Y:S02]  /*2ba70*/  @!P3 FMUL R20, R20, 16777216 ;  /* 0x4b8000001414b820 */ /* 0x000fe40000400000 */
[----:B------:R-:W-:-:S04]  /*2ba80*/  @P1 FMUL R21, R21, 0.25 ;  /* 0x3e80000015151820 */ /* 0x000fc80000400000 */
[----:B------:R-:W-:Y:S02]  /*2ba90*/  @!P3 FMUL R21, R21, 16777216 ;  /* 0x4b8000001515b820 */ /* 0x000fe40000400000 */
[----:B------:R-:W-:-:S04]  /*2baa0*/  @P1 FMUL R24, R24, 0.25 ;  /* 0x3e80000018181820 */ /* 0x000fc80000400000 */
[----:B------:R-:W-:Y:S02]  /*2bab0*/  @!P3 FMUL R24, R24, 16777216 ;  /* 0x4b8000001818b820 */ /* 0x000fe40000400000 */
[----:B------:R-:W-:Y:S02]  /*2bac0*/  FMUL R20, R27, R20 ;  /* 0x000000141b147220 */ /* 0x000fe40000400000 */
[----:B------:R-:W-:-:S04]  /*2bad0*/  @P1 FMUL R25, R25, 0.25 ;  /* 0x3e80000019191820 */ /* 0x000fc80000400000 */
[----:B------:R-:W-:Y:S02]  /*2bae0*/  @!P3 FMUL R25, R25, 16777216 ;  /* 0x4b8000001919b820 */ /* 0x000fe40000400000 */
[C---:B------:R-:W-:Y:S02]  /*2baf0*/  FMUL R16, R27.reuse, R24 ;  /* 0x000000181b107220 */ /* 0x040fe40000400000 */
[C---:B0-----:R-:W-:Y:S02]  /*2bb00*/  FMUL R0, R27.reuse, R21 ;  /* 0x000000151b007220 */ /* 0x041fe40000400000 */
[C---:B------:R-:W-:Y:S02]  /*2bb10*/  FMUL R24, R27.reuse, R25 ;  /* 0x000000191b187220 */ /* 0x040fe40000400000 */
[----:B------:R-:W-:Y:S02]  /*2bb20*/  FMUL R27, R27, R23 ;  /* 0x000000171b1b7220 */ /* 0x000fe40000400000 */
[----:B------:R-:W2:Y:S01]  /*2bb30*/  LDL.LU R23, [R1+0x1718] ;  /* 0x0017180001177983 */ /* 0x000ea20000300800 */
[----:B------:R-:W-:-:S02]  /*2bb40*/  FSETP.GT.AND P2, PT, |R26|, 8.50705917302346158658e+37, PT ;  /* 0x7e8000001a00780b */ /* 0x000fc40003f44200 */
[----:B------:R-:W-:-:S11]  /*2bb50*/  FSETP.GEU.AND P1, PT, |R26|, 1.175494350822287508e-38, PT ;  /* 0x008000001a00780b */ /* 0x000fd60003f2e200 */
[----:B------:R-:W-:-:S04]  /*2bb60*/  @P2 FMUL R26, R26, 0.25 ;  /* 0x3e8000001a1a2820 */ /* 0x000fc80000400000 */
[----:B------:R-:W-:-:S06]  /*2bb70*/  @!P1 FMUL R26, R26, 16777216 ;  /* 0x4b8000001a1a9820 */ /* 0x000fcc0000400000 */
[----:B------:R-:W0:Y:S01]  /*2bb80*/  MUFU.RCP R26, R26 ;  /* 0x0000001a001a7308 */ /* 0x000e220000001000 */
        /* <DEDUP_REMOVED lines=8> */
[----:B------:R-:W-:Y:S02]  /*2bc10*/  @P2 FMUL R11, R11, 0.25 ;  /* 0x3e8000000b0b2820 */ /* 0x000fe40000400000 */
[----:B------:R-:W-:Y:S02]  /*2bc20*/  @P2 FMUL R19, R19, 0.25 ;  /* 0x3e80000013132820 */ /* 0x000fe40000400000 */
[----:B------:R-:W-:Y:S02]  /*2bc30*/  @!P1 FMUL R2, R2, 16777216 ;  /* 0x4b80000002029820 */ /* 0x000fe40000400000 */
[----:B------:R-:W-:-:S02]  /*2bc40*/  @P2 FMUL R22, R22, 0.25 ;  /* 0x3e80000016162820 */ /* 0x000fc40000400000 */
[----:B------:R-:W-:Y:S02]  /*2bc50*/  @!P1 FMUL R18, R18, 16777216 ;  /* 0x4b80000012129820 */ /* 0x000fe40000400000 */
[----:B------:R-:W-:Y:S02]  /*2bc60*/  @!P1 FMUL R14, R14, 16777216 ;  /* 0x4b8000000e0e9820 */ /* 0x000fe40000400000 */
        /* <DEDUP_REMOVED lines=8> */
[C---:B0-----:R-:W-:Y:S02]  /*2bcf0*/  FMUL R4, R26.reuse, R2 ;  /* 0x000000021a047220 */ /* 0x041fe40000400000 */
[----:B------:R-:W-:-:S02]  /*2bd00*/  FMUL R21, R26, R18 ;  /* 0x000000121a157220 */ /* 0x000fc40000400000 */
[----:B------:R-:W-:Y:S02]  /*2bd10*/  FMUL R2, R26, R14 ;  /* 0x0000000e1a027220 */ /* 0x000fe40000400000 */
[----:B------:R-:W-:Y:S02]  /*2bd20*/  IMAD.MOV.U32 R18, RZ, RZ, R20 ;  /* 0x000000ffff127224 */ /* 0x000fe400078e0014 */
[----:B------:R-:W-:Y:S02]  /*2bd30*/  @P2 FMUL R8, R8, 0.25 ;  /* 0x3e80000008082820 */ /* 0x000fe40000400000 */
[----:B------:R-:W-:Y:S02]  /*2bd40*/  FMUL R14, R26, R15 ;  /* 0x0000000f1a0e7220 */ /* 0x000fe40000400000 */
[----:B------:R-:W-:Y:S01]  /*2bd50*/  @!P1 FMUL R8, R8, 16777216 ;  /* 0x4b80000008089820 */ /* 0x000fe20000400000 */
[----:B------:R-:W3:Y:S01]  /*2bd60*/  LDL R15, [R1+0xa8] ;  /* 0x0000a800010f7983 */ /* 0x000ee20000100800 */
[----:B------:R-:W-:-:S04]  /*2bd70*/  @P2 FMUL R9, R9, 0.25 ;  /* 0x3e80000009092820 */ /* 0x000fc80000400000 */
[----:B------:R-:W-:Y:S02]  /*2bd80*/  @!P1 FMUL R9, R9, 16777216 ;  /* 0x4b80000009099820 */ /* 0x000fe40000400000 */
[C---:B------:R-:W-:Y:S02]  /*2bd90*/  FMUL R3, R26.reuse, R3 ;  /* 0x000000031a037220 */ /* 0x040fe40000400000 */
[C---:B------:R-:W-:Y:S02]  /*2bda0*/  FMUL R6, R26.reuse, R6 ;  /* 0x000000061a067220 */ /* 0x040fe40000400000 */
[C---:B------:R-:W-:Y:S02]  /*2bdb0*/  FMUL R7, R26.reuse, R7 ;  /* 0x000000071a077220 */ /* 0x040fe40000400000 */
[C---:B------:R-:W-:Y:S02]  /*2bdc0*/  FMUL R10, R26.reuse, R10 ;  /* 0x0000000a1a0a7220 */ /* 0x040fe40000400000 */
[----:B------:R-:W-:-:S02]  /*2bdd0*/  FMUL R11, R26, R11 ;  /* 0x0000000b1a0b7220 */ /* 0x000fc40000400000 */
[C---:B------:R-:W-:Y:S02]  /*2bde0*/  FMUL R9, R26.reuse, R9 ;  /* 0x000000091a097220 */ /* 0x040fe40000400000 */
[C---:B------:R-:W-:Y:S02]  /*2bdf0*/  FMUL R8, R26.reuse, R8 ;  /* 0x000000081a087220 */ /* 0x040fe40000400000 */
[----:B------:R-:W-:Y:S01]  /*2be00*/  FMUL R22, R26, R22 ;  /* 0x000000161a167220 */ /* 0x000fe20000400000 */
[----:B------:R-:W-:Y:S01]  /*2be10*/  F2FP.BF16.PACK_AB R24, R24, R27 ;  /* 0x0000001b1818723e */ /* 0x000fe200000010ff */
[----:B------:R-:W-:-:S04]  /*2be20*/  @P2 FMUL R12, R12, 0.25 ;  /* 0x3e8000000c0c2820 */ /* 0x000fc80000400000 */
[----:B------:R-:W-:Y:S02]  /*2be30*/  @!P1 FMUL R12, R12, 16777216 ;  /* 0x4b8000000c0c9820 */ /* 0x000fe40000400000 */
[----:B------:R-:W-:-:S04]  /*2be40*/  @P2 FMUL R13, R13, 0.25 ;  /* 0x3e8000000d0d2820 */ /* 0x000fc80000400000 */
[----:B------:R-:W-:Y:S02]  /*2be50*/  @!P1 FMUL R13, R13, 16777216 ;  /* 0x4b8000000d0d9820 */ /* 0x000fe40000400000 */
[C---:B------:R-:W-:Y:S02]  /*2be60*/  FMUL R12, R26.reuse, R12 ;  /* 0x0000000c1a0c7220 */ /* 0x040fe40000400000 */
[C---:B------:R-:W-:Y:S02]  /*2be70*/  FMUL R20, R26.reuse, R13 ;  /* 0x0000000d1a147220 */ /* 0x040fe40000400000 */
[----:B------:R-:W-:Y:S02]  /*2be80*/  FMUL R13, R26, R19 ;  /* 0x000000131a0d7220 */ /* 0x000fe40000400000 */
[----:B------:R-:W4:Y:S01]  /*2be90*/  LDL.LU R19, [R1+0xc] ;  /* 0x00000c0001137983 */ /* 0x000f220000300800 */
[----:B------:R-:W-:Y:S01]  /*2bea0*/  F2FP.BF16.PACK_AB R12, R12, R9 ;  /* 0x000000090c0c723e */ /* 0x000fe200000010ff */
[----:B--2---:R-:W-:-:S04]  /*2beb0*/  @P2 FMUL R23, R23, 0.25 ;  /* 0x3e80000017172820 */ /* 0x004fc80000400000 */
[----:B------:R-:W-:-:S04]  /*2bec0*/  @!P1 FMUL R23, R23, 16777216 ;  /* 0x4b80000017179820 */ /* 0x000fc80000400000 */
[----:B------:R-:W-:Y:S02]  /*2bed0*/  FMUL R23, R26, R23 ;  /* 0x000000171a177220 */ /* 0x000fe40000400000 */
[----:B------:R-:W3:Y:S04]  /*2bee0*/  LDL.LU R26, [R1+0xc4] ;  /* 0x0000c400011a7983 */ /* 0x000ee80000300800 */
[----:B------:R-:W4:Y:S04]  /*2bef0*/  LDL.LU R9, [R1+0x14] ;  /* 0x0000140001097983 */ /* 0x000f280000300800 */
[----:B------:R-:W2:Y:S01]  /*2bf00*/  LDL.LU R27, [R1+0x30c] ;  /* 0x00030c00011b7983 */ /* 0x000ea20000300800 */
[----:B------:R-:W-:-:S03]  /*2bf10*/  F2FP.BF16.PACK_AB R20, R20, R8 ;  /* 0x000000081414723e */ /* 0x000fc600000010ff */
[----:B------:R-:W0:Y:S01]  /*2bf20*/  S2R R8, SR_TID.X ;  /* 0x0000000000087919 */ /* 0x000e220000002100 */
[----:B------:R-:W-:Y:S02]  /*2bf30*/  F2FP.BF16.PACK_AB R25, R17, R0 ;  /* 0x000000001119723e */ /* 0x000fe400000010ff */
[----:B------:R-:W-:Y:S02]  /*2bf40*/  F2FP.BF16.PACK_AB R13, R13, R23 ;  /* 0x000000170d0d723e */ /* 0x000fe400000010ff */
[----:B------:R-:W-:Y:S02]  /*2bf50*/  F2FP.BF16.PACK_AB R21, R21, R22 ;  /* 0x000000161515723e */ /* 0x000fe400000010ff */
[----:B------:R-:W-:Y:S02]  /*2bf60*/  F2FP.BF16.PACK_AB R22, R10, R2 ;  /* 0x000000020a16723e */ /* 0x000fe400000010ff */
[----:B------:R-:W-:Y:S02]  /*2bf70*/  F2FP.BF16.PACK_AB R23, R4, R6 ;  /* 0x000000060417723e */ /* 0x000fe400000010ff */
[----:B------:R-:W5:Y:S01]  /*2bf80*/  LDL.LU R6, [R1+0x8] ;  /* 0x0000080001067983 */ /* 0x000f620000300800 */
[----:B0-----:R-:W-:-:S04]  /*2bf90*/  SHF.L.U32 R8, R8, 0x2, RZ ;  /* 0x0000000208087819 */ /* 0x001fc800000006ff */
[----:B------:R-:W-:Y:S02]  /*2bfa0*/  LOP3.LUT R8, R8, 0x70, RZ, 0xc0, !PT ;  /* 0x0000007008087812 */ /* 0x000fe400078ec0ff */
[----:B---3--:R-:W-:Y:S02]  /*2bfb0*/  IADD3 R0, R15, -R26, RZ ;  /* 0x8000001a0f007210 */ /* 0x008fe40007ffe0ff */
[----:B------:R-:W-:Y:S02]  /*2bfc0*/  F2FP.BF16.PACK_AB R15, R3, R7 ;  /* 0x00000007030f723e */ /* 0x000fe400000010ff */
[----:B------:R-:W3:Y:S01]  /*2bfd0*/  LDL.LU R7, [R1+0x18] ;  /* 0x0000180001077983 */ /* 0x000ee20000300800 */
[----:B------:R-:W-:Y:S01]  /*2bfe0*/  FADD R2, R0, -1 ;  /* 0xbf80000000027421 */ /* 0x000fe20000000000 */
[----:B------:R-:W-:Y:S02]  /*2bff0*/  F2FP.BF16.PACK_AB R26, R29, R28 ;  /* 0x0000001c1d1a723e */ /* 0x000fe400000010ff */
[----:B--2---:R-:W-:-:S02]  /*2c000*/  LOP3.LUT R0, R27, R8, RZ, 0x3c, !PT ;  /* 0x000000081b007212 */ /* 0x004fc400078e3cff */
[----:B------:R-:W2:Y:S01]  /*2c010*/  LDL.LU R8, [R1+0x28] ;  /* 0x0000280001087983 */ /* 0x000ea20000300800 */
[----:B----4-:R-:W-:-:S03]  /*2c020*/  F2FP.BF16.PACK_AB R27, R9, R19 ;  /* 0x00000013091b723e */ /* 0x010fc600000010ff */
[----:B------:R-:W2:Y:S04]  /*2c030*/  LDL.LU R29, [R1+0x20] ;  /* 0x00002000011d7983 */ /* 0x000ea80000300800 */
[----:B------:R-:W4:Y:S04]  /*2c040*/  LDL.LU R9, [R1+0x30] ;  /* 0x0000300001097983 */ /* 0x000f280000300800 */
[----:B----4-:R0:W-:Y:S04]  /*2c050*/  STL [R1+0x1710], R9 ;  /* 0x0017100901007387 */ /* 0x0101e80000100800 */
[----:B0-----:R-:W4:Y:S04]  /*2c060*/  LDL.LU R9, [R1+0x54] ;  /* 0x0000540001097983 */ /* 0x001f280000300800 */
[----:B----4-:R0:W-:Y:S04]  /*2c070*/  STL [R1+0x1714], R9 ;  /* 0x0017140901007387 */ /* 0x0101e80000100800 */
[----:B0-----:R-:W4:Y:S04]  /*2c080*/  LDL.LU R9, [R1+0x2c] ;  /* 0x00002c0001097983 */ /* 0x001f280000300800 */
[----:B------:R-:W2:Y:S04]  /*2c090*/  LDL.LU R17, [R1+0x64] ;  /* 0x0000640001117983 */ /* 0x000ea80000300800 */
[----:B--2---:R0:W-:Y:S04]  /*2c0a0*/  STL [R1+0x1708], R17 ;  /* 0x0017081101007387 */ /* 0x0041e80000100800 */
[----:B0-----:R-:W2:Y:S04]  /*2c0b0*/  LDL.LU R17, [R1+0x3c] ;  /* 0x00003c0001117983 */ /* 0x001ea80000300800 */
[----:B--2---:R0:W-:Y:S04]  /*2c0c0*/  STL [R1+0x170c], R17 ;  /* 0x00170c1101007387 */ /* 0x0041e80000100800 */
[----:B0-----:R-:W2:Y:S04]  /*2c0d0*/  LDL.LU R17, [R1+0x38] ;  /* 0x0000380001117983 */ /* 0x001ea80000300800 */
[----:B------:R-:W2:Y:S01]  /*2c0e0*/  LDL.LU R10, [R1+0x40] ;  /* 0x00004000010a7983 */ /* 0x000ea20000300800 */
[----:B------:R-:W-:-:S03]  /*2c0f0*/  MOV R4, R18 ;  /* 0x0000001200047202 */ /* 0x000fc60000000f00 */
[----:B--2---:R0:W-:Y:S04]  /*2c100*/  STL [R1+0x1704], R10 ;  /* 0x0017040a01007387 */ /* 0x0041e80000100800 */
[----:B0-----:R-:W2:Y:S04]  /*2c110*/  LDL.LU R10, [R1+0x70] ;  /* 0x00007000010a7983 */ /* 0x001ea80000300800 */
[----:B------:R-:W2:Y:S04]  /*2c120*/  LDL.LU R18, [R1+0xac] ;  /* 0x0000ac0001127983 */ /* 0x000ea80000300800 */
[----:B--2---:R0:W-:Y:S04]  /*2c130*/  STL [R1+0x16fc], R18 ;  /* 0x0016fc1201007387 */ /* 0x0041e80000100800 */
[----:B0-----:R-:W2:Y:S01]  /*2c140*/  LDL.LU R18, [R1+0x4c] ;  /* 0x00004c0001127983 */ /* 0x001ea20000300800 */
[----:B------:R-:W-:-:S03]  /*2c150*/  F2FP.BF16.PACK_AB R14, R11, R14 ;  /* 0x0000000e0b0e723e */ /* 0x000fc600000010ff */
[----:B--2---:R0:W-:Y:S04]  /*2c160*/  STL [R1+0x1700], R18 ;  /* 0x0017001201007387 */ /* 0x0041e80000100800 */
[----:B0-----:R-:W2:Y:S04]  /*2c170*/  LDL.LU R18, [R1+0x48] ;  /* 0x0000480001127983 */ /* 0x001ea80000300800 */
[----:B------:R-:W2:Y:S01]  /*2c180*/  LDL.LU R11, [R1+0x58] ;  /* 0x00005800010b7983 */ /* 0x000ea20000300800 */
[----:B------:R-:W-:-:S05]  /*2c190*/  MOV R28, 0x3dc6b27f ;  /* 0x3dc6b27f001c7802 */ /* 0x000fca0000000f00 */
[----:B------:R-:W-:Y:S01]  /*2c1a0*/  FFMA.FTZ R3, R2, R28, -0.16845393180847167969 ;  /* 0xbe2c7f3002037423 */ /* 0x000fe2000001001c */
[----:B--2---:R0:W-:Y:S04]  /*2c1b0*/  STL [R1+0x16f8], R11 ;  /* 0x0016f80b01007387 */ /* 0x0041e80000100800 */
[----:B0-----:R-:W2:Y:S04]  /*2c1c0*/  LDL.LU R11, [R1+0xb4] ;  /* 0x0000b400010b7983 */ /* 0x001ea80000300800 */
[----:B------:R-:W2:Y:S04]  /*2c1d0*/  LDL.LU R28, [R1+0x6c] ;  /* 0x00006c00011c7983 */ /* 0x000ea80000300800 */
[----:B------:R-:W-:Y:S04]  /*2c1e0*/  STS.128 [R0], R12 ;  /* 0x0000000c00007388 */ /* 0x000fe80000000c00 */
[----:B------:R-:W-:Y:S04]  /*2c1f0*/  STS.128 [R0+0x200], R20 ;  /* 0x0002001400007388 */ /* 0x000fe80000000c00 */
[----:B--2---:R0:W-:Y:S04]  /*2c200*/  STL [R1+0x16f4], R28 ;  /* 0x0016f41c01007387 */ /* 0x0041e80000100800 */
[----:B0-----:R-:W2:Y:S04]  /*2c210*/  LDL.LU R28, [R1+0x60] ;  /* 0x00006000011c7983 */ /* 0x001ea80000300800 */
[----:B------:R-:W2:Y:S04]  /*2c220*/  LDL.LU R19, [R1+0xc0] ;  /* 0x0000c00001137983 */ /* 0x000ea80000300800 */
[----:B------:R-:W4:Y:S04]  /*2c230*/  LDL.LU R12, [R1+0x24] ;  /* 0x00002400010c7983 */ /* 0x000f280000300800 */
[----:B------:R-:W2:Y:S04]  /*2c240*/  LDL.LU R13, [R1+0x34] ;  /* 0x00003400010d7983 */ /* 0x000ea80000300800 */
[----:B------:R-:W2:Y:S04]  /*2c250*/  LDL.LU R14, [R1+0x44] ;  /* 0x00004400010e7983 */ /* 0x000ea80000300800 */
[----:B------:R-:W2:Y:S04]  /*2c260*/  LDL.LU R15, [R1+0x5c] ;  /* 0x00005c00010f7983 */ /* 0x000ea80000300800 */
[----:B------:R-:W2:Y:S04]  /*2c270*/  LDL.LU R20, [R1+0x4] ;  /* 0x0000040001147983 */ /* 0x000ea80000300800 */
[----:B------:R-:W5:Y:S04]  /*2c280*/  LDL.LU R22, [R1+0x10] ;  /* 0x0000100001167983 */ /* 0x000f680000300800 */
[----:B------:R-:W3:Y:S01]  /*2c290*/  LDL.LU R23, [R1+0x1c] ;  /* 0x00001c0001177983 */ /* 0x000ee20000300800 */
[----:B------:R-:W-:Y:S01]  /*2c2a0*/  IMAD.MOV.U32 R21, RZ, RZ, R4 ;  /* 0x000000ffff157224 */ /* 0x000fe200078e0004 */
[----:B------:R-:W-:-:S02]  /*2c2b0*/  F2FP.BF16.PACK_AB R4, R16, R5 ;  /* 0x000000051004723e */ /* 0x000fc400000010ff */
[----:B------:R0:W-:Y:S01]  /*2c2c0*/  STS.128 [R0+0x80], R24 ;  /* 0x0000801800007388 */ /* 0x0001e20000000c00 */
[----:B------:R-:W-:-:S03]  /*2c2d0*/  F2FP.BF16.PACK_AB R8, R8, R29 ;  /* 0x0000001d0808723e */ /* 0x000fc600000010ff */
[----:B0-----:R-:W3:Y:S04]  /*2c2e0*/  LDL.LU R26, [R1+0xc8] ;  /* 0x0000c800011a7983 */ /* 0x001ee80000300800 */
[----:B------:R-:W3:Y:S04]  /*2c2f0*/  LDL R27, [R1+0xa4] ;  /* 0x0000a400011b7983 */ /* 0x000ee80000100800 */
[----:B------:R-:W3:Y:S01]  /*2c300*/  LDL.LU R16, [R1+0x50] ;  /* 0x0000500001107983 */ /* 0x000ee20000300800 */
[----:B----4-:R-:W-:Y:S02]  /*2c310*/  F2FP.BF16.PACK_AB R12, R9, R12 ;  /* 0x0000000c090c723e */ /* 0x010fe400000010ff */
[----:B--2---:R-:W-:-:S02]  /*2c320*/  F2FP.BF16.PACK_AB R5, R20, R21 ;  /* 0x000000151405723e */ /* 0x004fc400000010ff */
[----:B------:R-:W2:Y:S01]  /*2c330*/  LDL.LU R20, [R1+0x74] ;  /* 0x0000740001147983 */ /* 0x000ea20000300800 */
[----:B-----5:R-:W-:-:S03]  /*2c340*/  F2FP.BF16.PACK_AB R6, R22, R6 ;  /* 0x000000061606723e */ /* 0x020fc600000010ff */
[----:B------:R-:W4:Y:S01]  /*2c350*/  LDL.LU R21, [R1+0xb8] ;  /* 0x0000b80001157983 */ /* 0x000f220000300800 */
[----:B---3--:R-:W-:-:S03]  /*2c360*/  F2FP.BF16.PACK_AB R7, R23, R7 ;  /* 0x000000071707723e */ /* 0x008fc600000010ff */
[----:B------:R-:W3:Y:S04]  /*2c370*/  LDL.LU R22, [R1+0xd0] ;  /* 0x0000d00001167983 */ /* 0x000ee80000300800 */
[----:B------:R-:W5:Y:S04]  /*2c380*/  LDL.LU R23, [R1+0x2f4] ;  /* 0x0002f40001177983 */ /* 0x000f680000300800 */
[----:B------:R-:W2:Y:S04]  /*2c390*/  LDL R29, [R1+0xa0] ;  /* 0x0000a000011d7983 */ /* 0x000ea80000100800 */
[----:B------:R-:W2:Y:S04]  /*2c3a0*/  LDL.LU R24, [R1+0xd4] ;  /* 0x0000d40001187983 */ /* 0x000ea80000300800 */
[----:B------:R-:W2:Y:S04]  /*2c3b0*/  LDL R25, [R1+0x9c] ;  /* 0x00009c0001197983 */ /* 0x000ea80000100800 */
[----:B------:R-:W2:Y:S02]  /*2c3c0*/  LDL.LU R9, [R1+0x1714] ;  /* 0x0017140001097983 */ /* 0x000ea40000300800 */
[----:B--2---:R-:W-:-:S02]  /*2c3d0*/  F2FP.BF16.PACK_AB R16, R9, R16 ;  /* 0x000000100910723e */ /* 0x004fc400000010ff */
[----:B------:R-:W2:Y:S02]  /*2c3e0*/  LDL.LU R9, [R1+0x1710] ;  /* 0x0017100001097983 */ /* 0x000ea40000300800 */
[----:B--2---:R-:W-:Y:S02]  /*2c3f0*/  F2FP.BF16.PACK_AB R9, R17, R9 ;  /* 0x000000091109723e */ /* 0x004fe400000010ff */
[----:B------:R-:W2:Y:S02]  /*2c400*/  LDL.LU R17, [R1+0x170c] ;  /* 0x00170c0001117983 */ /* 0x000ea40000300800 */
[----:B--2---:R-:W-:Y:S02]  /*2c410*/  F2FP.BF16.PACK_AB R13, R17, R13 ;  /* 0x0000000d110d723e */ /* 0x004fe400000010ff */
        /* <DEDUP_REMOVED lines=8> */
[----:B------:R-:W2:Y:S01]  /*2c4a0*/  LDL.LU R11, [R1+0x16f8] ;  /* 0x0016f800010b7983 */ /* 0x000ea20000300800 */
[----:B------:R-:W-:-:S03]  /*2c4b0*/  F2FP.BF16.PACK_AB R19, R26, R19 ;  /* 0x000000131a13723e */ /* 0x000fc600000010ff */
[----:B------:R0:W-:Y:S01]  /*2c4c0*/  STS.128 [R0+0x280], R4 ;  /* 0x0002800400007388 */ /* 0x0001e20000000c00 */
[----:B------:R-:W-:Y:S01]  /*2c4d0*/  FFMA.FTZ R3, R2, R3, 0.1716887056827545166 ;  /* 0x3e2fcf2a02037423 */ /* 0x000fe20000010003 */
[----:B--2---:R-:W-:Y:S02]  /*2c4e0*/  F2FP.BF16.PACK_AB R11, R28, R11 ;  /* 0x0000000b1c0b723e */ /* 0x004fe400000010ff */
[----:B------:R-:W2:Y:S04]  /*2c4f0*/  LDL.LU R28, [R1+0x16f4] ;  /* 0x0016f400011c7983 */ /* 0x000ea80000300800 */
[----:B------:R-:W2:Y:S04]  /*2c500*/  LDL R26, [R1+0xa8] ;  /* 0x0000a800011a7983 */ /* 0x000ea80000100800 */
[----:B0-----:R-:W4:Y:S04]  /*2c510*/  LDL.LU R6, [R1+0xbc] ;  /* 0x0000bc0001067983 */ /* 0x001f280000300800 */
[----:B------:R-:W5:Y:S04]  /*2c520*/  LDL.LU R4, [R1+0x2f8] ;  /* 0x0002f80001047983 */ /* 0x000f680000300800 */
[----:B------:R-:W2:Y:S04]  /*2c530*/  LDL.LU R5, [R1+0xdc] ;  /* 0x0000dc0001057983 */ /* 0x000ea80000300800 */
[----:B------:R-:W2:Y:S04]  /*2c540*/  LDL.LU R7, [R1+0xd8] ;  /* 0x0000d80001077983 */ /* 0x000ea80000300800 */
[----:B------:R0:W-:Y:S04]  /*2c550*/  STS.128 [R0+0x100], R8 ;  /* 0x0001000800007388 */ /* 0x0001e80000000c00 */
[----:B0-----:R-:W3:Y:S04]  /*2c560*/  LDL.LU R10, [R1+0xb0] ;  /* 0x0000b000010a7983 */ /* 0x001ee80000300800 */
[----:B------:R-:W3:Y:S01]  /*2c570*/  LDL.LU R11, [R1+0x2f0] ;  /* 0x0002f000010b7983 */ /* 0x000ee20000300800 */
[----:B------:R-:W-:-:S04]  /*2c580*/  FFMA.FTZ R3, R2, R3, -0.17900948226451873779 ;  /* 0xbe374e4302037423 */ /* 0x000fc80000010003 */
[----:B------:R-:W-:-:S04]  /*2c590*/  FFMA.FTZ R3, R2, R3, 0.20512372255325317383 ;  /* 0x3e520bf402037423 */ /* 0x000fc80000010003 */
[----:B------:R-:W-:-:S04]  /*2c5a0*/  FFMA.FTZ R3, R2, R3, -0.24046532809734344482 ;  /* 0xbe763c8b02037423 */ /* 0x000fc80000010003 */
[----:B------:R-:W-:-:S04]  /*2c5b0*/  FFMA.FTZ R3, R2, R3, 0.28857114911079406738 ;  /* 0x3e93bf9902037423 */ /* 0x000fc80000010003 */
[----:B------:R-:W-:-:S04]  /*2c5c0*/  FFMA.FTZ R3, R2, R3, -0.36067417263984680176 ;  /* 0xbeb8aa4902037423 */ /* 0x000fc80000010003 */
[----:B------:R-:W-:-:S04]  /*2c5d0*/  FFMA.FTZ R3, R2, R3, 0.48089820146560668945 ;  /* 0x3ef6384a02037423 */ /* 0x000fc80000010003 */
[----:B------:R-:W-:Y:S01]  /*2c5e0*/  FFMA.FTZ R3, R2, R3, -0.72134751081466674805 ;  /* 0xbf38aa3b02037423 */ /* 0x000fe20000010003 */
[----:B------:R-:W-:Y:S01]  /*2c5f0*/  STS.128 [R0+0x180], R16 ;  /* 0x0001801000007388 */ /* 0x000fe20000000c00 */
[----:B-----5:R-:W-:Y:S02]  /*2c600*/  F2FP.BF16.PACK_AB R23, R4, R23 ;  /* 0x000000170417723e */ /* 0x020fe400000010ff */
[----:B--2---:R-:W-:Y:S02]  /*2c610*/  IADD3 R4, R29, -R7, RZ ;  /* 0x800000071d047210 */ /* 0x004fe40007ffe0ff */
[----:B------:R-:W0:Y:S01]  /*2c620*/  S2R R29, SR_TID.X ;  /* 0x00000000001d7919 */ /* 0x000e220000002100 */
[----:B------:R-:W-:Y:S02]  /*2c630*/  F2FP.BF16.PACK_AB R15, R28, R15 ;  /* 0x0000000f1c0f723e */ /* 0x000fe400000010ff */
[----:B----4-:R-:W-:Y:S01]  /*2c640*/  F2FP.BF16.PACK_AB R21, R6, R21 ;  /* 0x000000150615723e */ /* 0x010fe200000010ff */
[----:B------:R-:W-:-:S02]  /*2c650*/  FMUL R6, R2, R3 ;  /* 0x0000000302067220 */ /* 0x000fc40000400000 */
[----:B------:R-:W-:Y:S01]  /*2c660*/  STS.128 [R0+0x300], R12 ;  /* 0x0003000c00007388 */ /* 0x000fe20000000c00 */
[----:B------:R-:W-:Y:S01]  /*2c670*/  IADD3 R3, R27, -R5, RZ ;  /* 0x800000051b037210 */ /* 0x000fe20007ffe0ff */
[----:B------:R-:W-:Y:S01]  /*2c680*/  FMUL R6, R2, R6 ;  /* 0x0000000602067220 */ /* 0x000fe20000400000 */
[----:B------:R-:W-:Y:S02]  /*2c690*/  IADD3 R5, R25, -R24, RZ ;  /* 0x8000001819057210 */ /* 0x000fe40007ffe0ff */
[----:B---3--:R-:W-:Y:S02]  /*2c6a0*/  F2FP.BF16.PACK_AB R20, R10, R20 ;  /* 0x000000140a14723e */ /* 0x008fe400000010ff */
[----:B------:R-:W-:-:S05]  /*2c6b0*/  F2FP.BF16.PACK_AB R22, R11, R22 ;  /* 0x000000160b16723e */ /* 0x000fca00000010ff */
[----:B------:R1:W-:Y:S01]  /*2c6c0*/  STS.128 [R0+0x380], R20 ;  /* 0x0003801400007388 */ /* 0x0003e20000000c00 */
[C---:B0-----:R-:W-:Y:S02]  /*2c6d0*/  LOP3.LUT R25, R29.reuse, 0x40, RZ, 0xc0, !PT ;  /* 0x000000401d197812 */ /* 0x041fe400078ec0ff */
[C---:B------:R-:W-:Y:S01]  /*2c6e0*/  LOP3.LUT R24, R29.reuse, 0x3f, RZ, 0xc0, !PT ;  /* 0x0000003f1d187812 */ /* 0x040fe200078ec0ff */
[----:B------:R-:W-:Y:S01]  /*2c6f0*/  IMAD.SHL.U32 R29, R29, 0x800, RZ ;  /* 0x000008001d1d7824 */ /* 0x000fe200078e00ff */
[----:B------:R-:W-:Y:S01]  /*2c700*/  MOV R28, 0x3dc6b27f ;  /* 0x3dc6b27f001c7802 */ /* 0x000fe20000000f00 */
[----:B------:R-:W-:Y:S02]  /*2c710*/  FADD R4, R4, -1 ;  /* 0xbf80000004047421 */ /* 0x000fe40000000000 */
[----:B------:R-:W-:Y:S01]  /*2c720*/  FADD R5, R5, -1 ;  /* 0xbf80000005057421 */ /* 0x000fe20000000000 */
[----:B------:R-:W-:Y:S01]  /*2c730*/  LOP3.LUT R29, R29, 0x3000, RZ, 0xc0, !PT ;  /* 0x000030001d1d7812 */ /* 0x000fe200078ec0ff */
[----:B-1----:R-:W-:-:S02]  /*2c740*/  FFMA.FTZ R0, R2, 1.4426950216293334961, R6 ;  /* 0x3fb8aa3b02007823 */ /* 0x002fc40000010006 */
[----:B------:R-:W-:-:S03]  /*2c750*/  FFMA.FTZ R2, R5, R28, -0.16845393180847167969 ;  /* 0xbe2c7f3005027423 */ /* 0x000fc6000001001c */
[----:B------:R0:W-:Y:S01]  /*2c760*/  STL [R1+0x2c], R0 ;  /* 0x00002c0001007387 */ /* 0x0001e20000100800 */
[----:B------:R-:W-:Y:S01]  /*2c770*/  SHF.R.U32.HI R25, RZ, 0x1, R25 ;  /* 0x00000001ff197819 */ /* 0x000fe20000011619 */
[----:B------:R-:W-:Y:S01]  /*2c780*/  FFMA.FTZ R2, R5, R2, 0.1716887056827545166 ;  /* 0x3e2fcf2a05027423 */ /* 0x000fe20000010002 */
[----:B------:R-:W-:Y:S01]  /*2c790*/  LEA R29, R24, R29, 0x4 ;  /* 0x0000001d181d7211 */ /* 0x000fe200078e20ff */
[----:B0-----:R-:W-:Y:S02]  /*2c7a0*/  FADD R0, R3, -1 ;  /* 0xbf80000003007421 */ /* 0x001fe40000000000 */
[----:B------:R-:W-:-:S04]  /*2c7b0*/  FFMA.FTZ R3, R4, R28, -0.16845393180847167969 ;  /* 0xbe2c7f3004037423 */ /* 0x000fc8000001001c */
[C---:B------:R-:W-:Y:S01]  /*2c7c0*/  FFMA.FTZ R3, R4.reuse, R3, 0.1716887056827545166 ;  /* 0x3e2fcf2a04037423 */ /* 0x040fe20000010003 */
[----:B------:R-:W-:Y:S01]  /*2c7d0*/  LOP3.LUT R29, R29, R25, RZ, 0x3c, !PT ;  /* 0x000000191d1d7212 */ /* 0x000fe200078e3cff */
[----:B------:R-:W-:Y:S01]  /*2c7e0*/  BAR.SYNC.DEFER_BLOCKING 0x0 ;  /* 0x0000000000007b1d */ /* 0x000fe20000010000 */
[C---:B------:R-:W-:Y:S02]  /*2c7f0*/  FFMA.FTZ R2, R5.reuse, R2, -0.17900948226451873779 ;  /* 0xbe374e4305027423 */ /* 0x040fe40000010002 */
[C---:B------:R-:W-:Y:S02]  /*2c800*/  FFMA.FTZ R3, R4.reuse, R3, -0.17900948226451873779 ;  /* 0xbe374e4304037423 */ /* 0x040fe40000010003 */
[----:B------:R-:W-:Y:S01]  /*2c810*/  FFMA.FTZ R2, R5, R2, 0.20512372255325317383 ;  /* 0x3e520bf405027423 */ /* 0x000fe20000010002 */
[----:B------:R-:W-:Y:S01]  /*2c820*/  STL [R1+0x24], R4 ;  /* 0x0000240401007387 */ /* 0x000fe20000100800 */
[----:B------:R-:W-:-:S03]  /*2c830*/  FFMA.FTZ R3, R4, R3, 0.20512372255325317383 ;  /* 0x3e520bf404037423 */ /* 0x000fc60000010003 */
[----:B------:R-:W-:Y:S04]  /*2c840*/  STL [R1+0x28], R5 ;  /* 0x0000280501007387 */ /* 0x000fe80000100800 */
[----:B------:R-:W0:Y:S04]  /*2c850*/  LDS.128 R4, [R29] ;  /* 0x000000001d047984 */ /* 0x000e280000000c00 */
[----:B------:R-:W1:Y:S04]  /*2c860*/  LDS.128 R8, [R29+0x400] ;  /* 0x000400001d087984 */ /* 0x000e680000000c00 */
[----:B0-----:R-:W-:Y:S04]  /*2c870*/  STL.64 [R1+0x10], R4 ;  /* 0x0000100401007387 */ /* 0x001fe80000100a00 */
[----:B------:R-:W-:Y:S04]  /*2c880*/  STL.64 [R1+0x18], R6 ;  /* 0x0000180601007387 */ /* 0x000fe80000100a00 */
[----:B------:R-:W0:Y:S04]  /*2c890*/  LDS.128 R4, [R29+0x800] ;  /* 0x000800001d047984 */ /* 0x000e280000000c00 */
[----:B-1----:R-:W-:Y:S04]  /*2c8a0*/  STL.64 [R1], R8 ;  /* 0x0000000801007387 */ /* 0x002fe80000100a00 */
[----:B------:R-:W-:Y:S04]  /*2c8b0*/  STL.64 [R1+0x8], R10 ;  /* 0x0000080a01007387 */ /* 0x000fe80000100a00 */
[----:B------:R-:W1:Y:S01]  /*2c8c0*/  LDS.128 R8, [R29+0xc00] ;  /* 0x000c00001d087984 */ /* 0x000e620000000c00 */
[----:B------:R-:W-:-:S05]  /*2c8d0*/  LOP3.LUT R24, R29, 0x40, RZ, 0x3c, !PT ;  /* 0x000000401d187812 */ /* 0x000fca00078e3cff */
[----:B------:R-:W2:Y:S04]  /*2c8e0*/  LDS.128 R12, [R24] ;  /* 0x00000000180c7984 */ /* 0x000ea80000000c00 */
[----:B------:R-:W3:Y:S04]  /*2c8f0*/  LDS.128 R16, [R24+0x400] ;  /* 0x0004000018107984 */ /* 0x000ee80000000c00 */
[----:B0-----:R-:W-:Y:S04]  /*2c900*/  STL.64 [R1+0x16e0], R4 ;  /* 0x0016e00401007387 */ /* 0x001fe80000100a00 */
[----:B------:R0:W-:Y:S04]  /*2c910*/  STL.64 [R1+0x1640], R6 ;  /* 0x0016400601007387 */ /* 0x0001e80000100a00 */
[----:B0-----:R-:W4:Y:S04]  /*2c920*/  LDL.LU R6, [R1+0x24] ;  /* 0x0000240001067983 */ /* 0x001f280000300800 */
[----:B------:R-:W5:Y:S04]  /*2c930*/  LDL.LU R7, [R1+0x28] ;  /* 0x0000280001077983 */ /* 0x000f680000300800 */
[----:B------:R-:W5:Y:S04]  /*2c940*/  LDL.LU R4, [R1+0x2fc] ;  /* 0x0002fc0001047983 */ /* 0x000f680000300800 */
[----:B------:R-:W5:Y:S04]  /*2c950*/  LDL.LU R5, [R1+0xa4] ;  /* 0x0000a40001057983 */ /* 0x000f680000300800 */
[----:B-1----:R0:W-:Y:S04]  /*2c960*/  STL.64 [R1+0x16d0], R8 ;  /* 0x0016d00801007387 */ /* 0x0021e80000100a00 */
[----:B0-----:R-:W5:Y:S04]  /*2c970*/  LDL.LU R8, [R1+0x304] ;  /* 0x0003040001087983 */ /* 0x001f680000300800 */
[----:B------:R-:W5:Y:S04]  /*2c980*/  LDL.LU R9, [R1+0xa8] ;  /* 0x0000a80001097983 */ /* 0x000f680000300800 */
[----:B------:R0:W-:Y:S04]  /*2c990*/  STL.64 [R1+0x1630], R10 ;  /* 0x0016300a01007387 */ /* 0x0001e80000100a00 */
[----:B0-----:R-:W5:Y:S04]  /*2c9a0*/  LDL.LU R10, [R1+0x300] ;  /* 0x00030000010a7983 */ /* 0x001f680000300800 */
[----:B------:R-:W5:Y:S04]  /*2c9b0*/  LDL.LU R11, [R1+0xa0] ;  /* 0x0000a000010b7983 */ /* 0x000f680000300800 */
[----:B--2---:R0:W-:Y:S04]  /*2c9c0*/  STL [R1+0x16f0], R13 ;  /* 0x0016f00d01007387 */ /* 0x0041e80000100800 */
[----:B0-----:R-:W2:Y:S04]  /*2c9d0*/  LDL.LU R13, [R1+0x9c] ;  /* 0x00009c00010d7983 */ /* 0x001ea80000300800 */
[----:B------:R0:W-:Y:S04]  /*2c9e0*/  STL.64 [R1+0x1658], R14 ;  /* 0x0016580e01007387 */ /* 0x0001e80000100a00 */
[----:B0-----:R-:W2:Y:S04]  /*2c9f0*/  LDL.LU R15, [R1+0x308] ;  /* 0x00030800010f7983 */ /* 0x001ea80000300800 */
[----:B---3--:R0:W-:Y:S04]  /*2ca00*/  STL.64 [R1+0x16e8], R16 ;  /* 0x0016e81001007387 */ /* 0x0081e80000100a00 */
[----:B0-----:R-:W2:Y:S01]  /*2ca10*/  LDL.LU R17, [R1+0x2c] ;  /* 0x00002c0001117983 */ /* 0x001ea20000300800 */
[----:B------:R-:W-:-:S04]  /*2ca20*/  FFMA.FTZ R20, R0, R28, -0.16845393180847167969 ;  /* 0xbe2c7f3000147423 */ /* 0x000fc8000001001c */
[----:B------:R-:W-:-:S04]  /*2ca30*/  FFMA.FTZ R20, R0, R20, 0.1716887056827545166 ;  /* 0x3e2fcf2a00147423 */ /* 0x000fc80000010014 */
[----:B------:R-:W-:-:S04]  /*2ca40*/  FFMA.FTZ R20, R0, R20, -0.17900948226451873779 ;  /* 0xbe374e4300147423 */ /* 0x000fc80000010014 */
[----:B------:R-:W-:-:S04]  /*2ca50*/  FFMA.FTZ R20, R0, R20, 0.20512372255325317383 ;  /* 0x3e520bf400147423 */ /* 0x000fc80000010014 */
[----:B------:R-:W-:-:S04]  /*2ca60*/  FFMA.FTZ R20, R0, R20, -0.24046532809734344482 ;  /* 0xbe763c8b00147423 */ /* 0x000fc80000010014 */
[----:B------:R-:W-:-:S04]  /*2ca70*/  FFMA.FTZ R20, R0, R20, 0.28857114911079406738 ;  /* 0x3e93bf9900147423 */ /* 0x000fc80000010014 */
[----:B------:R-:W-:-:S04]  /*2ca80*/  FFMA.FTZ R20, R0, R20, -0.36067417263984680176 ;  /* 0xbeb8aa4900147423 */ /* 0x000fc80000010014 */
[----:B------:R-:W-:Y:S01]  /*2ca90*/  FFMA.FTZ R20, R0, R20, 0.48089820146560668945 ;  /* 0x3ef6384a00147423 */ /* 0x000fe20000010014 */
[----:B------:R-:W-:Y:S02]  /*2caa0*/  ISETP.GE.U32.AND P4, PT, R26, 0x7f800000, PT ;  /* 0x7f8000001a00780c */ /* 0x000fe40003f86070 */
[----:B------:R-:W-:Y:S01]  /*2cab0*/  ISETP.GE.U32.AND P5, PT, R27, 0x7f800000, PT ;  /* 0x7f8000001b00780c */ /* 0x000fe20003fa6070 */
[----:B------:R-:W-:Y:S01]  /*2cac0*/  STL.64 [R1+0x1648], R18 ;  /* 0x0016481201007387 */ /* 0x000fe20000100a00 */
[C---:B----4-:R-:W-:Y:S02]  /*2cad0*/  FFMA.FTZ R3, R6.reuse, R3, -0.24046532809734344482 ;  /* 0xbe763c8b06037423 */ /* 0x050fe40000010003 */
[C---:B-----5:R-:W-:Y:S02]  /*2cae0*/  FFMA.FTZ R2, R7.reuse, R2, -0.24046532809734344482 ;  /* 0xbe763c8b07027423 */ /* 0x060fe40000010002 */
[----:B------:R-:W-:Y:S02]  /*2caf0*/  FFMA.FTZ R3, R6, R3, 0.28857114911079406738 ;  /* 0x3e93bf9906037423 */ /* 0x000fe40000010003 */
[----:B------:R-:W-:-:S02]  /*2cb00*/  FFMA.FTZ R2, R7, R2, 0.28857114911079406738 ;  /* 0x3e93bf9907027423 */ /* 0x000fc40000010002 */
[C---:B------:R-:W-:Y:S02]  /*2cb10*/  FFMA.FTZ R3, R6.reuse, R3, -0.36067417263984680176 ;  /* 0xbeb8aa4906037423 */ /* 0x040fe40000010003 */
[C---:B------:R-:W-:Y:S02]  /*2cb20*/  FFMA.FTZ R2, R7.reuse, R2, -0.36067417263984680176 ;  /* 0xbeb8aa4907027423 */ /* 0x040fe40000010002 */
[----:B------:R-:W-:Y:S02]  /*2cb30*/  FFMA.FTZ R25, R6, R3, 0.48089820146560668945 ;  /* 0x3ef6384a06197423 */ /* 0x000fe40000010003 */
[----:B------:R-:W-:Y:S02]  /*2cb40*/  FFMA.FTZ R3, R7, R2, 0.48089820146560668945 ;  /* 0x3ef6384a07037423 */ /* 0x000fe40000010002 */
[----:B------:R-:W-:Y:S02]  /*2cb50*/  FFMA.FTZ R2, R0, R20, -0.72134751081466674805 ;  /* 0xbf38aa3b00027423 */ /* 0x000fe40000010014 */
[----:B------:R-:W0:Y:S01]  /*2cb60*/  LDS.128 R20, [R24+0x800] ;  /* 0x0008000018147984 */ /* 0x000e220000000c00 */
[----:B------:R-:W-:-:S03]  /*2cb70*/  FFMA.FTZ R29, R6, R25, -0.72134751081466674805 ;  /* 0xbf38aa3b061d7423 */ /* 0x000fc60000010019 */
[----:B------:R-:W1:Y:S01]  /*2cb80*/  LDS.128 R24, [R24+0xc00] ;  /* 0x000c000018187984 */ /* 0x000e620000000c00 */
[C---:B------:R-:W-:Y:S02]  /*2cb90*/  FFMA.FTZ R28, R7.reuse, R3, -0.72134751081466674805 ;  /* 0xbf38aa3b071c7423 */ /* 0x040fe40000010003 */
[----:B------:R-:W-:Y:S02]  /*2cba0*/  FMUL R14, R0, R2 ;  /* 0x00000002000e7220 */ /* 0x000fe40000400000 */
[C---:B------:R-:W-:Y:S02]  /*2cbb0*/  FMUL R2, R7.reuse, R28 ;  /* 0x0000001c07027220 */ /* 0x040fe40000400000 */
[----:B------:R-:W-:Y:S02]  /*2cbc0*/  FMUL R3, R6, R29 ;  /* 0x0000001d06037220 */ /* 0x000fe40000400000 */
[----:B------:R-:W-:Y:S02]  /*2cbd0*/  FMUL R28, R0, R14 ;  /* 0x0000000e001c7220 */ /* 0x000fe40000400000 */
[----:B------:R-:W-:-:S02]  /*2cbe0*/  FMUL R2, R7, R2 ;  /* 0x0000000207027220 */ /* 0x000fc40000400000 */
[----:B------:R-:W-:Y:S02]  /*2cbf0*/  FMUL R3, R6, R3 ;  /* 0x0000000306037220 */ /* 0x000fe40000400000 */
[----:B------:R-:W-:Y:S02]  /*2cc00*/  FFMA.FTZ R14, R0, 1.4426950216293334961, R28 ;  /* 0x3fb8aa3b000e7823 */ /* 0x000fe4000001001c */
[----:B------:R-:W-:Y:S02]  /*2cc10*/  FFMA.FTZ R0, R7, 1.4426950216293334961, R2 ;  /* 0x3fb8aa3b07007823 */ /* 0x000fe40000010002 */
[----:B------:R-:W-:Y:S02]  /*2cc20*/  FFMA.FTZ R29, R6, 1.4426950216293334961, R3 ;  /* 0x3fb8aa3b061d7823 */ /* 0x000fe40000010003 */
[----:B------:R-:W-:Y:S01]  /*2cc30*/  FADD R3, R8, R14 ;  /* 0x0000000e08037221 */ /* 0x000fe20000000000 */
[----:B------:R-:W-:Y:S01]  /*2cc40*/  @P4 MOV R8, 0x7f800000 ;  /* 0x7f80000000084802 */ /* 0x000fe20000000f00 */
[----:B------:R-:W-:Y:S01]  /*2cc50*/  FADD R0, R4, R0 ;  /* 0x0000000004007221 */ /* 0x000fe20000000000 */
[----:B------:R-:W-:-:S02]  /*2cc60*/  ISETP.GE.U32.AND P3, PT, R11, 0x7f800000, PT ;  /* 0x7f8000000b00780c */ /* 0x000fc40003f66070 */
[----:B------:R-:W-:Y:S01]  /*2cc70*/  @P5 MOV R4, 0x7f800000 ;  /* 0x7f80000000045802 */ /* 0x000fe20000000f00 */
[----:B0-----:R0:W-:Y:S04]  /*2cc80*/  STL.64 [R1+0x16d8], R20 ;  /* 0x0016d81401007387 */ /* 0x0011e80000100a00 */
[----:B------:R-:W-:Y:S04]  /*2cc90*/  STL.64 [R1+0x1638], R22 ;  /* 0x0016381601007387 */ /* 0x000fe80000100a00 */
[----:B-1----:R1:W-:Y:S04]  /*2cca0*/  STL.64 [R1+0x16c8], R24 ;  /* 0x0016c81801007387 */ /* 0x0023e80000100a00 */
[----:B------:R3:W-:Y:S01]  /*2ccb0*/  STL.64 [R1+0x1650], R26 ;  /* 0x0016501a01007387 */ /* 0x0007e20000100a00 */
[----:B------:R-:W-:-:S03]  /*2ccc0*/  @P5 FFMA.FTZ R3, R5, R4, +INF ;  /* 0x7f80000005035423 */ /* 0x000fc60000010004 */
[----:B------:R-:W4:Y:S01]  /*2ccd0*/  LDL.LU R18, [R1+0x10] ;  /* 0x0000100001127983 */ /* 0x000f220000300800 */
[----:B------:R-:W-:-:S03]  /*2cce0*/  FADD R2, R10, R29 ;  /* 0x0000001d0a027221 */ /* 0x000fc60000000000 */
[----:B------:R-:W5:Y:S01]  /*2ccf0*/  LDL.LU.64 R6, [R1+0x2e0] ;  /* 0x0002e00001067983 */ /* 0x000f620000300a00 */
[----:B------:R-:W-:-:S03]  /*2cd00*/  FSETP.NEU.AND P2, PT, R9, RZ, PT ;  /* 0x000000ff0900720b */ /* 0x000fc60003f4d000 */
[----:B------:R-:W4:Y:S01]  /*2cd10*/  LDL.LU R19, [R1] ;  /* 0x0000000001137983 */ /* 0x000f220000300800 */
[----:B------:R-:W-:Y:S02]  /*2cd20*/  @P3 MOV R10, 0x7f800000 ;  /* 0x7f800000000a3802 */ /* 0x000fe40000000f00 */
[----:B------:R-:W-:Y:S01]  /*2cd30*/  FSETP.NEU.AND P5, PT, R11, RZ, PT ;  /* 0x000000ff0b00720b */ /* 0x000fe20003fad000 */
[----:B--2---:R-:W-:Y:S02]  /*2cd40*/  FADD R28, R15, R17 ;  /* 0x000000110f1c7221 */ /* 0x004fe40000000000 */
[----:B------:R-:W-:Y:S01]  /*2cd50*/  @P4 FFMA.FTZ R28, R9, R8, +INF ;  /* 0x7f800000091c4423 */ /* 0x000fe20000010008 */
[----:B------:R-:W-:Y:S01]  /*2cd60*/  FSETP.NEU.AND P4, PT, R5, RZ, PT ;  /* 0x000000ff0500720b */ /* 0x000fe20003f8d000 */
[----:B------:R-:W2:Y:S04]  /*2cd70*/  LDL.LU.64 R16, [R1+0x2d8] ;  /* 0x0002d80001107983 */ /* 0x000ea80000300a00 */
[----:B------:R-:W2:Y:S04]  /*2cd80*/  LDL.LU.64 R4, [R1+0x2d0] ;  /* 0x0002d00001047983 */ /* 0x000ea80000300a00 */
[----:B0-----:R-:W2:Y:S04]  /*2cd90*/  LDL.LU.64 R20, [R1+0x2c8] ;  /* 0x0002c80001147983 */ /* 0x001ea80000300a00 */
[----:B------:R-:W2:Y:S01]  /*2cda0*/  LDL.LU.64 R8, [R1+0x2b0] ;  /* 0x0002b00001087983 */ /* 0x000ea20000300a00 */
[----:B------:R-:W-:-:S03]  /*2cdb0*/  @P3 FFMA.FTZ R2, R11, R10, +INF ;  /* 0x7f8000000b023423 */ /* 0x000fc6000001000a */
[----:B-1----:R-:W2:Y:S04]  /*2cdc0*/  LDL.LU.64 R24, [R1+0x278] ;  /* 0x0002780001187983 */ /* 0x002ea80000300a00 */
[----:B---3--:R-:W3:Y:S04]  /*2cdd0*/  LDL.LU.64 R26, [R1+0x288] ;  /* 0x00028800011a7983 */ /* 0x008ee80000300a00 */
[----:B------:R-:W2:Y:S04]  /*2cde0*/  LDL.LU.64 R22, [R1+0x2a8] ;  /* 0x0002a80001167983 */ /* 0x000ea80000300a00 */
[----:B------:R-:W2:Y:S04]  /*2cdf0*/  LDL.LU.64 R14, [R1+0x270] ;  /* 0x00027000010e7983 */ /* 0x000ea80000300a00 */
[----:B------:R-:W2:Y:S01]  /*2ce00*/  LDL.LU R11, [R1+0x14] ;  /* 0x00001400010b7983 */ /* 0x000ea20000300800 */
[----:B------:R-:W-:-:S03]  /*2ce10*/  ISETP.GE.U32.AND P1, PT, R13, 0x7f800000, PT ;  /* 0x7f8000000d00780c */ /* 0x000fc60003f26070 */
[----:B--2---:R0:W-:Y:S04]  /*2ce20*/  STL [R1+0x16a0], R11 ;  /* 0x0016a00b01007387 */ /* 0x0041e80000100800 */
[----:B0-----:R-:W4:Y:S06]  /*2ce30*/  LDL.LU.64 R10, [R1+0x2e8] ;  /* 0x0002e800010a7983 */ /* 0x001f2c0000300a00 */
[----:B------:R-:W-:Y:S01]  /*2ce40*/  @P1 IMAD.MOV.U32 R29, RZ, RZ, 0x7f800000 ;  /* 0x7f800000ff1d1424 */ /* 0x000fe200078e00ff */
[C---:B------:R-:W-:Y:S01]  /*2ce50*/  FSETP.NEU.AND P3, PT, R13.reuse, RZ, PT ;  /* 0x000000ff0d00720b */ /* 0x040fe20003f6d000 */
[----:B------:R-:W-:Y:S02]  /*2ce60*/  STL.64 [R1+0x15d8], R2 ;  /* 0x0015d80201007387 */ /* 0x000fe40000100a00 */
[----:B------:R-:W-:-:S02]  /*2ce70*/  @P1 FFMA.FTZ R0, R13, R29, +INF ;  /* 0x7f8000000d001423 */ /* 0x000fc4000001001d */
[----:B------:R-:W2:Y:S04]  /*2ce80*/  LDL.LU R13, [R1+0x16f0] ;  /* 0x0016f000010d7983 */ /* 0x000ea80000300800 */
[----:B------:R-:W-:Y:S04]  /*2ce90*/  STL [R1+0x1620], R28 ;  /* 0x0016201c01007387 */ /* 0x000fe80000100800 */
[----:B----4-:R-:W-:Y:S04]  /*2cea0*/  STG.E.U16 [R10.64], R18 ;  /* 0x000000120a007986 */ /* 0x010fe8000c101504 */
[----:B-----5:R0:W-:Y:S04]  /*2ceb0*/  STG.E.U16 [R6.64], R12 ;  /* 0x0000000c06007986 */ /* 0x0201e8000c101504 */
[----:B0-----:R-:W4:Y:S04]  /*2cec0*/  LDL.LU.64 R6, [R1+0x268] ;  /* 0x0002680001067983 */ /* 0x001f280000300a00 */
[----:B----4-:R0:W-:Y:S04]  /*2ced0*/  STL.64 [R1+0x16b8], R6 ;  /* 0x0016b80601007387 */ /* 0x0101e80000100a00 */
[----:B0-----:R-:W4:Y:S04]  /*2cee0*/  LDL.LU.64 R6, [R1+0x2a0] ;  /* 0x0002a00001067983 */ /* 0x001f280000300a00 */
[----:B----4-:R0:W-:Y:S04]  /*2cef0*/  STL.64 [R1+0x16c0], R6 ;  /* 0x0016c00601007387 */ /* 0x0101e80000100a00 */
[----:B0-----:R-:W4:Y:S04]  /*2cf00*/  LDL.LU.64 R6, [R1+0x280] ;  /* 0x0002800001067983 */ /* 0x001f280000300a00 */
[----:B------:R-:W5:Y:S04]  /*2cf10*/  LDL.LU.64 R10, [R1+0x260] ;  /* 0x00026000010a7983 */ /* 0x000f680000300a00 */
[----:B-----5:R0:W-:Y:S04]  /*2cf20*/  STL.64 [R1+0x16a8], R10 ;  /* 0x0016a80a01007387 */ /* 0x0201e80000100a00 */
[----:B0-----:R-:W5:Y:S04]  /*2cf30*/  LDL.LU.64 R10, [R1+0x290] ;  /* 0x00029000010a7983 */ /* 0x001f680000300a00 */
[----:B-----5:R0:W-:Y:S04]  /*2cf40*/  STL.64 [R1+0x16b0], R10 ;  /* 0x0016b00a01007387 */ /* 0x0201e80000100a00 */
[----:B0-----:R-:W5:Y:S04]  /*2cf50*/  LDL.LU.64 R10, [R1+0x298] ;  /* 0x00029800010a7983 */ /* 0x001f680000300a00 */
[----:B------:R-:W2:Y:S04]  /*2cf60*/  LDL.LU.64 R28, [R1+0x250] ;  /* 0x00025000011c7983 */ /* 0x000ea80000300a00 */
[----:B------:R-:W-:Y:S04]  /*2cf70*/  STG.E.U16 [R16.64], R19 ;  /* 0x0000001310007986 */ /* 0x000fe8000c101504 */
[----:B--2---:R0:W-:Y:S04]  /*2cf80*/  STL.64 [R1+0x1698], R28 ;  /* 0x0016981c01007387 */ /* 0x0041e80000100a00 */
[----:B0-----:R-:W2:Y:S04]  /*2cf90*/  LDL.LU.64 R28, [R1+0x258] ;  /* 0x00025800011c7983 */ /* 0x001ea80000300a00 */
[----:B------:R-:W2:Y:S04]  /*2cfa0*/  LDL.LU.64 R2, [R1+0x248] ;  /* 0x0002480001027983 */ /* 0x000ea80000300a00 */
[----:B------:R-:W2:Y:S04]  /*2cfb0*/  LDL.LU.64 R16, [R1+0x16e8] ;  /* 0x0016e80001107983 */ /* 0x000ea80000300a00 */
[----:B--2---:R0:W-:Y:S04]  /*2cfc0*/  STG.E.U16 [R4.64], R16 ;  /* 0x0000001004007986 */ /* 0x0041e8000c101504 */
[----:B0-----:R-:W2:Y:S04]  /*2cfd0*/  LDL.LU.64 R4, [R1+0x16e0] ;  /* 0x0016e00001047983 */ /* 0x001ea80000300a00 */
[----:B--2---:R0:W-:Y:S04]  /*2cfe0*/  STG.E.U16 [R20.64], R4 ;  /* 0x0000000414007986 */ /* 0x0041e8000c101504 */
[----:B0-----:R-:W2:Y:S04]  /*2cff0*/  LDL.LU.64 R20, [R1+0x16d8] ;  /* 0x0016d80001147983 */ /* 0x001ea80000300a00 */
[----:B--2---:R0:W-:Y:S04]  /*2d000*/  STG.E.U16 [R8.64], R20 ;  /* 0x0000001408007986 */ /* 0x0041e8000c101504 */
[----:B0-----:R-:W2:Y:S01]  /*2d010*/  LDL.LU.64 R8, [R1+0x16d0] ;  /* 0x0016d00001087983 */ /* 0x001ea20000300a00 */
[----:B------:R-:W-:-:S03]  /*2d020*/  PRMT R4, R18, 0x7632, R4 ;  /* 0x0000763212047816 */ /* 0x000fc60000000004 */
[----:B--2---:R0:W-:Y:S04]  /*2d030*/  STG.E.U16 [R24.64], R8 ;  /* 0x0000000818007986 */ /* 0x0041e8000c101504 */
[----:B0-----:R-:W3:Y:S01]  /*2d040*/  LDL.LU.64 R24, [R1+0x16c8] ;  /* 0x0016c80001187983 */ /* 0x001ee20000300a00 */
[----:B------:R-:W-:-:S03]  /*2d050*/  PRMT R12, R12, 0x7632, R12 ;  /* 0x000076320c0c7816 */ /* 0x000fc6000000000c */
[----:B---3--:R0:W-:Y:S04]  /*2d060*/  STG.E.U16 [R26.64], R24 ;  /* 0x000000181a007986 */ /* 0x0081e8000c101504 */
[----:B------:R1:W-:Y:S04]  /*2d070*/  STG.E.U16 [R22.64], R4 ;  /* 0x0000000416007986 */ /* 0x0003e8000c101504 */
[----:B------:R2:W-:Y:S04]  /*2d080*/  STG.E.U16 [R14.64], R12 ;  /* 0x0000000c0e007986 */ /* 0x0005e8000c101504 */
[----:B0-----:R-:W3:Y:S01]  /*2d090*/  LDL.LU.64 R26, [R1+0x240] ;  /* 0x00024000011a7983 */ /* 0x001ee20000300a00 */
[----:B-1----:R-:W-:-:S03]  /*2d0a0*/  PRMT R4, R19, 0x7632, R4 ;  /* 0x0000763213047816 */ /* 0x002fc60000000004 */
[----:B------:R-:W3:Y:S04]  /*2d0b0*/  LDL.LU.64 R22, [R1+0x238] ;  /* 0x0002380001167983 */ /* 0x000ee80000300a00 */
[----:B------:R-:W3:Y:S04]  /*2d0c0*/  LDL.LU.64 R18, [R1+0x218] ;  /* 0x0002180001127983 */ /* 0x000ee80000300a00 */
[----:B--2---:R-:W2:Y:S04]  /*2d0d0*/  LDL.LU.64 R14, [R1+0x210] ;  /* 0x00021000010e7983 */ /* 0x004ea80000300a00 */
[----:B----4-:R0:W-:Y:S04]  /*2d0e0*/  STG.E.U16 [R6.64], R4 ;  /* 0x0000000406007986 */ /* 0x0101e8000c101504 */
[----:B0-----:R-:W4:Y:S01]  /*2d0f0*/  LDL.LU.64 R6, [R1+0x16c0] ;  /* 0x0016c00001067983 */ /* 0x001f220000300a00 */
[----:B------:R-:W-:-:S02]  /*2d100*/  PRMT R16, R16, 0x7632, R16 ;  /* 0x0000763210107816 */ /* 0x000fc40000000010 */
[----:B------:R-:W-:-:S03]  /*2d110*/  PRMT R4, R4, 0x7632, R4 ;  /* 0x0000763204047816 */ /* 0x000fc60000000004 */
[----:B----4-:R0:W-:Y:S04]  /*2d120*/  STG.E.U16 [R6.64], R16 ;  /* 0x0000001006007986 */ /* 0x0101e8000c101504 */
[----:B0-----:R-:W4:Y:S01]  /*2d130*/  LDL.LU.64 R6, [R1+0x16b8] ;  /* 0x0016b80001067983 */ /* 0x001f220000300a00 */
[----:B------:R-:W-:-:S03]  /*2d140*/  PRMT R20, R20, 0x7632, R20 ;  /* 0x0000763214147816 */ /* 0x000fc60000000014 */
[----:B------:R-:W2:Y:S04]  /*2d150*/  LDL.LU R16, [R1+0x4] ;  /* 0x0000040001107983 */ /* 0x000ea80000300800 */
[----:B----4-:R0:W-:Y:S04]  /*2d160*/  STG.E.U16 [R6.64], R4 ;  /* 0x0000000406007986 */ /* 0x0101e8000c101504 */
[----:B-----5:R1:W-:Y:S04]  /*2d170*/  STG.E.U16 [R10.64], R20 ;  /* 0x000000140a007986 */ /* 0x0203e8000c101504 */
[----:B0-----:R-:W4:Y:S04]  /*2d180*/  LDL.LU.64 R6, [R1+0x228] ;  /* 0x0002280001067983 */ /* 0x001f280000300a00 */
[----:B-1----:R-:W5:Y:S01]  /*2d190*/  LDL.LU.64 R10, [R1+0x16b0] ;  /* 0x0016b000010a7983 */ /* 0x002f620000300a00 */
[----:B------:R-:W-:-:S02]  /*2d1a0*/  PRMT R8, R8, 0x7632, R8 ;  /* 0x0000763208087816 */ /* 0x000fc40000000008 */
[----:B------:R-:W-:-:S03]  /*2d1b0*/  PRMT R24, R24, 0x7632, R24 ;  /* 0x0000763218187816 */ /* 0x000fc60000000018 */
[----:B-----5:R0:W-:Y:S04]  /*2d1c0*/  STG.E.U16 [R10.64], R8 ;  /* 0x000000080a007986 */ /* 0x0201e8000c101504 */
[----:B0-----:R-:W5:Y:S04]  /*2d1d0*/  LDL.LU.64 R10, [R1+0x16a8] ;  /* 0x0016a800010a7983 */ /* 0x001f680000300a00 */
[----:B-----5:R0:W-:Y:S04]  /*2d1e0*/  STG.E.U16 [R10.64], R24 ;  /* 0x000000180a007986 */ /* 0x0201e8000c101504 */
[----:B0-----:R-:W5:Y:S04]  /*2d1f0*/  LDL.LU R11, [R1+0x16a0] ;  /* 0x0016a000010b7983 */ /* 0x001f680000300800 */
[----:B-----5:R0:W-:Y:S04]  /*2d200*/  STG.E.U16 [R28.64], R11 ;  /* 0x0000000b1c007986 */ /* 0x0201e8000c101504 */
[----:B0-----:R-:W5:Y:S04]  /*2d210*/  LDL.LU.64 R28, [R1+0x1698] ;  /* 0x00169800011c7983 */ /* 0x001f680000300a00 */
[----:B-----5:R-:W-:Y:S04]  /*2d220*/  STG.E.U16 [R28.64], R13 ;  /* 0x0000000d1c007986 */ /* 0x020fe8000c101504 */
[----:B--2---:R0:W-:Y:S04]  /*2d230*/  STG.E.U16 [R2.64], R16 ;  /* 0x0000001002007986 */ /* 0x0041e8000c101504 */
[----:B0-----:R-:W2:Y:S04]  /*2d240*/  LDL.LU.64 R2, [R1+0x200] ;  /* 0x0002000001027983 */ /* 0x001ea80000300a00 */
[----:B--2---:R0:W-:Y:S04]  /*2d250*/  STL.64 [R1+0x1678], R2 ;  /* 0x0016780201007387 */ /* 0x0041e80000100a00 */
[----:B0-----:R-:W2:Y:S04]  /*2d260*/  LDL.LU.64 R2, [R1+0x1f0] ;  /* 0x0001f00001027983 */ /* 0x001ea80000300a00 */
[----:B--2---:R0:W-:Y:S04]  /*2d270*/  STL.64 [R1+0x1680], R2 ;  /* 0x0016800201007387 */ /* 0x0041e80000100a00 */
[----:B0-----:R-:W2:Y:S04]  /*2d280*/  LDL.LU.64 R2, [R1+0x220] ;  /* 0x0002200001027983 */ /* 0x001ea80000300a00 */
[----:B--2---:R0:W-:Y:S04]  /*2d290*/  STL.64 [R1+0x1688], R2 ;  /* 0x0016880201007387 */ /* 0x0041e80000100a00 */
[----:B0-----:R-:W2:Y:S04]  /*2d2a0*/  LDL.LU.64 R2, [R1+0x208] ;  /* 0x0002080001027983 */ /* 0x001ea80000300a00 */
[----:B--2---:R0:W-:Y:S04]  /*2d2b0*/  STL.64 [R1+0x1690], R2 ;  /* 0x0016900201007387 */ /* 0x0041e80000100a00 */
[----:B0-----:R-:W2:Y:S04]  /*2d2c0*/  LDL.LU.64 R2, [R1+0x1f8] ;  /* 0x0001f80001027983 */ /* 0x001ea80000300a00 */
[----:B------:R-:W5:Y:S04]  /*2d2d0*/  LDL.LU R28, [R1+0x18] ;  /* 0x00001800011c7983 */ /* 0x000f680000300800 */
[----:B------:R-:W5:Y:S04]  /*2d2e0*/  LDL.LU R29, [R1+0x8] ;  /* 0x00000800011d7983 */ /* 0x000f680000300800 */
[----:B-----5:R0:W-:Y:S04]  /*2d2f0*/  STL.64 [R1+0x1660], R28 ;  /* 0x0016601c01007387 */ /* 0x0201e80000100a00 */
[----:B0-----:R-:W5:Y:S04]  /*2d300*/  LDL.LU.64 R28, [R1+0x1e0] ;  /* 0x0001e000011c7983 */ /* 0x001f680000300a00 */
[----:B-----5:R0:W-:Y:S04]  /*2d310*/  STL.64 [R1+0x1668], R28 ;  /* 0x0016681c01007387 */ /* 0x0201e80000100a00 */
[----:B0-----:R-:W5:Y:S04]  /*2d320*/  LDL.LU.64 R28, [R1+0x1e8] ;  /* 0x0001e800011c7983 */ /* 0x001f680000300a00 */
[----:B---3--:R-:W-:Y:S01]  /*2d330*/  STG.E.U16 [R26.64], R17 ;  /* 0x000000111a007986 */ /* 0x008fe2000c101504 */
[----:B------:R-:W-:-:S03]  /*2d340*/  PRMT R4, R11, 0x7632, R4 ;  /* 0x000076320b047816 */ /* 0x000fc60000000004 */
[----:B------:R-:W-:Y:S04]  /*2d350*/  STG.E.U16 [R22.64], R5 ;  /* 0x0000000516007986 */ /* 0x000fe8000c101504 */
[----:B------:R-:W-:Y:S04]  /*2d360*/  STG.E.U16 [R18.64], R21 ;  /* 0x0000001512007986 */ /* 0x000fe8000c101504 */
[----:B------:R-:W-:Y:S04]  /*2d370*/  STG.E.U16 [R14.64], R9 ;  /* 0x000000090e007986 */ /* 0x000fe8000c101504 */
[----:B----4-:R-:W-:Y:S04]  /*2d380*/  STG.E.U16 [R6.64], R25 ;  /* 0x0000001906007986 */ /* 0x010fe8000c101504 */
[----:B--2---:R-:W-:Y:S04]  /*2d390*/  STG.E.U16 [R2.64], R4 ;  /* 0x0000000402007986 */ /* 0x004fe8000c101504 */
[----:B-----5:R0:W-:Y:S04]  /*2d3a0*/  STL.64 [R1+0x1670], R28 ;  /* 0x0016701c01007387 */ /* 0x0201e80000100a00 */
[----:B0-----:R-:W2:Y:S04]  /*2d3b0*/  LDL.LU.64 R28, [R1+0x230] ;  /* 0x00023000011c7983 */ /* 0x001ea80000300a00 */
[----:B------:R-:W3:Y:S04]  /*2d3c0*/  LDL.LU.64 R14, [R1+0x1d8] ;  /* 0x0001d800010e7983 */ /* 0x000ee80000300a00 */
[----:B------:R-:W4:Y:S04]  /*2d3d0*/  LDL.LU.64 R26, [R1+0x1d0] ;  /* 0x0001d000011a7983 */ /* 0x000f280000300a00 */
[----:B------:R-:W5:Y:S04]  /*2d3e0*/  LDL.LU.64 R18, [R1+0x1c8] ;  /* 0x0001c80001127983 */ /* 0x000f680000300a00 */
[----:B------:R-:W2:Y:S04]  /*2d3f0*/  LDL.LU.64 R6, [R1+0x1c0] ;  /* 0x0001c00001067983 */ /* 0x000ea80000300a00 */
[----:B------:R-:W2:Y:S04]  /*2d400*/  LDL.LU.64 R22, [R1+0x1b8] ;  /* 0x0001b80001167983 */ /* 0x000ea80000300a00 */
[----:B------:R-:W2:Y:S04]  /*2d410*/  LDL.LU.64 R10, [R1+0x1b0] ;  /* 0x0001b000010a7983 */ /* 0x000ea80000300a00 */
[----:B------:R-:W2:Y:S01]  /*2d420*/  LDL.LU.64 R2, [R1+0x1690] ;  /* 0x0016900001027983 */ /* 0x000ea20000300a00 */
[----:B------:R-:W-:-:S02]  /*2d430*/  PRMT R13, R13, 0x7632, R13 ;  /* 0x000076320d0d7816 */ /* 0x000fc4000000000d */
[----:B------:R-:W-:-:S03]  /*2d440*/  PRMT R4, R16, 0x7632, R4 ;  /* 0x0000763210047816 */ /* 0x000fc60000000004 */
[----:B--2---:R0:W-:Y:S04]  /*2d450*/  STG.E.U16 [R2.64], R13 ;  /* 0x0000000d02007986 */ /* 0x0041e8000c101504 */
[----:B0-----:R-:W2:Y:S04]  /*2d460*/  LDL.LU.64 R2, [R1+0x1688] ;  /* 0x0016880001027983 */ /* 0x001ea80000300a00 */
[----:B------:R0:W-:Y:S04]  /*2d470*/  STL [R1+0x1624], R12 ;  /* 0x0016240c01007387 */ /* 0x0001e80000100800 */
[----:B0-----:R-:W3:Y:S04]  /*2d480*/  LDL.LU.64 R12, [R1+0x190] ;  /* 0x00019000010c7983 */ /* 0x001ee80000300a00 */
[----:B--2---:R0:W-:Y:S04]  /*2d490*/  STG.E.U16 [R2.64], R4 ;  /* 0x0000000402007986 */ /* 0x0041e8000c101504 */
[----:B0-----:R-:W2:Y:S01]  /*2d4a0*/  LDL.LU.64 R2, [R1+0x1680] ;  /* 0x0016800001027983 */ /* 0x001ea20000300a00 */
[----:B------:R-:W-:-:S02]  /*2d4b0*/  PRMT R17, R17, 0x7632, R17 ;  /* 0x0000763211117816 */ /* 0x000fc40000000011 */
[----:B------:R-:W-:-:S03]  /*2d4c0*/  PRMT R5, R5, 0x7632, R5 ;  /* 0x0000763205057816 */ /* 0x000fc60000000005 */
[----:B--2---:R0:W-:Y:S04]  /*2d4d0*/  STG.E.U16 [R2.64], R17 ;  /* 0x0000001102007986 */ /* 0x0041e8000c101504 */
[----:B0-----:R-:W2:Y:S04]  /*2d4e0*/  LDL.LU.64 R2, [R1+0x1678] ;  /* 0x0016780001027983 */ /* 0x001ea80000300a00 */
[----:B------:R-:W3:Y:S04]  /*2d4f0*/  LDL.LU.64 R16, [R1+0x158] ;  /* 0x0001580001107983 */ /* 0x000ee80000300a00 */
[----:B--2---:R0:W-:Y:S04]  /*2d500*/  STG.E.U16 [R2.64], R5 ;  /* 0x0000000502007986 */ /* 0x0041e8000c101504 */
[----:B0-----:R-:W2:Y:S01]  /*2d510*/  LDL.LU.64 R2, [R1+0x198] ;  /* 0x0001980001027983 */ /* 0x001ea20000300a00 */
[----:B------:R-:W-:-:S05]  /*2d520*/  PRMT R21, R21, 0x7632, R21 ;  /* 0x0000763215157816 */ /* 0x000fca0000000015 */
[----:B------:R-:W-:Y:S04]  /*2d530*/  STG.E.U16 [R28.64], R21 ;  /* 0x000000151c007986 */ /* 0x000fe8000c101504 */
[----:B--2---:R0:W-:Y:S04]  /*2d540*/  STL.64 [R1+0x1628], R2 ;  /* 0x0016280201007387 */ /* 0x0041e80000100a00 */
[----:B0-----:R-:W2:Y:S04]  /*2d550*/  LDL.LU.64 R2, [R1+0x150] ;  /* 0x0001500001027983 */ /* 0x001ea80000300a00 */
[----:B------:R-:W2:Y:S01]  /*2d560*/  LDL.LU.64 R28, [R1+0x1670] ;  /* 0x00167000011c7983 */ /* 0x000ea20000300a00 */
[----:B------:R-:W-:-:S03]  /*2d570*/  PRMT R9, R9, 0x7632, R9 ;  /* 0x0000763209097816 */ /* 0x000fc60000000009 */
[----:B------:R-:W3:Y:S04]  /*2d580*/  LDL.LU.64 R20, [R1+0x1a0] ;  /* 0x0001a00001147983 */ /* 0x000ee80000300a00 */
[----:B--2---:R0:W-:Y:S04]  /*2d590*/  STG.E.U16 [R28.64], R9 ;  /* 0x000000091c007986 */ /* 0x0041e8000c101504 */
[----:B0-----:R-:W2:Y:S01]  /*2d5a0*/  LDL.LU.64 R28, [R1+0x1668] ;  /* 0x00166800011c7983 */ /* 0x001ea20000300a00 */
[----:B------:R-:W-:-:S03]  /*2d5b0*/  PRMT R25, R25, 0x7632, R25 ;  /* 0x0000763219197816 */ /* 0x000fc60000000019 */
[----:B------:R0:W-:Y:S04]  /*2d5c0*/  STL.64 [R1+0x1610], R8 ;  /* 0x0016100801007387 */ /* 0x0001e80000100a00 */
[----:B0-----:R-:W3:Y:S04]  /*2d5d0*/  LDL.LU.64 R8, [R1+0x188] ;  /* 0x0001880001087983 */ /* 0x001ee80000300a00 */
[----:B--2---:R0:W-:Y:S04]  /*2d5e0*/  STG.E.U16 [R28.64], R25 ;  /* 0x000000191c007986 */ /* 0x0041e8000c101504 */
[----:B0-----:R-:W3:Y:S04]  /*2d5f0*/  LDL.LU.64 R28, [R1+0x1660] ;  /* 0x00166000011c7983 */ /* 0x001ee80000300a00 */
[----:B------:R-:W2:Y:S04]  /*2d600*/  LDL.LU.64 R24, [R1+0x1a8] ;  /* 0x0001a80001187983 */ /* 0x000ea80000300a00 */
[----:B---3--:R0:W-:Y:S04]  /*2d610*/  STG.E.U16 [R14.64], R28 ;  /* 0x0000001c0e007986 */ /* 0x0081e8000c101504 */
[----:B0-----:R-:W4:Y:S04]  /*2d620*/  LDL.LU.64 R14, [R1+0x1658] ;  /* 0x00165800010e7983 */ /* 0x001f280000300a00 */
[----:B----4-:R0:W-:Y:S04]  /*2d630*/  STG.E.U16 [R26.64], R14 ;  /* 0x0000000e1a007986 */ /* 0x0101e8000c101504 */
[----:B-----5:R1:W-:Y:S04]  /*2d640*/  STG.E.U16 [R18.64], R29 ;  /* 0x0000001d12007986 */ /* 0x0203e8000c101504 */
[----:B0-----:R-:W3:Y:S04]  /*2d650*/  LDL.LU.64 R26, [R1+0x1650] ;  /* 0x00165000011a7983 */ /* 0x001ee80000300a00 */
[----:B-1----:R-:W4:Y:S04]  /*2d660*/  LDL.LU.64 R18, [R1+0x1648] ;  /* 0x0016480001127983 */ /* 0x002f280000300a00 */
[----:B----4-:R0:W-:Y:S04]  /*2d670*/  STG.E.U16 [R6.64], R18 ;  /* 0x0000001206007986 */ /* 0x0101e8000c101504 */
[----:B0-----:R-:W4:Y:S04]  /*2d680*/  LDL.LU.64 R6, [R1+0x1640] ;  /* 0x0016400001067983 */ /* 0x001f280000300a00 */
[----:B----4-:R0:W-:Y:S04]  /*2d690*/  STG.E.U16 [R22.64], R6 ;  /* 0x0000000616007986 */ /* 0x0101e8000c101504 */
[----:B0-----:R-:W4:Y:S01]  /*2d6a0*/  LDL.LU.64 R22, [R1+0x1638] ;  /* 0x0016380001167983 */ /* 0x001f220000300a00 */
[----:B------:R-:W-:-:S03]  /*2d6b0*/  PRMT R4, R28, 0x7632, R4 ;  /* 0x000076321c047816 */ /* 0x000fc60000000004 */
[----:B----4-:R0:W-:Y:S04]  /*2d6c0*/  STG.E.U16 [R10.64], R22 ;  /* 0x000000160a007986 */ /* 0x0101e8000c101504 */
[----:B0-----:R-:W2:Y:S01]  /*2d6d0*/  LDL.LU.64 R10, [R1+0x1630] ;  /* 0x00163000010a7983 */ /* 0x001ea20000300a00 */
[----:B------:R-:W-:Y:S02]  /*2d6e0*/  PRMT R14, R14, 0x7632, R14 ;  /* 0x000076320e0e7816 */ /* 0x000fe4000000000e */
[----:B------:R-:W-:Y:S01]  /*2d6f0*/  PRMT R18, R18, 0x7632, R18 ;  /* 0x0000763212127816 */ /* 0x000fe20000000012 */
[----:B--2---:R-:W-:Y:S04]  /*2d700*/  STG.E.U16 [R24.64], R10 ;  /* 0x0000000a18007986 */ /* 0x004fe8000c101504 */
[----:B---3--:R-:W-:Y:S04]  /*2d710*/  STG.E.U16 [R16.64], R26 ;  /* 0x0000001a10007986 */ /* 0x008fe8000c101504 */
[----:B------:R0:W-:Y:S04]  /*2d720*/  STG.E.U16 [R12.64], R4 ;  /* 0x000000040c007986 */ /* 0x0001e8000c101504 */
[----:B------:R1:W-:Y:S01]  /*2d730*/  STG.E.U16 [R20.64], R14 ;  /* 0x0000000e14007986 */ /* 0x0003e2000c101504 */
[----:B0-----:R-:W-:-:S03]  /*2d740*/  PRMT R4, R29, 0x7632, R4 ;  /* 0x000076321d047816 */ /* 0x001fc60000000004 */
[----:B------:R-:W2:Y:S04]  /*2d750*/  LDL.LU.64 R12, [R1+0x180] ;  /* 0x00018000010c7983 */ /* 0x000ea80000300a00 */
[----:B------:R-:W3:Y:S04]  /*2d760*/  LDL.LU.64 R28, [R1+0x178] ;  /* 0x00017800011c7983 */ /* 0x000ee80000300a00 */
[----:B------:R-:W4:Y:S04]  /*2d770*/  LDL.LU.64 R24, [R1+0x170] ;  /* 0x0001700001187983 */ /* 0x000f280000300a00 */
[----:B------:R-:W5:Y:S04]  /*2d780*/  LDL.LU R16, [R1+0x1c] ;  /* 0x00001c0001107983 */ /* 0x000f680000300800 */
[----:B-1----:R-:W2:Y:S04]  /*2d790*/  LDL.LU.64 R20, [R1+0x128] ;  /* 0x0001280001147983 */ /* 0x002ea80000300a00 */
[----:B------:R0:W-:Y:S04]  /*2d7a0*/  STG.E.U16 [R2.64], R4 ;  /* 0x0000000402007986 */ /* 0x0001e8000c101504 */
[----:B------:R1:W-:Y:S04]  /*2d7b0*/  STG.E.U16 [R8.64], R18 ;  /* 0x0000001208007986 */ /* 0x0003e8000c101504 */
[----:B0-----:R-:W2:Y:S04]  /*2d7c0*/  LDL.LU.64 R2, [R1+0x1628] ;  /* 0x0016280001027983 */ /* 0x001ea80000300a00 */
[----:B-1----:R-:W3:Y:S01]  /*2d7d0*/  LDL.LU R18, [R1+0xc] ;  /* 0x00000c0001127983 */ /* 0x002ee20000300800 */
[----:B------:R-:W-:-:S05]  /*2d7e0*/  PRMT R6, R6, 0x7632, R6 ;  /* 0x0000763206067816 */ /* 0x000fca0000000006 */
[----:B--2---:R-:W-:Y:S04]  /*2d7f0*/  STG.E.U16 [R2.64], R6 ;  /* 0x0000000602007986 */ /* 0x004fe8000c101504 */
[----:B---3--:R0:W-:Y:S04]  /*2d800*/  STL.64 [R1+0x1618], R18 ;  /* 0x0016181201007387 */ /* 0x0081e80000100a00 */
[----:B0-----:R-:W2:Y:S04]  /*2d810*/  LDL.LU.64 R18, [R1+0x148] ;  /* 0x0001480001127983 */ /* 0x001ea80000300a00 */
[----:B------:R-:W3:Y:S04]  /*2d820*/  LDL.LU.64 R8, [R1+0x168] ;  /* 0x0001680001087983 */ /* 0x000ee80000300a00 */
[----:B------:R-:W2:Y:S04]  /*2d830*/  LDL.LU.64 R2, [R1+0x110] ;  /* 0x0001100001027983 */ /* 0x000ea80000300a00 */
[----:B--2---:R0:W-:Y:S04]  /*2d840*/  STL.64 [R1+0x15e0], R2 ;  /* 0x0015e00201007387 */ /* 0x0041e80000100a00 */
[----:B0-----:R-:W2:Y:S04]  /*2d850*/  LDL.LU.64 R2, [R1+0x130] ;  /* 0x0001300001027983 */ /* 0x001ea80000300a00 */
[----:B--2---:R0:W-:Y:S04]  /*2d860*/  STL.64 [R1+0x15e8], R2 ;  /* 0x0015e80201007387 */ /* 0x0041e80000100a00 */
[----:B0-----:R-:W2:Y:S04]  /*2d870*/  LDL.LU.64 R2, [R1+0x138] ;  /* 0x0001380001027983 */ /* 0x001ea80000300a00 */
[----:B--2---:R0:W-:Y:S04]  /*2d880*/  STL.64 [R1+0x15f0], R2 ;  /* 0x0015f00201007387 */ /* 0x0041e80000100a00 */
[----:B0-----:R-:W2:Y:S04]  /*2d890*/  LDL.LU.64 R2, [R1+0x118] ;  /* 0x0001180001027983 */ /* 0x001ea80000300a00 */
[----:B--2---:R0:W-:Y:S04]  /*2d8a0*/  STL.64 [R1+0x15f8], R2 ;  /* 0x0015f80201007387 */ /* 0x0041e80000100a00 */
[----:B0-----:R-:W2:Y:S01]  /*2d8b0*/  LDL.LU.64 R2, [R1+0x160] ;  /* 0x0001600001027983 */ /* 0x001ea20000300a00 */
[----:B------:R-:W-:-:S03]  /*2d8c0*/  PRMT R22, R22, 0x7632, R22 ;  /* 0x0000763216167816 */ /* 0x000fc60000000016 */
[----:B--2---:R0:W-:Y:S04]  /*2d8d0*/  STL.64 [R1+0x1600], R2 ;  /* 0x0016000201007387 */ /* 0x0041e80000100a00 */
[----:B0-----:R-:W2:Y:S01]  /*2d8e0*/  LDL.LU.64 R2, [R1+0x140] ;  /* 0x0001400001027983 */ /* 0x001ea20000300a00 */
[----:B------:R-:W-:Y:S02]  /*2d8f0*/  PRMT R10, R10, 0x7632, R10 ;  /* 0x000076320a0a7816 */ /* 0x000fe4000000000a */
[----:B------:R-:W-:Y:S01]  /*2d900*/  PRMT R26, R26, 0x7632, R26 ;  /* 0x000076321a1a7816 */ /* 0x000fe2000000001a */
[----:B------:R-:W-:Y:S04]  /*2d910*/  STG.E.U16 [R12.64], R22 ;  /* 0x000000160c007986 */ /* 0x000fe8000c101504 */
[----:B------:R-:W-:Y:S04]  /*2d920*/  STG.E.U16 [R28.64], R10 ;  /* 0x0000000a1c007986 */ /* 0x000fe8000c101504 */
[----:B----4-:R-:W-:Y:S01]  /*2d930*/  STG.E.U16 [R24.64], R26 ;  /* 0x0000001a18007986 */ /* 0x010fe2000c101504 */
[----:B-----5:R-:W-:-:S03]  /*2d940*/  PRMT R4, R16, 0x7632, R4 ;  /* 0x0000763210047816 */ /* 0x020fc60000000004 */
[----:B------:R-:W-:Y:S04]  /*2d950*/  STG.E.U16 [R20.64], R16 ;  /* 0x0000001014007986 */ /* 0x000fe8000c101504 */
[----:B------:R-:W-:Y:S04]  /*2d960*/  STG.E.U16 [R18.64], R15 ;  /* 0x0000000f12007986 */ /* 0x000fe8000c101504 */
[----:B--2---:R0:W-:Y:S04]  /*2d970*/  STL.64 [R1+0x1608], R2 ;  /* 0x0016080201007387 */ /* 0x0041e80000100a00 */
[----:B0-----:R-:W2:Y:S04]  /*2d980*/  LDL.LU.64 R2, [R1+0x120] ;  /* 0x0001200001027983 */ /* 0x001ea80000300a00 */
[----:B------:R-:W4:Y:S04]  /*2d990*/  LDL.LU R12, [R1+0x1624] ;  /* 0x00162400010c7983 */ /* 0x000f280000300800 */
[----:B------:R-:W5:Y:S04]  /*2d9a0*/  LDL.LU R28, [R1+0x1620] ;  /* 0x00162000011c7983 */ /* 0x000f680000300800 */
[----:B------:R-:W2:Y:S04]  /*2d9b0*/  LDL.LU R29, [R1+0x2c4] ;  /* 0x0002c400011d7983 */ /* 0x000ea80000300800 */
[----:B------:R-:W2:Y:S04]  /*2d9c0*/  LDL.LU R25, [R1+0x2c0] ;  /* 0x0002c00001197983 */ /* 0x000ea80000300800 */
[----:B------:R-:W2:Y:S04]  /*2d9d0*/  LDL.LU R13, [R1+0x2bc] ;  /* 0x0002bc00010d7983 */ /* 0x000ea80000300800 */
[----:B------:R-:W2:Y:S04]  /*2d9e0*/  LDL.LU R24, [R1+0x2b8] ;  /* 0x0002b80001187983 */ /* 0x000ea80000300800 */
[----:B------:R-:W2:Y:S04]  /*2d9f0*/  LDL.LU.64 R20, [R1+0xe8] ;  /* 0x0000e80001147983 */ /* 0x000ea80000300a00 */
[----:B------:R-:W2:Y:S04]  /*2da00*/  LDL.LU.64 R16, [R1+0xe0] ;  /* 0x0000e00001107983 */ /* 0x000ea80000300a00 */
[----:B------:R-:W3:Y:S01]  /*2da10*/  LDL.LU.64 R18, [R1+0x1618] ;  /* 0x0016180001127983 */ /* 0x000ee20000300a00 */
[----:B------:R-:W-:-:S03]  /*2da20*/  PRMT R5, R15, 0x7632, R5 ;  /* 0x000076320f057816 */ /* 0x000fc60000000005 */
[----:B------:R-:W2:Y:S04]  /*2da30*/  LDL.LU.64 R14, [R1+0xf0] ;  /* 0x0000f000010e7983 */ /* 0x000ea80000300a00 */
[----:B---3--:R0:W-:Y:S04]  /*2da40*/  STG.E.U16 [R8.64], R18 ;  /* 0x0000001208007986 */ /* 0x0081e8000c101504 */
[----:B--2---:R1:W-:Y:S04]  /*2da50*/  STG.E.U16 [R2.64], R19 ;  /* 0x0000001302007986 */ /* 0x0043e8000c101504 */
[----:B0-----:R-:W2:Y:S04]  /*2da60*/  LDL.LU.64 R8, [R1+0x1610] ;  /* 0x0016100001087983 */ /* 0x001ea80000300a00 */
[----:B-1----:R-:W3:Y:S01]  /*2da70*/  LDL.LU.64 R2, [R1+0x1608] ;  /* 0x0016080001027983 */ /* 0x002ee20000300a00 */
[----:B------:R-:W-:-:S02]  /*2da80*/  PRMT R6, R18, 0x7632, R6 ;  /* 0x0000763212067816 */ /* 0x000fc40000000006 */
[----:B--2---:R-:W-:Y:S02]  /*2da90*/  PRMT R9, R19, 0x7632, R9 ;  /* 0x0000763213097816 */ /* 0x004fe40000000009 */
[----:B------:R-:W2:Y:S04]  /*2daa0*/  LDL.LU.64 R18, [R1+0xf8] ;  /* 0x0000f80001127983 */ /* 0x000ea80000300a00 */
[----:B---3--:R0:W-:Y:S04]  /*2dab0*/  STG.E.U16 [R2.64], R7 ;  /* 0x0000000702007986 */ /* 0x0081e8000c101504 */
[----:B0-----:R-:W3:Y:S01]  /*2dac0*/  LDL.LU.64 R2, [R1+0x1600] ;  /* 0x0016000001027983 */ /* 0x001ee20000300a00 */
[----:B----4-:R-:W-:-:S03]  /*2dad0*/  PRMT R12, R7, 0x7632, R12 ;  /* 0x00007632070c7816 */ /* 0x010fc6000000000c */
[----:B---3--:R0:W-:Y:S04]  /*2dae0*/  STG.E.U16 [R2.64], R23 ;  /* 0x0000001702007986 */ /* 0x0081e8000c101504 */
[----:B0-----:R-:W3:Y:S01]  /*2daf0*/  LDL.LU.64 R2, [R1+0x15f8] ;  /* 0x0015f80001027983 */ /* 0x001ee20000300a00 */
[----:B------:R-:W-:-:S03]  /*2db00*/  PRMT R7, R23, 0x7632, R7 ;  /* 0x0000763217077816 */ /* 0x000fc60000000007 */
[----:B------:R-:W4:Y:S04]  /*2db10*/  LDL.LU.64 R22, [R1+0x100] ;  /* 0x0001000001167983 */ /* 0x000f280000300a00 */
[----:B---3--:R0:W-:Y:S04]  /*2db20*/  STG.E.U16 [R2.64], R11 ;  /* 0x0000000b02007986 */ /* 0x0081e8000c101504 */
[----:B0-----:R-:W3:Y:S04]  /*2db30*/  LDL.LU.64 R2, [R1+0x15f0] ;  /* 0x0015f00001027983 */ /* 0x001ee80000300a00 */
[----:B---3--:R0:W-:Y:S04]  /*2db40*/  STG.E.U16 [R2.64], R27 ;  /* 0x0000001b02007986 */ /* 0x0081e8000c101504 */
[----:B0-----:R-:W3:Y:S01]  /*2db50*/  LDL.LU.64 R2, [R1+0x15e8] ;  /* 0x0015e80001027983 */ /* 0x001ee20000300a00 */
[----:B------:R-:W-:-:S03]  /*2db60*/  PRMT R10, R27, 0x7632, R10 ;  /* 0x000076321b0a7816 */ /* 0x000fc6000000000a */
[----:B------:R-:W2:Y:S04]  /*2db70*/  LDL.LU.64 R26, [R1+0x108] ;  /* 0x00010800011a7983 */ /* 0x000ea80000300a00 */
[----:B---3--:R0:W-:Y:S04]  /*2db80*/  STG.E.U16 [R2.64], R4 ;  /* 0x0000000402007986 */ /* 0x0081e8000c101504 */
[----:B0-----:R-:W3:Y:S01]  /*2db90*/  LDL.LU.64 R2, [R1+0x15e0] ;  /* 0x0015e00001027983 */ /* 0x001ee20000300a00 */
[----:B-----5:R-:W-:Y:S02]  /*2dba0*/  FSEL R28, R28, -INF , P2 ;  /* 0xff8000001c1c7808 */ /* 0x020fe40001000000 */
[----:B------:R-:W-:-:S03]  /*2dbb0*/  PRMT R8, R11, 0x7632, R8 ;  /* 0x000076320b087816 */ /* 0x000fc60000000008 */
[----:B------:R-:W-:Y:S02]  /*2dbc0*/  FFMA R4, R28, 0.69314718246459960938, R29 ;  /* 0x3f3172181c047823 */ /* 0x000fe4000000001d */
[----:B------:R-:W0:Y:S04]  /*2dbd0*/  S2R R29, SR_TID.X ;  /* 0x00000000001d7919 */ /* 0x000e280000002100 */
[----:B---3--:R1:W-:Y:S04]  /*2dbe0*/  STG.E.U16 [R2.64], R5 ;  /* 0x0000000502007986 */ /* 0x0083e8000c101504 */
[----:B-1----:R-:W3:Y:S04]  /*2dbf0*/  LDL.LU.64 R2, [R1+0x15d8] ;  /* 0x0015d80001027983 */ /* 0x002ee80000300a00 */
[----:B--2---:R-:W-:Y:S04]  /*2dc00*/  STG.E.U16 [R26.64], R6 ;  /* 0x000000061a007986 */ /* 0x004fe8000c101504 */
[----:B----4-:R-:W-:Y:S04]  /*2dc10*/  STG.E.U16 [R22.64], R9 ;  /* 0x0000000916007986 */ /* 0x010fe8000c101504 */
[----:B------:R-:W-:Y:S04]  /*2dc20*/  STG.E.U16 [R18.64], R12 ;  /* 0x0000000c12007986 */ /* 0x000fe8000c101504 */
[----:B------:R1:W-:Y:S04]  /*2dc30*/  STG.E.U16 [R14.64], R7 ;  /* 0x000000070e007986 */ /* 0x0003e8000c101504 */
[----:B------:R2:W-:Y:S04]  /*2dc40*/  STG.E.U16 [R20.64], R8 ;  /* 0x0000000814007986 */ /* 0x0005e8000c101504 */
[----:B------:R2:W-:Y:S01]  /*2dc50*/  STG.E.U16 [R16.64], R10 ;  /* 0x0000000a10007986 */ /* 0x0005e2000c101504 */
[----:B------:R-:W-:-:S02]  /*2dc60*/  FSEL R0, R0, -INF , P3 ;  /* 0xff80000000007808 */ /* 0x000fc40001800000 */
[----:B0-----:R-:W-:-:S03]  /*2dc70*/  SHF.L.U32 R29, R29, 0x2, RZ ;  /* 0x000000021d1d7819 */ /* 0x001fc600000006ff */
[----:B-1----:R-:W-:Y:S01]  /*2dc80*/  FFMA R7, R0, 0.69314718246459960938, R24 ;  /* 0x3f31721800077823 */ /* 0x002fe20000000018 */
[----:B------:R-:W-:Y:S01]  /*2dc90*/  LOP3.LUT R29, R29, 0x70, RZ, 0xc0, !PT ;  /* 0x000000701d1d7812 */ /* 0x000fe200078ec0ff */
[----:B------:R-:W-:Y:S01]  /*2dca0*/  BAR.SYNC.DEFER_BLOCKING 0x0 ;  /* 0x0000000000007b1d */ /* 0x000fe20000010000 */
[----:B---3--:R-:W-:Y:S02]  /*2dcb0*/  FSEL R3, R3, -INF , P4 ;  /* 0xff80000003037808 */ /* 0x008fe40002000000 */
[----:B------:R-:W-:-:S03]  /*2dcc0*/  FSEL R2, R2, -INF , P5 ;  /* 0xff80000002027808 */ /* 0x000fc60002800000 */
[----:B------:R-:W-:Y:S02]  /*2dcd0*/  FFMA R5, R3, 0.69314718246459960938, R25 ;  /* 0x3f31721803057823 */ /* 0x000fe40000000019 */
[----:B------:R-:W-:-:S05]  /*2dce0*/  FFMA R6, R2, 0.69314718246459960938, R13 ;  /* 0x3f31721802067823 */ /* 0x000fca000000000d */
[----:B------:R2:W-:Y:S04]  /*2dcf0*/  STS.128 [R29], R4 ;  /* 0x000000041d007388 */ /* 0x0005e80000000c00 */
[----:B------:R-:W-:Y:S06]  /*2dd00*/  BAR.SYNC.DEFER_BLOCKING 0x0 ;  /* 0x0000000000007b1d */ /* 0x000fec0000010000 */
[----:B------:R-:W-:Y:S05]  /*2dd10*/  @P0 EXIT ;  /* 0x000000000000094d */ /* 0x000fea0003800000 */
[----:B--2---:R-:W2:Y:S04]  /*2dd20*/  LDL.LU R20, [R1+0x310] ;  /* 0x0003100001147983 */ /* 0x004ea80000300800 */
[----:B------:R-:W0:Y:S04]  /*2dd30*/  S2R R29, SR_TID.X ;  /* 0x00000000001d7919 */ /* 0x000e280000002100 */
[----:B------:R-:W1:Y:S01]  /*2dd40*/  S2R R16, SR_CTAID.Y ;  /* 0x0000000000107919 */ /* 0x000e620000002600 */
[----:B0-----:R-:W-:-:S03]  /*2dd50*/  LOP3.LUT R24, R29, 0x1f, RZ, 0xc0, !PT ;  /* 0x0000001f1d187812 */ /* 0x001fc600078ec0ff */
[----:B------:R-:W0:Y:S01]  /*2dd60*/  S2R R29, SR_CTAID.X ;  /* 0x00000000001d7919 */ /* 0x000e220000002500 */
[----:B-1----:R-:W-:-:S05]  /*2dd70*/  IMAD R0, R16, c[0x0][0x1cc], RZ ;  /* 0x0000730010007a24 */ /* 0x002fca00078e02ff */
[C---:B------:R-:W-:Y:S01]  /*2dd80*/  SHF.L.U32 R2, R0.reuse, 0x2, RZ ;  /* 0x0000000200027819 */ /* 0x040fe200000006ff */
[----:B------:R-:W-:Y:S01]  /*2dd90*/  IMAD.HI R0, R0, 0x4, RZ ;  /* 0x0000000400007827 */ /* 0x000fe200078e02ff */
[----:B0-----:R-:W-:-:S04]  /*2dda0*/  LEA R29, R29, R24, 0x5 ;  /* 0x000000181d1d7211 */ /* 0x001fc800078e28ff */
[C---:B------:R-:W-:Y:S01]  /*2ddb0*/  SHF.L.U32 R3, R29.reuse, 0x2, RZ ;  /* 0x000000021d037819 */ /* 0x040fe200000006ff */
[----:B------:R-:W-:-:S03]  /*2ddc0*/  IMAD.HI R5, R29, 0x4, RZ ;  /* 0x000000041d057827 */ /* 0x000fc600078e02ff */
[----:B------:R-:W-:-:S04]  /*2ddd0*/  IADD3 R2, P0, P1, R3, c[0x0][0x180], R2 ;  /* 0x0000600003027a10 */ /* 0x000fc8000791e002 */
[----:B------:R-:W-:Y:S01]  /*2dde0*/  IADD3.X R3, R5, c[0x0][0x184], R0, P0, P1 ;  /* 0x0000610005037a10 */ /* 0x000fe200007e2400 */
[----:B--2---:R-:W0:Y:S04]  /*2ddf0*/  LDS R7, [R20] ;  /* 0x0000000014077984 */ /* 0x004e280000000800 */
[----:B0-----:R-:W-:Y:S01]  /*2de00*/  STG.E [R2.64], R7 ;  /* 0x0000000702007986 */ /* 0x001fe2000c101904 */
[----:B------:R-:W-:Y:S05]  /*2de10*/  EXIT ;  /* 0x000000000000794d */ /* 0x000fea0003800000 */
.L_x_2:
[----:B------:R-:W-:-:S00]  /*2de20*/  BRA `(.L_x_2) ;  /* 0xfffffff000007947 */ /* 0x000fc0000383ffff */
[----:B------:R-:W-:-:S00]  /*2de30*/  NOP ;  /* 0x0000000000007918 */ /* 0x000fc00000000000 */
        /* <DEDUP_REMOVED lines=12> */
.L_x_3:


//--------------------- .nv.global.init           --------------------------
	.section	.nv.global.init,"aw",@progbits
.nv.global.init:
	.type		_$_str,@object
	.size		_$_str,(.L_0 - _$_str)
_$_str:
        /*0000*/ 	.byte	0x5f, 0x5f, 0x43, 0x55, 0x44, 0x41, 0x5f, 0x46, 0x54, 0x5a, 0x00
.L_0:


//--------------------- .nv.shared.attn_fwd       --------------------------
	.section	.nv.shared.attn_fwd,"aw",@nobits
	.sectionflags	@""
	.align	16
